	.target	sm_90a

	.elftype	@"ET_EXEC"


//--------------------- .note.nv.tkinfo           --------------------------
	.section	.note.nv.tkinfo,"",@"SHT_NOTE"
	.sectionflags	@"SHF_NOTE_NV_TKINFO"
	.tkinfo
        /*0018*/ 	.word	0x00000002
        /*0030*/ 	.string	""
        /*0030*/ 	.string	"ptxas"
        /*0030*/ 	.string	"Cuda compilation tools, release 13.0, V13.0.88"
        /*0030*/ 	.string	"Build cuda_13.0.r13.0/compiler.36424714_0"
        /*0030*/ 	.string	"-arch sm_90a -m 64 "



//--------------------- .note.nv.cuinfo           --------------------------
	.section	.note.nv.cuinfo,"",@"SHT_NOTE"
	.sectionflags	@"SHF_NOTE_NV_CUINFO"
        /*0018*/ 	.short	0x0002
        /*001a*/ 	.short	0x005a
        /*001c*/ 	.short	0x0082
	.zero		2


//--------------------- .nv.info                  --------------------------
	.section	.nv.info,"",@"SHT_CUDA_INFO"
	.align	4


	//----- nvinfo : EIATTR_REGCOUNT
	.align		4
        /*0000*/ 	.byte	0x04, 0x2f
        /*0002*/ 	.short	(.L_12 - .L_11)
	.align		4
.L_11:
        /*0004*/ 	.word	index@(_ZN7cutlass13device_kernelINS_4gemm6kernel13GemmUniversalIN4cute5tupleIJiiiiEEENS1_10collective13CollectiveMmaINS1_37MainloopSm90TmaGmmaWarpSpecializedFP8ILi5ENS5_IJNS4_1CILi1EEESB_SB_EEENS1_35KernelTmaWarpSpecializedCooperativeEEENS5_IJNSA_ILi512EEENSA_ILi192EEENSA_ILi64EEEEEENS_12float_e4m3_tENS5_IJlSB_lEEESJ_SK_NS4_8TiledMMAINS4_8MMA_AtomIJNS4_4SM904GMMA31MMA_64x192x32_F32E4M3E4M3_SS_TNILNSO_7ScaleInE1ELSQ_1EEEEEENS4_6LayoutINS5_IJNSA_ILi2EEESB_SB_EEENS5_IJSB_NSA_ILi0EEESW_EEEEENS5_IJNS4_10UnderscoreESZ_SZ_EEEEENS4_13SM90_TMA_LOADENS4_14ComposedLayoutINS4_7SwizzleILi2ELi4ELi3EEENS4_18smem_ptr_flag_bitsILi8EEENST_INS5_IJNSA_ILi8EEESH_EEENS5_IJSH_SB_EEEEEEEvNS4_8identityES12_S1C_vS1D_EENS_8epilogue10collective6detail29Sm90TmaWarpSpecializedAdapterINS1G_15DefaultEpilogueISJ_SK_SK_NS1F_6thread17LinearCombinationISJ_Li1EffLNS1K_9ScaleType4KindE0ELNS_15FloatRoundStyleE2ESJ_EENS1_15EpilogueDefaultEEEEEvvEEEEvNT_6ParamsE)
        /*0008*/ 	.word	0x000000a8


	//----- nvinfo : EIATTR_FRAME_SIZE
	.align		4
.L_12:
        /*000c*/ 	.byte	0x04, 0x11
        /*000e*/ 	.short	(.L_14 - .L_13)
	.align		4
.L_13:
        /*0010*/ 	.word	index@(_ZN7cutlass13device_kernelINS_4gemm6kernel13GemmUniversalIN4cute5tupleIJiiiiEEENS1_10collective13CollectiveMmaINS1_37MainloopSm90TmaGmmaWarpSpecializedFP8ILi5ENS5_IJNS4_1CILi1EEESB_SB_EEENS1_35KernelTmaWarpSpecializedCooperativeEEENS5_IJNSA_ILi512EEENSA_ILi192EEENSA_ILi64EEEEEENS_12float_e4m3_tENS5_IJlSB_lEEESJ_SK_NS4_8TiledMMAINS4_8MMA_AtomIJNS4_4SM904GMMA31MMA_64x192x32_F32E4M3E4M3_SS_TNILNSO_7ScaleInE1ELSQ_1EEEEEENS4_6LayoutINS5_IJNSA_ILi2EEESB_SB_EEENS5_IJSB_NSA_ILi0EEESW_EEEEENS5_IJNS4_10UnderscoreESZ_SZ_EEEEENS4_13SM90_TMA_LOADENS4_14ComposedLayoutINS4_7SwizzleILi2ELi4ELi3EEENS4_18smem_ptr_flag_bitsILi8EEENST_INS5_IJNSA_ILi8EEESH_EEENS5_IJSH_SB_EEEEEEEvNS4_8identityES12_S1C_vS1D_EENS_8epilogue10collective6detail29Sm90TmaWarpSpecializedAdapterINS1G_15DefaultEpilogueISJ_SK_SK_NS1F_6thread17LinearCombinationISJ_Li1EffLNS1K_9ScaleType4KindE0ELNS_15FloatRoundStyleE2ESJ_EENS1_15EpilogueDefaultEEEEEvvEEEEvNT_6ParamsE)
        /*0014*/ 	.word	0x00000e70


	//----- nvinfo : EIATTR_MIN_STACK_SIZE
	.align		4
.L_14:
        /*0018*/ 	.byte	0x04, 0x12
        /*001a*/ 	.short	(.L_16 - .L_15)
	.align		4
.L_15:
        /*001c*/ 	.word	index@(_ZN7cutlass13device_kernelINS_4gemm6kernel13GemmUniversalIN4cute5tupleIJiiiiEEENS1_10collective13CollectiveMmaINS1_37MainloopSm90TmaGmmaWarpSpecializedFP8ILi5ENS5_IJNS4_1CILi1EEESB_SB_EEENS1_35KernelTmaWarpSpecializedCooperativeEEENS5_IJNSA_ILi512EEENSA_ILi192EEENSA_ILi64EEEEEENS_12float_e4m3_tENS5_IJlSB_lEEESJ_SK_NS4_8TiledMMAINS4_8MMA_AtomIJNS4_4SM904GMMA31MMA_64x192x32_F32E4M3E4M3_SS_TNILNSO_7ScaleInE1ELSQ_1EEEEEENS4_6LayoutINS5_IJNSA_ILi2EEESB_SB_EEENS5_IJSB_NSA_ILi0EEESW_EEEEENS5_IJNS4_10UnderscoreESZ_SZ_EEEEENS4_13SM90_TMA_LOADENS4_14ComposedLayoutINS4_7SwizzleILi2ELi4ELi3EEENS4_18smem_ptr_flag_bitsILi8EEENST_INS5_IJNSA_ILi8EEESH_EEENS5_IJSH_SB_EEEEEEEvNS4_8identityES12_S1C_vS1D_EENS_8epilogue10collective6detail29Sm90TmaWarpSpecializedAdapterINS1G_15DefaultEpilogueISJ_SK_SK_NS1F_6thread17LinearCombinationISJ_Li1EffLNS1K_9ScaleType4KindE0ELNS_15FloatRoundStyleE2ESJ_EENS1_15EpilogueDefaultEEEEEvvEEEEvNT_6ParamsE)
        /*0020*/ 	.word	0x00000e70
.L_16:


//--------------------- .nv.compat                --------------------------
	.section	.nv.compat,"",@"SHT_CUDA_COMPAT_INFO"
	.align	4
        /*0000*/ 	.byte	0x02, 0x09, 0x01, 0x00, 0x02, 0x02, 0x04, 0x00, 0x02, 0x05, 0x05, 0x00, 0x03, 0x07, 0x01, 0x01
        /*0010*/ 	.byte	0x02, 0x03, 0x01, 0x00, 0x02, 0x06, 0x01, 0x00, 0x04, 0x0b, 0x08, 0x00, 0x00, 0x00, 0x00, 0x00
        /*0020*/ 	.byte	0x00, 0x00, 0x00, 0x00


//--------------------- .nv.info._ZN7cutlass13device_kernelINS_4gemm6kernel13GemmUniversalIN4cute5tupleIJiiiiEEENS1_10collective13CollectiveMmaINS1_37MainloopSm90TmaGmmaWarpSpecializedFP8ILi5ENS5_IJNS4_1CILi1EEESB_SB_EEENS1_35KernelTmaWarpSpecializedCooperativeEEENS5_IJNSA_ILi512EEENSA_ILi192EEENSA_ILi64EEEEEENS_12float_e4m3_tENS5_IJlSB_lEEESJ_SK_NS4_8TiledMMAINS4_8MMA_AtomIJNS4_4SM904GMMA31MMA_64x192x32_F32E4M3E4M3_SS_TNILNSO_7ScaleInE1ELSQ_1EEEEEENS4_6LayoutINS5_IJNSA_ILi2EEESB_SB_EEENS5_IJSB_NSA_ILi0EEESW_EEEEENS5_IJNS4_10UnderscoreESZ_SZ_EEEEENS4_13SM90_TMA_LOADENS4_14ComposedLayoutINS4_7SwizzleILi2ELi4ELi3EEENS4_18smem_ptr_flag_bitsILi8EEENST_INS5_IJNSA_ILi8EEESH_EEENS5_IJSH_SB_EEEEEEEvNS4_8identityES12_S1C_vS1D_EENS_8epilogue10collective6detail29Sm90TmaWarpSpecializedAdapterINS1G_15DefaultEpilogueISJ_SK_SK_NS1F_6thread17LinearCombinationISJ_Li1EffLNS1K_9ScaleType4KindE0ELNS_15FloatRoundStyleE2ESJ_EENS1_15EpilogueDefaultEEEEEvvEEEEvNT_6ParamsE --------------------------
	.section	.nv.info._ZN7cutlass13device_kernelINS_4gemm6kernel13GemmUniversalIN4cute5tupleIJiiiiEEENS1_10collective13CollectiveMmaINS1_37MainloopSm90TmaGmmaWarpSpecializedFP8ILi5ENS5_IJNS4_1CILi1EEESB_SB_EEENS1_35KernelTmaWarpSpecializedCooperativeEEENS5_IJNSA_ILi512EEENSA_ILi192EEENSA_ILi64EEEEEENS_12float_e4m3_tENS5_IJlSB_lEEESJ_SK_NS4_8TiledMMAINS4_8MMA_AtomIJNS4_4SM904GMMA31MMA_64x192x32_F32E4M3E4M3_SS_TNILNSO_7ScaleInE1ELSQ_1EEEEEENS4_6LayoutINS5_IJNSA_ILi2EEESB_SB_EEENS5_IJSB_NSA_ILi0EEESW_EEEEENS5_IJNS4_10UnderscoreESZ_SZ_EEEEENS4_13SM90_TMA_LOADENS4_14ComposedLayoutINS4_7SwizzleILi2ELi4ELi3EEENS4_18smem_ptr_flag_bitsILi8EEENST_INS5_IJNSA_ILi8EEESH_EEENS5_IJSH_SB_EEEEEEEvNS4_8identityES12_S1C_vS1D_EENS_8epilogue10collective6detail29Sm90TmaWarpSpecializedAdapterINS1G_15DefaultEpilogueISJ_SK_SK_NS1F_6thread17LinearCombinationISJ_Li1EffLNS1K_9ScaleType4KindE0ELNS_15FloatRoundStyleE2ESJ_EENS1_15EpilogueDefaultEEEEEvvEEEEvNT_6ParamsE,"",@"SHT_CUDA_INFO"
	.sectionflags	@""
	.align	4


	//----- nvinfo : EIATTR_CUDA_API_VERSION
	.align		4
        /*0000*/ 	.byte	0x04, 0x37
        /*0002*/ 	.short	(.L_18 - .L_17)
.L_17:
        /*0004*/ 	.word	0x00000082


	//----- nvinfo : EIATTR_KPARAM_INFO
	.align		4
.L_18:
        /*0008*/ 	.byte	0x04, 0x17
        /*000a*/ 	.short	(.L_20 - .L_19)
.L_19:
        /*000c*/ 	.word	0x00000000
        /*0010*/ 	.short	0x0000
        /*0012*/ 	.short	0x0070
        /*0014*/ 	.byte	0x00, 0xf0, 0x01, 0x10


	//----- nvinfo : EIATTR_SPARSE_MMA_MASK
	.align		4
.L_20:
        /*0018*/ 	.byte	0x03, 0x50
        /*001a*/ 	.short	0x0000


	//----- nvinfo : EIATTR_MAXREG_COUNT
	.align		4
        /*001c*/ 	.byte	0x03, 0x1b
        /*001e*/ 	.short	0x00a8


	//----- nvinfo : EIATTR_NUM_BARRIERS
	.align		4
        /*0020*/ 	.byte	0x02, 0x4c
        /*0022*/ 	.byte	0x01
	.zero		1


	//----- nvinfo : EIATTR_ANNOTATIONS
	.align		4
        /*0024*/ 	.byte	0x04, 0x55
        /*0026*/ 	.short	(.L_22 - .L_21)


	//   ....[0]....
.L_21:
        /*0028*/ 	.word	0x00000001
        /*002c*/ 	.byte	0xd0, 0x05, 0x00, 0x00, 0x01, 0x00, 0x00, 0x00, 0xf0, 0x05, 0x00, 0x00, 0x01, 0x00, 0x00, 0x00
        /* <DEDUP_REMOVED lines=2718> */
        /*aa1c*/ 	.byte	0xd0, 0x6a, 0x04, 0x00


	//----- nvinfo : EIATTR_MERCURY_ISA_VERSION
	.align		4
.L_22:
        /*aa20*/ 	.byte	0x03, 0x5f
        /*aa22*/ 	.short	0x0101


	//----- nvinfo : EIATTR_INT_WARP_WIDE_INSTR_OFFSETS
	.align		4
        /*aa24*/ 	.byte	0x04, 0x31
        /*aa26*/ 	.short	(.L_24 - .L_23)


	//   ....[0]....
.L_23:
        /*aa28*/ 	.word	0x000004b0


	//   ....[1]....
        /*aa2c*/ 	.word	0x000004d0


	//   ....[2]....
        /*aa30*/ 	.word	0x000005e0


	//----- nvinfo : EIATTR_COOP_GROUP_MASK_REGIDS
	.align		4
.L_24:
        /*aa34*/ 	.byte	0x04, 0x29
        /*aa36*/ 	.short	(.L_26 - .L_25)


	//   ....[0]....
.L_25:
        /*aa38*/ 	.word	0xffffffff


	//   ....[1]....
        /*aa3c*/ 	.word	0xffffffff


	//   ....[2]....
        /*aa40*/ 	.word	0xffffffff


	//   ....[3]....
        /*aa44*/ 	.word	0xffffffff


	//   ....[4]....
        /*aa48*/ 	.word	0xffffffff


	//----- nvinfo : EIATTR_COOP_GROUP_INSTR_OFFSETS
	.align		4
.L_26:
        /*aa4c*/ 	.byte	0x04, 0x28
        /*aa4e*/ 	.short	(.L_28 - .L_27)


	//   ....[0]....
.L_27:
        /*aa50*/ 	.word	0x00000070


	//   ....[1]....
        /*aa54*/ 	.word	0x00000080


	//   ....[2]....
        /*aa58*/ 	.word	0x000001a0


	//   ....[3]....
        /*aa5c*/ 	.word	0x000003e0


	//   ....[4]....
        /*aa60*/ 	.word	0x00003770


	//----- nvinfo : EIATTR_REG_RECONFIG
	.align		4
.L_28:
        /*aa64*/ 	.byte	0x01, 0x54
	.zero		2


	//----- nvinfo : EIATTR_MBARRIER_INSTR_OFFSETS
	.align		4
        /*aa68*/ 	.byte	0x04, 0x39
        /*aa6a*/ 	.short	(.L_30 - .L_29)


	//   ....[0]....
.L_29:
        /*aa6c*/ 	.word	0x00000320
        /*aa70*/ 	.word	0x000000ff
        /*aa74*/ 	.word	0x00000000
        /*aa78*/ 	.short	0x0100
        /*aa7a*/ 	.byte	0x0a
	.zero		1


	//   ....[1]....
        /*aa7c*/ 	.word	0x00000330
        /*aa80*/ 	.word	0x000000ff
        /*aa84*/ 	.word	0x00000028
        /*aa88*/ 	.short	0x0100
        /*aa8a*/ 	.byte	0x0a
	.zero		1


	//   ....[2]....
        /*aa8c*/ 	.word	0x00000340
        /*aa90*/ 	.word	0x000000ff
        /*aa94*/ 	.word	0x00000008
        /*aa98*/ 	.short	0x0100
        /*aa9a*/ 	.byte	0x0a
	.zero		1


	//   ....[3]....
        /*aa9c*/ 	.word	0x00000350
        /*aaa0*/ 	.word	0x000000ff
        /*aaa4*/ 	.word	0x00000030
        /*aaa8*/ 	.short	0x0100
        /*aaaa*/ 	.byte	0x0a
	.zero		1


	//   ....[4]....
        /*aaac*/ 	.word	0x00000360
        /*aab0*/ 	.word	0x000000ff
        /*aab4*/ 	.word	0x00000010
        /*aab8*/ 	.short	0x0100
        /*aaba*/ 	.byte	0x0a
	.zero		1


	//   ....[5]....
        /*aabc*/ 	.word	0x00000370
        /*aac0*/ 	.word	0x000000ff
        /*aac4*/ 	.word	0x00000038
        /*aac8*/ 	.short	0x0100
        /*aaca*/ 	.byte	0x0a
	.zero		1


	//   ....[6]....
        /*aacc*/ 	.word	0x00000380
        /*aad0*/ 	.word	0x000000ff
        /*aad4*/ 	.word	0x00000018
        /*aad8*/ 	.short	0x0100
        /*aada*/ 	.byte	0x0a
	.zero		1


	//   ....[7]....
        /*aadc*/ 	.word	0x00000390
        /*aae0*/ 	.word	0x000000ff
        /*aae4*/ 	.word	0x00000040
        /*aae8*/ 	.short	0x0100
        /*aaea*/ 	.byte	0x0a
	.zero		1


	//   ....[8]....
        /*aaec*/ 	.word	0x000003a0
        /*aaf0*/ 	.word	0x000000ff
        /*aaf4*/ 	.word	0x00000020
        /*aaf8*/ 	.short	0x0100
        /*aafa*/ 	.byte	0x0a
	.zero		1


	//   ....[9]....
        /*aafc*/ 	.word	0x000003b0
        /*ab00*/ 	.word	0x000000ff
        /*ab04*/ 	.word	0x00000048
        /*ab08*/ 	.short	0x0100
        /*ab0a*/ 	.byte	0x0a
	.zero		1


	//   ....[10]....
        /*ab0c*/ 	.word	0x00000610
        /*ab10*/ 	.word	0x000000ff
        /*ab14*/ 	.word	0x00000060
        /*ab18*/ 	.short	0x0100
        /*ab1a*/ 	.byte	0x08
	.zero		1


	//   ....[11]....
        /*ab1c*/ 	.word	0x00000620
        /*ab20*/ 	.word	0x000000ff
        /*ab24*/ 	.word	0x00000068
        /*ab28*/ 	.short	0x0100
        /*ab2a*/ 	.byte	0x08
	.zero		1


	//   ....[12]....
        /*ab2c*/ 	.word	0x00003b80
        /*ab30*/ 	.word	0x000000ff
        /*ab34*/ 	.word	0x00000000
        /*ab38*/ 	.short	0x010a
        /*ab3a*/ 	.byte	0x14
	.zero		1


	//   ....[13]....
        /*ab3c*/ 	.word	0x00003be0
        /*ab40*/ 	.word	0x000000ff
        /*ab44*/ 	.word	0x00000000
        /*ab48*/ 	.short	0x010a
        /*ab4a*/ 	.byte	0x14
	.zero		1


	//   ....[14]....
        /*ab4c*/ 	.word	0x0000b660
        /*ab50*/ 	.word	0x000000ff
        /*ab54*/ 	.word	0x00000000
        /*ab58*/ 	.short	0x010a
        /*ab5a*/ 	.byte	0x16
	.zero		1


	//   ....[15]....
        /*ab5c*/ 	.word	0x0000b6a0
        /*ab60*/ 	.word	0x000000ff
        /*ab64*/ 	.word	0x00000000
        /*ab68*/ 	.short	0x010a
        /*ab6a*/ 	.byte	0x16
	.zero		1


	//   ....[16]....
        /*ab6c*/ 	.word	0x000144a0
        /*ab70*/ 	.word	0x000000ff
        /*ab74*/ 	.word	0x00000000
        /*ab78*/ 	.short	0x0101
        /*ab7a*/ 	.byte	0x15
	.zero		1


	//   ....[17]....
        /*ab7c*/ 	.word	0x00019d30
        /*ab80*/ 	.word	0x000000ff
        /*ab84*/ 	.word	0x00000000
        /*ab88*/ 	.short	0x0101
        /*ab8a*/ 	.byte	0x06
	.zero		1


	//   ....[18]....
        /*ab8c*/ 	.word	0x00045c60
        /*ab90*/ 	.word	0x00000010
        /*ab94*/ 	.word	0x00000028
        /*ab98*/ 	.short	0x010a
        /*ab9a*/ 	.byte	0x3f
	.zero		1


	//   ....[19]....
        /*ab9c*/ 	.word	0x00045fc0
        /*aba0*/ 	.word	0x00000002
        /*aba4*/ 	.word	0x00000068
        /*aba8*/ 	.short	0x0101
        /*abaa*/ 	.byte	0x3f
	.zero		1


	//   ....[20]....
        /*abac*/ 	.word	0x00046780
        /*abb0*/ 	.word	0x00000003
        /*abb4*/ 	.word	0x00000000
        /*abb8*/ 	.short	0x010a
        /*abba*/ 	.byte	0x3f
	.zero		1


	//   ....[21]....
        /*abbc*/ 	.word	0x00046810
        /*abc0*/ 	.word	0x00000003
        /*abc4*/ 	.word	0x00000000
        /*abc8*/ 	.short	0x010a
        /*abca*/ 	.byte	0x3f
	.zero		1


	//   ....[22]....
        /*abcc*/ 	.word	0x000468a0
        /*abd0*/ 	.word	0x00000003
        /*abd4*/ 	.word	0x00000000
        /*abd8*/ 	.short	0x010a
        /*abda*/ 	.byte	0x3f
	.zero		1


	//   ....[23]....
        /*abdc*/ 	.word	0x00046930
        /*abe0*/ 	.word	0x00000003
        /*abe4*/ 	.word	0x00000000
        /*abe8*/ 	.short	0x010a
        /*abea*/ 	.byte	0x3f
	.zero		1


	//   ....[24]....
        /*abec*/ 	.word	0x000469c0
        /*abf0*/ 	.word	0x00000003
        /*abf4*/ 	.word	0x00000000
        /*abf8*/ 	.short	0x010a
        /*abfa*/ 	.byte	0x3f
	.zero		1


	//   ....[25]....
        /*abfc*/ 	.word	0x00046a30
        /*ac00*/ 	.word	0x00000003
        /*ac04*/ 	.word	0x00000000
        /*ac08*/ 	.short	0x010a
        /*ac0a*/ 	.byte	0x3f
	.zero		1


	//   ....[26]....
        /*ac0c*/ 	.word	0x00046aa0
        /*ac10*/ 	.word	0x00000000
        /*ac14*/ 	.word	0x00000000
        /*ac18*/ 	.short	0x010a
        /*ac1a*/ 	.byte	0x3f
	.zero		1


	//   ....[27]....
        /*ac1c*/ 	.word	0x00046b80
        /*ac20*/ 	.word	0x00000010
        /*ac24*/ 	.word	0x00000028
        /*ac28*/ 	.short	0x010a
        /*ac2a*/ 	.byte	0x3f
	.zero		1


	//   ....[28]....
        /*ac2c*/ 	.word	0x00046c60
        /*ac30*/ 	.word	0x00000003
        /*ac34*/ 	.word	0x00000000
        /*ac38*/ 	.short	0x010a
        /*ac3a*/ 	.byte	0x3f
	.zero		1


	//   ....[29]....
        /*ac3c*/ 	.word	0x00046cb0
        /*ac40*/ 	.word	0x00000003
        /*ac44*/ 	.word	0x00000000
        /*ac48*/ 	.short	0x010a
        /*ac4a*/ 	.byte	0x3f
	.zero		1


	//   ....[30]....
        /*ac4c*/ 	.word	0x00046d00
        /*ac50*/ 	.word	0x00000003
        /*ac54*/ 	.word	0x00000000
        /*ac58*/ 	.short	0x010a
        /*ac5a*/ 	.byte	0x3f
	.zero		1


	//   ....[31]....
        /*ac5c*/ 	.word	0x00046d50
        /*ac60*/ 	.word	0x00000003
        /*ac64*/ 	.word	0x00000000
        /*ac68*/ 	.short	0x010a
        /*ac6a*/ 	.byte	0x3f
	.zero		1


	//----- nvinfo : EIATTR_NUM_MBARRIERS
	.align		4
.L_30:
        /*ac6c*/ 	.byte	0x03, 0x38
        /*ac6e*/ 	.short	0x000c


	//----- nvinfo : EIATTR_EXIT_INSTR_OFFSETS
	.align		4
        /*ac70*/ 	.byte	0x04, 0x1c
        /*ac72*/ 	.short	(.L_32 - .L_31)


	//   ....[0]....
.L_31:
        /*ac74*/ 	.word	0x00000680


	//   ....[1]....
        /*ac78*/ 	.word	0x00000fe0


	//   ....[2]....
        /*ac7c*/ 	.word	0x00045270


	//   ....[3]....
        /*ac80*/ 	.word	0x000458f0


	//   ....[4]....
        /*ac84*/ 	.word	0x00046a10


	//----- nvinfo : EIATTR_MAX_THREADS
	.align		4
.L_32:
        /*ac88*/ 	.byte	0x04, 0x05
        /*ac8a*/ 	.short	(.L_34 - .L_33)
.L_33:
        /*ac8c*/ 	.word	0x00000180
        /*ac90*/ 	.word	0x00000001
        /*ac94*/ 	.word	0x00000001


	//----- nvinfo : EIATTR_CRS_STACK_SIZE
	.align		4
.L_34:
        /*ac98*/ 	.byte	0x04, 0x1e
        /*ac9a*/ 	.short	(.L_36 - .L_35)
.L_35:
        /*ac9c*/ 	.word	0x00000000


	//----- nvinfo : EIATTR_CBANK_PARAM_SIZE
	.align		4
.L_36:
        /*aca0*/ 	.byte	0x03, 0x19
        /*aca2*/ 	.short	0x0470


	//----- nvinfo : EIATTR_PARAM_CBANK
	.align		4
        /*aca4*/ 	.byte	0x04, 0x0a
        /*aca6*/ 	.short	(.L_38 - .L_37)
	.align		4
.L_37:
        /*aca8*/ 	.word	index@(.nv.constant0._ZN7cutlass13device_kernelINS_4gemm6kernel13GemmUniversalIN4cute5tupleIJiiiiEEENS1_10collective13CollectiveMmaINS1_37MainloopSm90TmaGmmaWarpSpecializedFP8ILi5ENS5_IJNS4_1CILi1EEESB_SB_EEENS1_35KernelTmaWarpSpecializedCooperativeEEENS5_IJNSA_ILi512EEENSA_ILi192EEENSA_ILi64EEEEEENS_12float_e4m3_tENS5_IJlSB_lEEESJ_SK_NS4_8TiledMMAINS4_8MMA_AtomIJNS4_4SM904GMMA31MMA_64x192x32_F32E4M3E4M3_SS_TNILNSO_7ScaleInE1ELSQ_1EEEEEENS4_6LayoutINS5_IJNSA_ILi2EEESB_SB_EEENS5_IJSB_NSA_ILi0EEESW_EEEEENS5_IJNS4_10UnderscoreESZ_SZ_EEEEENS4_13SM90_TMA_LOADENS4_14ComposedLayoutINS4_7SwizzleILi2ELi4ELi3EEENS4_18smem_ptr_flag_bitsILi8EEENST_INS5_IJNSA_ILi8EEESH_EEENS5_IJSH_SB_EEEEEEEvNS4_8identityES12_S1C_vS1D_EENS_8epilogue10collective6detail29Sm90TmaWarpSpecializedAdapterINS1G_15DefaultEpilogueISJ_SK_SK_NS1F_6thread17LinearCombinationISJ_Li1EffLNS1K_9ScaleType4KindE0ELNS_15FloatRoundStyleE2ESJ_EENS1_15EpilogueDefaultEEEEEvvEEEEvNT_6ParamsE)
        /*acac*/ 	.short	0x0210
        /*acae*/ 	.short	0x0470


	//----- nvinfo : EIATTR_SW_WAR
	.align		4
.L_38:
        /*acb0*/ 	.byte	0x04, 0x36
        /*acb2*/ 	.short	(.L_40 - .L_39)
.L_39:
        /*acb4*/ 	.word	0x00000008
.L_40:


//--------------------- .nv.callgraph             --------------------------
	.section	.nv.callgraph,"",@"SHT_CUDA_CALLGRAPH"
	.align	4
	.sectionentsize	8
	.align		4
        /*0000*/ 	.word	0x00000000
	.align		4
        /*0004*/ 	.word	0xffffffff
	.align		4
        /*0008*/ 	.word	0x00000000
	.align		4
        /*000c*/ 	.word	0xfffffffe
	.align		4
        /*0010*/ 	.word	0x00000000
	.align		4
        /*0014*/ 	.word	0xfffffffd
	.align		4
        /*0018*/ 	.word	0x00000000
	.align		4
        /*001c*/ 	.word	0xfffffffc


//--------------------- .nv.constant4             --------------------------
	.section	.nv.constant4,"a",@progbits
	.align	8
	.align		8
.nv.constant4:
        /*0000*/ 	.dword	_ZN40_INTERNAL_2ada79c3_4_k_cu_001230e3_140144cuda3std3__45__cpo5beginE
	.align		8
        /*0008*/ 	.dword	_ZN40_INTERNAL_2ada79c3_4_k_cu_001230e3_140144cuda3std3__45__cpo3endE
	.align		8
        /*0010*/ 	.dword	_ZN40_INTERNAL_2ada79c3_4_k_cu_001230e3_140144cuda3std3__45__cpo6cbeginE
	.align		8
        /*0018*/ 	.dword	_ZN40_INTERNAL_2ada79c3_4_k_cu_001230e3_140144cuda3std3__45__cpo4cendE
	.align		8
        /*0020*/ 	.dword	_ZN40_INTERNAL_2ada79c3_4_k_cu_001230e3_140144cuda3std3__442_GLOBAL__N__2ada79c3_4_k_cu_001230e3_140146ignoreE
	.align		8
        /*0028*/ 	.dword	_ZN40_INTERNAL_2ada79c3_4_k_cu_001230e3_140144cuda3std3__419piecewise_constructE
	.align		8
        /*0030*/ 	.dword	_ZN40_INTERNAL_2ada79c3_4_k_cu_001230e3_140144cuda3std3__48in_placeE
	.align		8
        /*0038*/ 	.dword	_ZN40_INTERNAL_2ada79c3_4_k_cu_001230e3_140144cuda3std6ranges3__45__cpo4swapE
	.align		8
        /*0040*/ 	.dword	_ZN40_INTERNAL_2ada79c3_4_k_cu_001230e3_140144cuda3std6ranges3__45__cpo9iter_moveE
	.align		8
        /*0048*/ 	.dword	_ZN40_INTERNAL_2ada79c3_4_k_cu_001230e3_140144cute7productE
	.align		8
        /*0050*/ 	.dword	_ZN40_INTERNAL_2ada79c3_4_k_cu_001230e3_140144cute1_E


//--------------------- .text._ZN7cutlass13device_kernelINS_4gemm6kernel13GemmUniversalIN4cute5tupleIJiiiiEEENS1_10collective13CollectiveMmaINS1_37MainloopSm90TmaGmmaWarpSpecializedFP8ILi5ENS5_IJNS4_1CILi1EEESB_SB_EEENS1_35KernelTmaWarpSpecializedCooperativeEEENS5_IJNSA_ILi512EEENSA_ILi192EEENSA_ILi64EEEEEENS_12float_e4m3_tENS5_IJlSB_lEEESJ_SK_NS4_8TiledMMAINS4_8MMA_AtomIJNS4_4SM904GMMA31MMA_64x192x32_F32E4M3E4M3_SS_TNILNSO_7ScaleInE1ELSQ_1EEEEEENS4_6LayoutINS5_IJNSA_ILi2EEESB_SB_EEENS5_IJSB_NSA_ILi0EEESW_EEEEENS5_IJNS4_10UnderscoreESZ_SZ_EEEEENS4_13SM90_TMA_LOADENS4_14ComposedLayoutINS4_7SwizzleILi2ELi4ELi3EEENS4_18smem_ptr_flag_bitsILi8EEENST_INS5_IJNSA_ILi8EEESH_EEENS5_IJSH_SB_EEEEEEEvNS4_8identityES12_S1C_vS1D_EENS_8epilogue10collective6detail29Sm90TmaWarpSpecializedAdapterINS1G_15DefaultEpilogueISJ_SK_SK_NS1F_6thread17LinearCombinationISJ_Li1EffLNS1K_9ScaleType4KindE0ELNS_15FloatRoundStyleE2ESJ_EENS1_15EpilogueDefaultEEEEEvvEEEEvNT_6ParamsE --------------------------
	.section	.text._ZN7cutlass13device_kernelINS_4gemm6kernel13GemmUniversalIN4cute5tupleIJiiiiEEENS1_10collective13CollectiveMmaINS1_37MainloopSm90TmaGmmaWarpSpecializedFP8ILi5ENS5_IJNS4_1CILi1EEESB_SB_EEENS1_35KernelTmaWarpSpecializedCooperativeEEENS5_IJNSA_ILi512EEENSA_ILi192EEENSA_ILi64EEEEEENS_12float_e4m3_tENS5_IJlSB_lEEESJ_SK_NS4_8TiledMMAINS4_8MMA_AtomIJNS4_4SM904GMMA31MMA_64x192x32_F32E4M3E4M3_SS_TNILNSO_7ScaleInE1ELSQ_1EEEEEENS4_6LayoutINS5_IJNSA_ILi2EEESB_SB_EEENS5_IJSB_NSA_ILi0EEESW_EEEEENS5_IJNS4_10UnderscoreESZ_SZ_EEEEENS4_13SM90_TMA_LOADENS4_14ComposedLayoutINS4_7SwizzleILi2ELi4ELi3EEENS4_18smem_ptr_flag_bitsILi8EEENST_INS5_IJNSA_ILi8EEESH_EEENS5_IJSH_SB_EEEEEEEvNS4_8identityES12_S1C_vS1D_EENS_8epilogue10collective6detail29Sm90TmaWarpSpecializedAdapterINS1G_15DefaultEpilogueISJ_SK_SK_NS1F_6thread17LinearCombinationISJ_Li1EffLNS1K_9ScaleType4KindE0ELNS_15FloatRoundStyleE2ESJ_EENS1_15EpilogueDefaultEEEEEvvEEEEvNT_6ParamsE,"ax",@progbits
	.align	128
.text._ZN7cutlass13device_kernelINS_4gemm6kernel13GemmUniversalIN4cute5tupleIJiiiiEEENS1_10collective13CollectiveMmaINS1_37MainloopSm90TmaGmmaWarpSpecializedFP8ILi5ENS5_IJNS4_1CILi1EEESB_SB_EEENS1_35KernelTmaWarpSpecializedCooperativeEEENS5_IJNSA_ILi512EEENSA_ILi192EEENSA_ILi64EEEEEENS_12float_e4m3_tENS5_IJlSB_lEEESJ_SK_NS4_8TiledMMAINS4_8MMA_AtomIJNS4_4SM904GMMA31MMA_64x192x32_F32E4M3E4M3_SS_TNILNSO_7ScaleInE1ELSQ_1EEEEEENS4_6LayoutINS5_IJNSA_ILi2EEESB_SB_EEENS5_IJSB_NSA_ILi0EEESW_EEEEENS5_IJNS4_10UnderscoreESZ_SZ_EEEEENS4_13SM90_TMA_LOADENS4_14ComposedLayoutINS4_7SwizzleILi2ELi4ELi3EEENS4_18smem_ptr_flag_bitsILi8EEENST_INS5_IJNSA_ILi8EEESH_EEENS5_IJSH_SB_EEEEEEEvNS4_8identityES12_S1C_vS1D_EENS_8epilogue10collective6detail29Sm90TmaWarpSpecializedAdapterINS1G_15DefaultEpilogueISJ_SK_SK_NS1F_6thread17LinearCombinationISJ_Li1EffLNS1K_9ScaleType4KindE0ELNS_15FloatRoundStyleE2ESJ_EENS1_15EpilogueDefaultEEEEEvvEEEEvNT_6ParamsE:
        .type           _ZN7cutlass13device_kernelINS_4gemm6kernel13GemmUniversalIN4cute5tupleIJiiiiEEENS1_10collective13CollectiveMmaINS1_37MainloopSm90TmaGmmaWarpSpecializedFP8ILi5ENS5_IJNS4_1CILi1EEESB_SB_EEENS1_35KernelTmaWarpSpecializedCooperativeEEENS5_IJNSA_ILi512EEENSA_ILi192EEENSA_ILi64EEEEEENS_12float_e4m3_tENS5_IJlSB_lEEESJ_SK_NS4_8TiledMMAINS4_8MMA_AtomIJNS4_4SM904GMMA31MMA_64x192x32_F32E4M3E4M3_SS_TNILNSO_7ScaleInE1ELSQ_1EEEEEENS4_6LayoutINS5_IJNSA_ILi2EEESB_SB_EEENS5_IJSB_NSA_ILi0EEESW_EEEEENS5_IJNS4_10UnderscoreESZ_SZ_EEEEENS4_13SM90_TMA_LOADENS4_14ComposedLayoutINS4_7SwizzleILi2ELi4ELi3EEENS4_18smem_ptr_flag_bitsILi8EEENST_INS5_IJNSA_ILi8EEESH_EEENS5_IJSH_SB_EEEEEEEvNS4_8identityES12_S1C_vS1D_EENS_8epilogue10collective6detail29Sm90TmaWarpSpecializedAdapterINS1G_15DefaultEpilogueISJ_SK_SK_NS1F_6thread17LinearCombinationISJ_Li1EffLNS1K_9ScaleType4KindE0ELNS_15FloatRoundStyleE2ESJ_EENS1_15EpilogueDefaultEEEEEvvEEEEvNT_6ParamsE,@function
        .size           _ZN7cutlass13device_kernelINS_4gemm6kernel13GemmUniversalIN4cute5tupleIJiiiiEEENS1_10collective13CollectiveMmaINS1_37MainloopSm90TmaGmmaWarpSpecializedFP8ILi5ENS5_IJNS4_1CILi1EEESB_SB_EEENS1_35KernelTmaWarpSpecializedCooperativeEEENS5_IJNSA_ILi512EEENSA_ILi192EEENSA_ILi64EEEEEENS_12float_e4m3_tENS5_IJlSB_lEEESJ_SK_NS4_8TiledMMAINS4_8MMA_AtomIJNS4_4SM904GMMA31MMA_64x192x32_F32E4M3E4M3_SS_TNILNSO_7ScaleInE1ELSQ_1EEEEEENS4_6LayoutINS5_IJNSA_ILi2EEESB_SB_EEENS5_IJSB_NSA_ILi0EEESW_EEEEENS5_IJNS4_10UnderscoreESZ_SZ_EEEEENS4_13SM90_TMA_LOADENS4_14ComposedLayoutINS4_7SwizzleILi2ELi4ELi3EEENS4_18smem_ptr_flag_bitsILi8EEENST_INS5_IJNSA_ILi8EEESH_EEENS5_IJSH_SB_EEEEEEEvNS4_8identityES12_S1C_vS1D_EENS_8epilogue10collective6detail29Sm90TmaWarpSpecializedAdapterINS1G_15DefaultEpilogueISJ_SK_SK_NS1F_6thread17LinearCombinationISJ_Li1EffLNS1K_9ScaleType4KindE0ELNS_15FloatRoundStyleE2ESJ_EENS1_15EpilogueDefaultEEEEEvvEEEEvNT_6ParamsE,(.L_x_171 - _ZN7cutlass13device_kernelINS_4gemm6kernel13GemmUniversalIN4cute5tupleIJiiiiEEENS1_10collective13CollectiveMmaINS1_37MainloopSm90TmaGmmaWarpSpecializedFP8ILi5ENS5_IJNS4_1CILi1EEESB_SB_EEENS1_35KernelTmaWarpSpecializedCooperativeEEENS5_IJNSA_ILi512EEENSA_ILi192EEENSA_ILi64EEEEEENS_12float_e4m3_tENS5_IJlSB_lEEESJ_SK_NS4_8TiledMMAINS4_8MMA_AtomIJNS4_4SM904GMMA31MMA_64x192x32_F32E4M3E4M3_SS_TNILNSO_7ScaleInE1ELSQ_1EEEEEENS4_6LayoutINS5_IJNSA_ILi2EEESB_SB_EEENS5_IJSB_NSA_ILi0EEESW_EEEEENS5_IJNS4_10UnderscoreESZ_SZ_EEEEENS4_13SM90_TMA_LOADENS4_14ComposedLayoutINS4_7SwizzleILi2ELi4ELi3EEENS4_18smem_ptr_flag_bitsILi8EEENST_INS5_IJNSA_ILi8EEESH_EEENS5_IJSH_SB_EEEEEEEvNS4_8identityES12_S1C_vS1D_EENS_8epilogue10collective6detail29Sm90TmaWarpSpecializedAdapterINS1G_15DefaultEpilogueISJ_SK_SK_NS1F_6thread17LinearCombinationISJ_Li1EffLNS1K_9ScaleType4KindE0ELNS_15FloatRoundStyleE2ESJ_EENS1_15EpilogueDefaultEEEEEvvEEEEvNT_6ParamsE)
        .other          _ZN7cutlass13device_kernelINS_4gemm6kernel13GemmUniversalIN4cute5tupleIJiiiiEEENS1_10collective13CollectiveMmaINS1_37MainloopSm90TmaGmmaWarpSpecializedFP8ILi5ENS5_IJNS4_1CILi1EEESB_SB_EEENS1_35KernelTmaWarpSpecializedCooperativeEEENS5_IJNSA_ILi512EEENSA_ILi192EEENSA_ILi64EEEEEENS_12float_e4m3_tENS5_IJlSB_lEEESJ_SK_NS4_8TiledMMAINS4_8MMA_AtomIJNS4_4SM904GMMA31MMA_64x192x32_F32E4M3E4M3_SS_TNILNSO_7ScaleInE1ELSQ_1EEEEEENS4_6LayoutINS5_IJNSA_ILi2EEESB_SB_EEENS5_IJSB_NSA_ILi0EEESW_EEEEENS5_IJNS4_10UnderscoreESZ_SZ_EEEEENS4_13SM90_TMA_LOADENS4_14ComposedLayoutINS4_7SwizzleILi2ELi4ELi3EEENS4_18smem_ptr_flag_bitsILi8EEENST_INS5_IJNSA_ILi8EEESH_EEENS5_IJSH_SB_EEEEEEEvNS4_8identityES12_S1C_vS1D_EENS_8epilogue10collective6detail29Sm90TmaWarpSpecializedAdapterINS1G_15DefaultEpilogueISJ_SK_SK_NS1F_6thread17LinearCombinationISJ_Li1EffLNS1K_9ScaleType4KindE0ELNS_15FloatRoundStyleE2ESJ_EENS1_15EpilogueDefaultEEEEEvvEEEEvNT_6ParamsE,@"STO_CUDA_ENTRY STV_DEFAULT"
_ZN7cutlass13device_kernelINS_4gemm6kernel13GemmUniversalIN4cute5tupleIJiiiiEEENS1_10collective13CollectiveMmaINS1_37MainloopSm90TmaGmmaWarpSpecializedFP8ILi5ENS5_IJNS4_1CILi1EEESB_SB_EEENS1_35KernelTmaWarpSpecializedCooperativeEEENS5_IJNSA_ILi512EEENSA_ILi192EEENSA_ILi64EEEEEENS_12float_e4m3_tENS5_IJlSB_lEEESJ_SK_NS4_8TiledMMAINS4_8MMA_AtomIJNS4_4SM904GMMA31MMA_64x192x32_F32E4M3E4M3_SS_TNILNSO_7ScaleInE1ELSQ_1EEEEEENS4_6LayoutINS5_IJNSA_ILi2EEESB_SB_EEENS5_IJSB_NSA_ILi0EEESW_EEEEENS5_IJNS4_10UnderscoreESZ_SZ_EEEEENS4_13SM90_TMA_LOADENS4_14ComposedLayoutINS4_7SwizzleILi2ELi4ELi3EEENS4_18smem_ptr_flag_bitsILi8EEENST_INS5_IJNSA_ILi8EEESH_EEENS5_IJSH_SB_EEEEEEEvNS4_8identityES12_S1C_vS1D_EENS_8epilogue10collective6detail29Sm90TmaWarpSpecializedAdapterINS1G_15DefaultEpilogueISJ_SK_SK_NS1F_6thread17LinearCombinationISJ_Li1EffLNS1K_9ScaleType4KindE0ELNS_15FloatRoundStyleE2ESJ_EENS1_15EpilogueDefaultEEEEEvvEEEEvNT_6ParamsE:
[----:B------:R-:W0:Y:S02]  /*0000*/  LDC R1, c[0x0][0x28] ;  /* 0x00000a00ff017b82 */ /* 0x000e240000000800 */
[----:B0-----:R-:W-:Y:S01]  /*0010*/  VIADD R1, R1, 0xfffff190 ;  /* 0xfffff19001017836 */ /* 0x001fe20000000000 */
[----:B------:R-:W0:Y:S01]  /*0020*/  S2R R2, SR_TID.X ;  /* 0x0000000000027919 */ /* 0x000e220000002100 */
[----:B------:R-:W-:Y:S01]  /*0030*/  ELECT P0, URZ, PT ;  /* 0x00000000003f782f */ /* 0x000fe20003800000 */
[----:B------:R-:W-:Y:S01]  /*0040*/  BSSY B0, `(.L_x_0) ;  /* 0x0000015000007945 */ /* 0x000fe20003800000 */
[--C-:B0-----:R-:W-:Y:S02]  /*0050*/  SHF.R.U32.HI R0, RZ, 0x5, R2.reuse ;  /* 0x00000005ff007819 */ /* 0x101fe40000011602 */
[----:B------:R-:W-:-:S03]  /*0060*/  SHF.R.U32.HI R2, RZ, 0x7, R2 ;  /* 0x00000007ff027819 */ /* 0x000fc60000011602 */
[----:B------:R-:W0:Y:S04]  /*0070*/  SHFL.IDX PT, R3, R0, RZ, 0x1f ;  /* 0x00001fff00037589 */ /* 0x000e2800000e0000 */
[----:B------:R-:W1:Y:S01]  /*0080*/  SHFL.IDX PT, R2, R2, RZ, 0x1f ;  /* 0x00001fff02027589 */ /* 0x000e6200000e0000 */
[----:B0-----:R-:W-:Y:S02]  /*0090*/  R2UR UR4, R3 ;  /* 0x00000000030472ca */ /* 0x001fe400000e0000 */
[----:B-1----:R-:W-:-:S11]  /*00a0*/  R2UR UR8, R2 ;  /* 0x00000000020872ca */ /* 0x002fd600000e0000 */
[----:B------:R-:W-:Y:S02]  /*00b0*/  USHF.R.S32.HI UR5, URZ, 0x1f, UR4 ;  /* 0x0000001f3f057899 */ /* 0x000fe40008011404 */
[----:B------:R-:W-:Y:S02]  /*00c0*/  ISETP.NE.OR P0, PT, RZ, UR4, !P0 ;  /* 0x00000004ff007c0c */ /* 0x000fe4000c705670 */
[----:B------:R-:W-:-:S04]  /*00d0*/  ULEA.HI UR5, UR5, UR4, URZ, 0x2 ;  /* 0x0000000405057291 */ /* 0x000fc8000f8f103f */
[----:B------:R-:W-:-:S04]  /*00e0*/  ULOP3.LUT UR5, UR5, 0xfffffffc, URZ, 0xc0, !UPT ;  /* 0xfffffffc05057892 */ /* 0x000fc8000f8ec03f */
[----:B------:R-:W-:-:S03]  /*00f0*/  UIADD3 UR6, UR4, -UR5, URZ ;  /* 0x8000000504067290 */ /* 0x000fc6000fffe03f */
[----:B------:R-:W-:Y:S09]  /*0100*/  @P0 BRA `(.L_x_1) ;  /* 0x0000000000200947 */ /* 0x000ff20003800000 */
[----:B------:R-:W-:Y:S02]  /*0110*/  ULDC.64 UR4, c[0x0][0x198] ;  /* 0x0000660000047ab9 */ /* 0x000fe40000000a00 */
[----:B------:R-:W-:Y:S02]  /*0120*/  UIADD3 UR10, UP0, UR4, 0xf0, URZ ;  /* 0x000000f0040a7890 */ /* 0x000fe4000ff1e03f */
[----:B------:R-:W-:Y:S02]  /*0130*/  UIADD3 UR4, UP1, UR4, 0x1f0, URZ ;  /* 0x000001f004047890 */ /* 0x000fe4000ff3e03f */
[----:B------:R-:W-:Y:S02]  /*0140*/  UIADD3.X UR11, URZ, UR5, URZ, UP0, !UPT ;  /* 0x000000053f0b7290 */ /* 0x000fe400087fe43f */
[----:B------:R-:W-:-:S07]  /*0150*/  UIADD3.X UR5, URZ, UR5, URZ, UP1, !UPT ;  /* 0x000000053f057290 */ /* 0x000fce0008ffe43f */
[----:B------:R0:W-:Y:S02]  /*0160*/  UTMACCTL.PF [UR10] ;  /* 0x000000000a0079b9 */ /* 0x0001e40008040000 */
[----:B------:R0:W-:Y:S02]  /*0170*/  UTMACCTL.PF [UR4] ;  /* 0x00000000040079b9 */ /* 0x0001e40008040000 */
[----:B0-----:R-:W-:Y:S01]  /*0180*/  NOP ;  /* 0x0000000000007918 */ /* 0x001fe20000000000 */
.L_x_1:
[----:B------:R-:W-:Y:S05]  /*0190*/  BSYNC B0 ;  /* 0x0000000000007941 */ /* 0x000fea0003800000 */
.L_x_0:
[----:B------:R-:W0:Y:S01]  /*01a0*/  SHFL.IDX PT, R2, R0, RZ, 0x1f ;  /* 0x00001fff00027589 */ /* 0x000e2200000e0000 */
[----:B------:R-:W-:Y:S01]  /*01b0*/  UISETP.NE.AND UP0, UPT, UR6, 0x3, UPT ;  /* 0x000000030600788c */ /* 0x000fe2000bf05270 */
[----:B------:R-:W-:Y:S01]  /*01c0*/  ISETP.NE.AND P1, PT, RZ, UR8, PT ;  /* 0x00000008ff007c0c */ /* 0x000fe2000bf25270 */
[----:B------:R-:W-:Y:S02]  /*01d0*/  UIADD3 UR11, UR8, -0x1, URZ ;  /* 0xffffffff080b7890 */ /* 0x000fe4000fffe03f */
[----:B------:R-:W-:Y:S02]  /*01e0*/  UISETP.EQ.OR UP0, UPT, UR6, URZ, !UP0 ;  /* 0x0000003f0600728c */ /* 0x000fe4000c702670 */
[----:B------:R-:W-:Y:S02]  /*01f0*/  UISETP.GE.U32.AND UP1, UPT, UR11, 0x2, UPT ;  /* 0x000000020b00788c */ /* 0x000fe4000bf26070 */
[----:B------:R-:W-:-:S04]  /*0200*/  UISETP.EQ.AND UP0, UPT, UR8, URZ, UP0 ;  /* 0x0000003f0800728c */ /* 0x000fc80008702270 */
[----:B------:R-:W-:-:S04]  /*0210*/  USEL UR7, URZ, 0x1, !UP0 ;  /* 0x000000013f077887 */ /* 0x000fc8000c000000 */
[----:B------:R-:W-:Y:S01]  /*0220*/  USEL UR7, UR7, 0x2, UP1 ;  /* 0x0000000207077887 */ /* 0x000fe20008800000 */
[----:B0-----:R-:W-:-:S13]  /*0230*/  ISETP.NE.AND P0, PT, R2, RZ, PT ;  /* 0x000000ff0200720c */ /* 0x001fda0003f05270 */
[----:B------:R-:W-:Y:S05]  /*0240*/  @P0 BRA `(.L_x_2) ;  /* 0x0000000000600947 */ /* 0x000fea0003800000 */
[----:B------:R-:W0:Y:S01]  /*0250*/  S2UR UR10, SR_CgaCtaId ;  /* 0x00000000000a79c3 */ /* 0x000e220000008800 */
[----:B------:R-:W-:Y:S01]  /*0260*/  UMOV UR4, 0x400 ;  /* 0x0000040000047882 */ /* 0x000fe20000000000 */
[----:B------:R-:W-:Y:S01]  /*0270*/  UMOV UR5, 0x1 ;  /* 0x0000000100057882 */ /* 0x000fe20000000000 */
[----:B------:R-:W-:Y:S01]  /*0280*/  UMOV UR8, 0x100 ;  /* 0x0000010000087882 */ /* 0x000fe20000000000 */
[----:B------:R-:W-:Y:S01]  /*0290*/  ELECT P0, URZ, PT ;  /* 0x00000000003f782f */ /* 0x000fe20003800000 */
[----:B------:R-:W-:-:S04]  /*02a0*/  UIADD3 UR8, -UR8, 0x100000, URZ ;  /* 0x0010000008087890 */ /* 0x000fc8000fffe13f */
[----:B------:R-:W-:Y:S02]  /*02b0*/  USHF.L.U32 UR9, UR8, 0xb, URZ ;  /* 0x0000000b08097899 */ /* 0x000fe4000800063f */
[----:B------:R-:W-:Y:S02]  /*02c0*/  USHF.L.U32 UR8, UR8, 0x1, URZ ;  /* 0x0000000108087899 */ /* 0x000fe4000800063f */
[----:B0-----:R-:W-:Y:S02]  /*02d0*/  ULEA UR10, UR10, UR4, 0x18 ;  /* 0x000000040a0a7291 */ /* 0x001fe4000f8ec03f */
[----:B------:R-:W-:-:S04]  /*02e0*/  UIADD3 UR4, -UR5, 0x100000, URZ ;  /* 0x0010000005047890 */ /* 0x000fc8000fffe13f */
[----:B------:R-:W-:Y:S02]  /*02f0*/  USHF.L.U32 UR5, UR4, 0xb, URZ ;  /* 0x0000000b04057899 */ /* 0x000fe4000800063f */
[----:B------:R-:W-:Y:S01]  /*0300*/  USHF.L.U32 UR4, UR4, 0x1, URZ ;  /* 0x0000000104047899 */ /* 0x000fe2000800063f */
[----:B------:R-:W0:Y:S11]  /*0310*/  FENCE.VIEW.ASYNC.S ;  /* 0x00000000000073c6 */ /* 0x000e360000000000 */
[----:B0-----:R0:W1:Y:S01]  /*0320*/  SYNCS.EXCH.64 URZ, [UR10], UR4 ;  /* 0x000000040a3f75b2 */ /* 0x0010620008000100 */
[----:B------:R0:W2:Y:S01]  /*0330*/  SYNCS.EXCH.64 URZ, [UR10+0x28], UR8 ;  /* 0x000028080a3f75b2 */ /* 0x0000a20008000100 */
[----:B------:R0:W3:Y:S01]  /*0340*/  SYNCS.EXCH.64 URZ, [UR10+0x8], UR4 ;  /* 0x000008040a3f75b2 */ /* 0x0000e20008000100 */
[----:B------:R0:W4:Y:S01]  /*0350*/  SYNCS.EXCH.64 URZ, [UR10+0x30], UR8 ;  /* 0x000030080a3f75b2 */ /* 0x0001220008000100 */
[----:B------:R0:W0:Y:S01]  /*0360*/  SYNCS.EXCH.64 URZ, [UR10+0x10], UR4 ;  /* 0x000010040a3f75b2 */ /* 0x0000220008000100 */
[----:B------:R0:W0:Y:S01]  /*0370*/  SYNCS.EXCH.64 URZ, [UR10+0x38], UR8 ;  /* 0x000038080a3f75b2 */ /* 0x0000220008000100 */
[----:B------:R0:W0:Y:S01]  /*0380*/  SYNCS.EXCH.64 URZ, [UR10+0x18], UR4 ;  /* 0x000018040a3f75b2 */ /* 0x0000220008000100 */
[----:B------:R0:W0:Y:S01]  /*0390*/  SYNCS.EXCH.64 URZ, [UR10+0x40], UR8 ;  /* 0x000040080a3f75b2 */ /* 0x0000220008000100 */
[----:B------:R0:W0:Y:S01]  /*03a0*/  SYNCS.EXCH.64 URZ, [UR10+0x20], UR4 ;  /* 0x000020040a3f75b2 */ /* 0x0000220008000100 */
[----:B------:R0:W0:Y:S01]  /*03b0*/  SYNCS.EXCH.64 URZ, [UR10+0x48], UR8 ;  /* 0x000048080a3f75b2 */ /* 0x0000220008000100 */
[----:B------:R-:W-:Y:S01]  /*03c0*/  NOP ;  /* 0x0000000000007918 */ /* 0x000fe20000000000 */
.L_x_2:
[----:B------:R-:W5:Y:S01]  /*03d0*/  LDC R4, c[0x0][0x65c] ;  /* 0x00019700ff047b82 */ /* 0x000f620000000800 */
[----:B------:R1:W2:Y:S01]  /*03e0*/  SHFL.IDX PT, R2, R0, RZ, 0x1f ;  /* 0x00001fff00027589 */ /* 0x0002a200000e0000 */
[----:B------:R-:W-:Y:S01]  /*03f0*/  ELECT P0, URZ, PT ;  /* 0x00000000003f782f */ /* 0x000fe20003800000 */
[----:B------:R-:W-:Y:S01]  /*0400*/  IMAD.MOV.U32 R3, RZ, RZ, RZ ;  /* 0x000000ffff037224 */ /* 0x000fe200078e00ff */
[----:B0-----:R-:W-:Y:S01]  /*0410*/  UMOV UR4, 0x20 ;  /* 0x0000002000047882 */ /* 0x001fe20000000000 */
[----:B------:R-:W0:Y:S01]  /*0420*/  S2R R5, SR_CTAID.Y ;  /* 0x0000000000057919 */ /* 0x000e220000002600 */
[----:B------:R-:W-:Y:S01]  /*0430*/  NOP ;  /* 0x0000000000007918 */ /* 0x000fe20000000000 */
[----:B------:R-:W-:Y:S01]  /*0440*/  NOP ;  /* 0x0000000000007918 */ /* 0x000fe20000000000 */
[----:B-1----:R-:W-:Y:S02]  /*0450*/  LOP3.LUT R0, R0, 0xfffff7ff, RZ, 0xc0, !PT ;  /* 0xfffff7ff00007812 */ /* 0x002fe400078ec0ff */
[----:B-----5:R-:W-:-:S02]  /*0460*/  ISETP.NE.AND P2, PT, R4, 0x1, PT ;  /* 0x000000010400780c */ /* 0x020fc40003f45270 */
[----:B--2---:R-:W-:Y:S02]  /*0470*/  ISETP.NE.OR P0, PT, R2, RZ, !P0 ;  /* 0x000000ff0200720c */ /* 0x004fe40004705670 */
[----:B------:R-:W1:Y:S09]  /*0480*/  S2R R2, SR_CTAID.X ;  /* 0x0000000000027919 */ /* 0x000e720000002500 */
[----:B------:R-:W1:Y:S01]  /*0490*/  @P2 LDC R9, c[0x0][0x10] ;  /* 0x00000400ff092b82 */ /* 0x000e620000000800 */
[----:B0-----:R-:W-:Y:S01]  /*04a0*/  @P2 IMAD.MOV.U32 R6, RZ, RZ, R5 ;  /* 0x000000ffff062224 */ /* 0x001fe200078e0005 */
[----:B------:R-:W-:Y:S01]  /*04b0*/  VOTEU.ALL UP0, P0 ;  /* 0x00000000003f7886 */ /* 0x000fe20000000000 */
[----:B------:R-:W-:Y:S01]  /*04c0*/  @P2 IMAD.MOV.U32 R7, RZ, RZ, RZ ;  /* 0x000000ffff072224 */ /* 0x000fe200078e00ff */
[----:B------:R-:W-:Y:S01]  /*04d0*/  VOTEU.ALL UP1, P0 ;  /* 0x00000000003f7886 */ /* 0x000fe20000020000 */
[----:B------:R-:W-:Y:S01]  /*04e0*/  @P2 IMAD.MOV.U32 R11, RZ, RZ, RZ ;  /* 0x000000ffff0b2224 */ /* 0x000fe200078e00ff */
[----:B------:R-:W-:Y:S01]  /*04f0*/  @P2 LOP3.LUT R0, R0, 0x800, RZ, 0xfc, !PT ;  /* 0x0000080000002812 */ /* 0x000fe200078efcff */
[----:B------:R-:W-:Y:S01]  /*0500*/  @!UP0 UMOV UR8, 0x400 ;  /* 0x0000040000088882 */ /* 0x000fe20000000000 */
[----:B------:R-:W0:Y:S01]  /*0510*/  @!P2 LDC R4, c[0x0][0xc] ;  /* 0x00000300ff04ab82 */ /* 0x000e220000000800 */
[----:B------:R-:W-:-:S04]  /*0520*/  @!UP0 UIADD3 UR4, -UR4, 0x100000, URZ ;  /* 0x0010000004048890 */ /* 0x000fc8000fffe13f */
[----:B------:R-:W-:Y:S02]  /*0530*/  @!UP0 USHF.L.U32 UR5, UR4, 0xb, URZ ;  /* 0x0000000b04058899 */ /* 0x000fe4000800063f */
[----:B------:R-:W-:Y:S01]  /*0540*/  @!UP0 USHF.L.U32 UR4, UR4, 0x1, URZ ;  /* 0x0000000104048899 */ /* 0x000fe2000800063f */
[----:B------:R-:W2:Y:S01]  /*0550*/  @!UP0 S2UR UR9, SR_CgaCtaId ;  /* 0x00000000000989c3 */ /* 0x000ea20000008800 */
[----:B-1----:R-:W-:-:S04]  /*0560*/  @P2 IMAD.WIDE.U32 R8, R2, R9, R6 ;  /* 0x0000000902082225 */ /* 0x002fc800078e0006 */
[----:B------:R-:W-:Y:S02]  /*0570*/  @P2 IMAD.MOV.U32 R10, RZ, RZ, R8 ;  /* 0x000000ffff0a2224 */ /* 0x000fe400078e0008 */
[----:B------:R-:W-:Y:S02]  /*0580*/  @P2 IMAD.IADD R12, R9, 0x1, R11 ;  /* 0x00000001090c2824 */ /* 0x000fe400078e020b */
[----:B0-----:R-:W-:-:S04]  /*0590*/  @!P2 IMAD.WIDE.U32 R6, R4, R5, R2 ;  /* 0x000000050406a225 */ /* 0x001fc800078e0002 */
[----:B------:R-:W-:Y:S02]  /*05a0*/  @!P2 IMAD.MOV.U32 R10, RZ, RZ, R6 ;  /* 0x000000ffff0aa224 */ /* 0x000fe400078e0006 */
[----:B------:R-:W-:Y:S01]  /*05b0*/  @!P2 IMAD.MOV.U32 R12, RZ, RZ, R7 ;  /* 0x000000ffff0ca224 */ /* 0x000fe200078e0007 */
[----:B--2---:R-:W-:Y:S02]  /*05c0*/  @!UP0 ULEA UR8, UR9, UR8, 0x18 ;  /* 0x0000000809088291 */ /* 0x004fe4000f8ec03f */
[----:B------:R0:W-:Y:S01]  /*05d0*/  STL [R1+0x868], R10 ;  /* 0x0008680a01007387 */ /* 0x0001e20000100800 */
[----:B------:R-:W-:-:S03]  /*05e0*/  VOTEU.ALL UP0, P0 ;  /* 0x00000000003f7886 */ /* 0x000fc60000000000 */
[----:B------:R0:W-:Y:S04]  /*05f0*/  STL [R1+0x864], R12 ;  /* 0x0008640c01007387 */ /* 0x0001e80000100800 */
[----:B------:R-:W1:Y:S02]  /*0600*/  FENCE.VIEW.ASYNC.S ;  /* 0x00000000000073c6 */ /* 0x000e640000000000 */
[----:B-1----:R0:W3:Y:S01]  /*0610*/  @!UP0 SYNCS.EXCH.64 URZ, [UR8+0x60], UR4 ;  /* 0x00006004083f85b2 */ /* 0x0020e20008000100 */
[----:B------:R0:W3:Y:S01]  /*0620*/  @!UP1 SYNCS.EXCH.64 URZ, [UR8+0x68], UR4 ;  /* 0x00006804083f95b2 */ /* 0x0000e20008000100 */
[----:B------:R-:W-:Y:S01]  /*0630*/  NOP ;  /* 0x0000000000007918 */ /* 0x000fe20000000000 */
[----:B---34-:R-:W-:Y:S06]  /*0640*/  BAR.SYNC.DEFER_BLOCKING 0x0 ;  /* 0x0000000000007b1d */ /* 0x018fec0000010000 */
[----:B0-----:R-:W-:Y:S05]  /*0650*/  @!P1 BRA `(.L_x_3) ;  /* 0x0000044c00089947 */ /* 0x001fea0003800000 */
[----:B------:R-:W-:-:S06]  /*0660*/  UISETP.GT.U32.AND UP0, UPT, UR11, 0x1, UPT ;  /* 0x000000010b00788c */ /* 0x000fcc000bf04070 */
[----:B------:R-:W-:-:S13]  /*0670*/  PLOP3.LUT P0, PT, PT, PT, UP0, 0x80, 0x0 ;  /* 0x000000000000781c */ /* 0x000fda0003f0f008 */
[----:B------:R-:W-:Y:S05]  /*0680*/  @P0 EXIT ;  /* 0x000000000000094d */ /* 0x000fea0003800000 */
[----:B------:R-:W-:Y:S01]  /*0690*/  IMAD.MOV.U32 R7, RZ, RZ, -0x1 ;  /* 0xffffffffff077424 */ /* 0x000fe200078e00ff */
[----:B------:R-:W-:Y:S01]  /*06a0*/  ULDC.64 UR4, c[0x0][0x650] ;  /* 0x0001940000047ab9 */ /* 0x000fe20000000a00 */
[----:B------:R-:W-:Y:S01]  /*06b0*/  IMAD.MOV.U32 R6, RZ, RZ, -0x1 ;  /* 0xffffffffff067424 */ /* 0x000fe200078e00ff */
[----:B------:R-:W-:Y:S01]  /*06c0*/  ISETP.GE.U32.AND P0, PT, R10, UR4, PT ;  /* 0x000000040a007c0c */ /* 0x000fe2000bf06070 */
[----:B------:R-:W-:Y:S01]  /*06d0*/  UMOV UR24, 0xffffffff ;  /* 0xffffffff00187882 */ /* 0x000fe20000000000 */
[----:B------:R0:W-:Y:S01]  /*06e0*/  STL [R1+0x85c], R7 ;  /* 0x00085c0701007387 */ /* 0x0001e20000100800 */
[----:B------:R-:W-:Y:S02]  /*06f0*/  PRMT R4, RZ, 0x7610, R4 ;  /* 0x00007610ff047816 */ /* 0x000fe40000000004 */
[----:B------:R-:W-:Y:S01]  /*0700*/  ISETP.GE.U32.AND.EX P0, PT, R12, UR5, PT, P0 ;  /* 0x000000050c007c0c */ /* 0x000fe2000bf06100 */
[----:B------:R0:W-:-:S12]  /*0710*/  STL [R1+0x860], R6 ;  /* 0x0008600601007387 */ /* 0x0001d80000100800 */
[----:B0-----:R-:W-:Y:S05]  /*0720*/  @P0 BRA `(.L_x_4) ;  /* 0x00000004006c0947 */ /* 0x001fea0003800000 */
[----:B------:R-:W-:Y:S01]  /*0730*/  ULDC.64 UR14, c[0x0][0x628] ;  /* 0x00018a00000e7ab9 */ /* 0x000fe20000000a00 */
[----:B------:R-:W0:Y:S01]  /*0740*/  LDC.64 R14, c[0x0][0x620] ;  /* 0x00018800ff0e7b82 */ /* 0x000e220000000a00 */
[----:B------:R-:W-:Y:S01]  /*0750*/  ISETP.NE.U32.AND P0, PT, RZ, UR14, PT ;  /* 0x0000000eff007c0c */ /* 0x000fe2000bf05070 */
[----:B------:R-:W-:Y:S01]  /*0760*/  ULDC UR13, c[0x0][0x630] ;  /* 0x00018c00000d7ab9 */ /* 0x000fe20000000800 */
[----:B------:R-:W-:Y:S02]  /*0770*/  R2UR UR4, R10 ;  /* 0x000000000a0472ca */ /* 0x000fe400000e0000 */
[----:B------:R-:W-:Y:S02]  /*0780*/  ISETP.NE.AND.EX P0, PT, RZ, UR15, PT, P0 ;  /* 0x0000000fff007c0c */ /* 0x000fe4000bf05300 */
[----:B------:R-:W-:-:S11]  /*0790*/  R2UR UR5, R12 ;  /* 0x000000000c0572ca */ /* 0x000fd600000e0000 */
[----:B------:R-:W-:Y:S05]  /*07a0*/  @!P0 BRA `(.L_x_5) ;  /* 0x0000000000308947 */ /* 0x000fea0003800000 */
[----:B------:R-:W-:Y:S01]  /*07b0*/  R2UR UR4, R10 ;  /* 0x000000000a0472ca */ /* 0x000fe200000e0000 */
[----:B------:R-:W-:Y:S01]  /*07c0*/  ULDC UR6, c[0x0][0x634] ;  /* 0x00018d0000067ab9 */ /* 0x000fe20000000800 */
[----:B------:R-:W-:-:S11]  /*07d0*/  R2UR UR12, R12 ;  /* 0x000000000c0c72ca */ /* 0x000fd600000e0000 */
[----:B------:R-:W-:-:S04]  /*07e0*/  UIADD3 UR6, UP0, UR4, UR6, URZ ;  /* 0x0000000604067290 */ /* 0x000fc8000ff1e03f */
[----:B------:R-:W-:-:S04]  /*07f0*/  UIADD3.X UR12, URZ, UR12, URZ, UP0, !UPT ;  /* 0x0000000c3f0c7290 */ /* 0x000fc800087fe43f */
[----:B------:R-:W-:-:S04]  /*0800*/  UIMAD.WIDE.U32 UR4, UR12, UR14, URZ ;  /* 0x0000000e0c0472a5 */ /* 0x000fc8000f8e003f */
[----:B------:R-:W-:Y:S02]  /*0810*/  UIMAD.WIDE.U32 UR8, UP0, UR6, UR15, UR4 ;  /* 0x0000000f060872a5 */ /* 0x000fe4000f800004 */
[----:B------:R-:W-:Y:S02]  /*0820*/  UIMAD.WIDE.U32 UR4, UR6, UR14, URZ ;  /* 0x0000000e060472a5 */ /* 0x000fe4000f8e003f */
[----:B------:R-:W-:Y:S02]  /*0830*/  UIADD3.X UR11, URZ, URZ, URZ, UP0, !UPT ;  /* 0x0000003f3f0b7290 */ /* 0x000fe400087fe43f */
[----:B------:R-:W-:Y:S01]  /*0840*/  UIADD3 URZ, UP0, UR5, UR8, URZ ;  /* 0x00000008053f7290 */ /* 0x000fe2000ff1e03f */
[----:B------:R-:W-:-:S03]  /*0850*/  UMOV UR10, UR9 ;  /* 0x00000009000a7c82 */ /* 0x000fc60008000000 */
[----:B------:R-:W-:-:S12]  /*0860*/  UIMAD.WIDE.U32.X UR4, UR12, UR15, UR10, UP0 ;  /* 0x0000000f0c0472a5 */ /* 0x000fd800080e040a */
.L_x_5:
[----:B------:R-:W-:Y:S01]  /*0870*/  USHF.R.U64 UR24, UR4, UR13, UR5 ;  /* 0x0000000d04187299 */ /* 0x000fe20008001205 */
[----:B------:R-:W1:Y:S01]  /*0880*/  LDC R8, c[0x0][0x618] ;  /* 0x00018600ff087b82 */ /* 0x000e620000000800 */
[----:B------:R-:W-:Y:S01]  /*0890*/  USHF.R.U32.HI UR4, URZ, UR13, UR5 ;  /* 0x0000000d3f047299 */ /* 0x000fe20008011605 */
[----:B------:R-:W-:Y:S01]  /*08a0*/  I2FP.F32.U32 R3, R2 ;  /* 0x0000000200037245 */ /* 0x000fe20000201000 */
[----:B------:R-:W-:Y:S01]  /*08b0*/  IMAD.MOV.U32 R6, RZ, RZ, R10 ;  /* 0x000000ffff067224 */ /* 0x000fe200078e000a */
[----:B------:R-:W-:Y:S01]  /*08c0*/  ULDC UR5, c[0x0][0x150] ;  /* 0x0000540000057ab9 */ /* 0x000fe20000000800 */
[----:B------:R-:W-:Y:S01]  /*08d0*/  IADD3 R11, P0, RZ, -UR24, RZ ;  /* 0x80000018ff0b7c10 */ /* 0x000fe2000ff1e0ff */
[----:B------:R-:W-:Y:S02]  /*08e0*/  IMAD.MOV.U32 R7, RZ, RZ, R12 ;  /* 0x000000ffff077224 */ /* 0x000fe400078e000c */
[----:B------:R-:W-:Y:S01]  /*08f0*/  FMUL R3, R3, UR5 ;  /* 0x0000000503037c20 */ /* 0x000fe20008400000 */
[----:B------:R-:W2:Y:S01]  /*0900*/  LDC.64 R22, c[0x0][0x640] ;  /* 0x00019000ff167b82 */ /* 0x000ea20000000a00 */
[----:B------:R-:W-:Y:S01]  /*0910*/  IMAD.X R13, RZ, RZ, ~UR4, P0 ;  /* 0x80000004ff0d7e24 */ /* 0x000fe200080e06ff */
[----:B------:R-:W-:Y:S01]  /*0920*/  ULDC UR4, c[0x0][0x154] ;  /* 0x0000550000047ab9 */ /* 0x000fe20000000800 */
[----:B0-----:R-:W-:-:S02]  /*0930*/  IMAD.WIDE.U32 R6, R11, R14, R6 ;  /* 0x0000000e0b067225 */ /* 0x001fc400078e0006 */
[----:B------:R-:W0:Y:S03]  /*0940*/  F2I.U32.TRUNC.NTZ R3, R3 ;  /* 0x0000000300037305 */ /* 0x000e26000020f000 */
[----:B------:R-:W3:Y:S01]  /*0950*/  LDC R9, c[0x0][0x144] ;  /* 0x00005100ff097b82 */ /* 0x000ee20000000800 */
[----:B------:R-:W-:-:S04]  /*0960*/  IMAD R4, R13, R14, RZ ;  /* 0x0000000e0d047224 */ /* 0x000fc800078e02ff */
[----:B------:R-:W-:-:S03]  /*0970*/  IMAD R11, R11, R15, R4 ;  /* 0x0000000f0b0b7224 */ /* 0x000fc600078e0204 */
[----:B------:R-:W4:Y:S01]  /*0980*/  LDC R10, c[0x0][0x608] ;  /* 0x00018200ff0a7b82 */ /* 0x000f220000000800 */
[----:B------:R-:W-:Y:S02]  /*0990*/  IMAD.IADD R7, R7, 0x1, R11 ;  /* 0x0000000107077824 */ /* 0x000fe400078e020b */
[----:B0-----:R-:W-:-:S03]  /*09a0*/  IMAD.MOV R4, RZ, RZ, -R3 ;  /* 0x000000ffff047224 */ /* 0x001fc600078e0a03 */
[-CC-:B-1----:R-:W-:Y:S02]  /*09b0*/  SHF.R.U64 R16, R6, R8.reuse, R7.reuse ;  /* 0x0000000806107219 */ /* 0x182fe40000001207 */
[----:B------:R-:W0:Y:S01]  /*09c0*/  LDC R20, c[0x0][0x658] ;  /* 0x00019600ff147b82 */ /* 0x000e220000000800 */
[----:B------:R-:W-:Y:S02]  /*09d0*/  I2FP.F32.U32 R6, R5 ;  /* 0x0000000500067245 */ /* 0x000fe40000201000 */
[----:B--2---:R-:W-:Y:S02]  /*09e0*/  ISETP.NE.U32.AND P0, PT, R22, RZ, PT ;  /* 0x000000ff1600720c */ /* 0x004fe40003f05070 */
[----:B------:R-:W-:Y:S01]  /*09f0*/  SHF.R.U32.HI R3, RZ, R8, R7 ;  /* 0x00000008ff037219 */ /* 0x000fe20000011607 */
[----:B------:R-:W-:Y:S01]  /*0a00*/  FMUL R6, R6, UR4 ;  /* 0x0000000406067c20 */ /* 0x000fe20008400000 */
[----:B------:R-:W-:Y:S01]  /*0a10*/  ISETP.NE.AND.EX P0, PT, R23, RZ, PT, P0 ;  /* 0x000000ff1700720c */ /* 0x000fe20003f05300 */
[----:B------:R-:W1:Y:S01]  /*0a20*/  LDC R14, c[0x0][0x148] ;  /* 0x00005200ff0e7b82 */ /* 0x000e620000000800 */
[----:B---3--:R-:W-:Y:S01]  /*0a30*/  IMAD R4, R9, R4, R2 ;  /* 0x0000000409047224 */ /* 0x008fe200078e0202 */
[----:B------:R2:W3:Y:S01]  /*0a40*/  F2I.U32.TRUNC.NTZ R12, R6 ;  /* 0x00000006000c7305 */ /* 0x0004e2000020f000 */
[----:B------:R-:W-:-:S02]  /*0a50*/  IMAD.MOV.U32 R9, RZ, RZ, -0x1 ;  /* 0xffffffffff097424 */ /* 0x000fc400078e00ff */
[----:B------:R-:W-:-:S03]  /*0a60*/  IMAD.MOV.U32 R7, RZ, RZ, 0x1 ;  /* 0x00000001ff077424 */ /* 0x000fc600078e00ff */
[----:B------:R-:W1:Y:S01]  /*0a70*/  LDC R18, c[0x0][0x600] ;  /* 0x00018000ff127b82 */ /* 0x000e620000000800 */
[-CC-:B----4-:R-:W-:Y:S02]  /*0a80*/  SHF.R.U64 R24, R16, R10.reuse, R3.reuse ;  /* 0x0000000a10187219 */ /* 0x190fe40000001203 */
[----:B------:R-:W-:-:S05]  /*0a90*/  SHF.R.U32.HI R3, RZ, R10, R3 ;  /* 0x0000000aff037219 */ /* 0x000fca0000011603 */
[----:B------:R-:W4:Y:S01]  /*0aa0*/  LDC R15, c[0x0][0x648] ;  /* 0x00019200ff0f7b82 */ /* 0x000f220000000800 */
[-C--:B0-----:R-:W-:Y:S02]  /*0ab0*/  SHF.L.U32 R2, R9, R20.reuse, RZ ;  /* 0x0000001409027219 */ /* 0x081fe400000006ff */
[--C-:B------:R-:W-:Y:S02]  /*0ac0*/  SHF.R.U64 R26, R24, R20, R3.reuse ;  /* 0x00000014181a7219 */ /* 0x100fe40000001203 */
[----:B------:R-:W-:Y:S02]  /*0ad0*/  LOP3.LUT R11, RZ, R2, RZ, 0x33, !PT ;  /* 0x00000002ff0b7212 */ /* 0x000fe400078e33ff */
[-C--:B------:R-:W-:Y:S01]  /*0ae0*/  SHF.R.U32.HI R3, RZ, R20.reuse, R3 ;  /* 0x00000014ff037219 */ /* 0x080fe20000011603 */
[----:B------:R-:W0:Y:S01]  /*0af0*/  LDC R17, c[0x0][0x638] ;  /* 0x00018e00ff117b82 */ /* 0x000e220000000800 */
[----:B------:R-:W-:Y:S01]  /*0b00*/  SHF.L.U32 R10, R7, R20, RZ ;  /* 0x00000014070a7219 */ /* 0x000fe200000006ff */
[----:B------:R-:W-:-:S06]  /*0b10*/  IMAD.MOV.U32 R2, RZ, RZ, R26 ;  /* 0x000000ffff027224 */ /* 0x000fcc00078e001a */
[----:B------:R-:W0:Y:S01]  /*0b20*/  LDC R19, c[0x0][0x610] ;  /* 0x00018400ff137b82 */ /* 0x000e220000000800 */
[----:B--23--:R-:W-:Y:S05]  /*0b30*/  @!P0 BRA `(.L_x_6) ;  /* 0x0000000000288947 */ /* 0x00cfea0003800000 */
[----:B------:R-:W2:Y:S02]  /*0b40*/  LDC R9, c[0x0][0x64c] ;  /* 0x00019300ff097b82 */ /* 0x000ea40000000800 */
[----:B--2---:R-:W-:-:S05]  /*0b50*/  IADD3 R9, P0, R26, R9, RZ ;  /* 0x000000091a097210 */ /* 0x004fca0007f1e0ff */
[----:B------:R-:W-:-:S04]  /*0b60*/  IMAD.X R13, RZ, RZ, R3, P0 ;  /* 0x000000ffff0d7224 */ /* 0x000fc800000e0603 */
[----:B------:R-:W-:-:S04]  /*0b70*/  IMAD.WIDE.U32 R2, R13, R22, RZ ;  /* 0x000000160d027225 */ /* 0x000fc800078e00ff */
[----:B------:R-:W-:-:S04]  /*0b80*/  IMAD.WIDE.U32 R6, P0, R9, R23, R2 ;  /* 0x0000001709067225 */ /* 0x000fc80007800002 */
[----:B------:R-:W-:-:S04]  /*0b90*/  IMAD.WIDE.U32 R2, R9, R22, RZ ;  /* 0x0000001609027225 */ /* 0x000fc800078e00ff */
[----:B------:R-:W-:Y:S01]  /*0ba0*/  IMAD.X R9, RZ, RZ, RZ, P0 ;  /* 0x000000ffff097224 */ /* 0x000fe200000e06ff */
[----:B------:R-:W-:Y:S01]  /*0bb0*/  IADD3 RZ, P0, R3, R6, RZ ;  /* 0x0000000603ff7210 */ /* 0x000fe20007f1e0ff */
[----:B------:R-:W-:-:S04]  /*0bc0*/  IMAD.MOV.U32 R8, RZ, RZ, R7 ;  /* 0x000000ffff087224 */ /* 0x000fc800078e0007 */
[----:B------:R-:W-:-:S08]  /*0bd0*/  IMAD.WIDE.U32.X R2, R13, R23, R8, P0 ;  /* 0x000000170d027225 */ /* 0x000fd000000e0408 */
.L_x_6:
[----:B----4-:R-:W-:Y:S01]  /*0be0*/  SHF.R.U64 R2, R2, R15, R3 ;  /* 0x0000000f02027219 */ /* 0x010fe20000001203 */
[----:B-1----:R-:W-:Y:S01]  /*0bf0*/  VIADD R3, R18, 0xffffffff ;  /* 0xffffffff12037836 */ /* 0x002fe20000000000 */
[----:B------:R-:W-:Y:S01]  /*0c00*/  LOP3.LUT R11, R24, R11, RZ, 0xc0, !PT ;  /* 0x0000000b180b7212 */ /* 0x000fe200078ec0ff */
[----:B------:R-:W-:Y:S02]  /*0c10*/  IMAD.MOV R12, RZ, RZ, -R12 ;  /* 0x000000ffff0c7224 */ /* 0x000fe400078e0a0c */
[----:B------:R-:W-:Y:S01]  /*0c20*/  IMAD.MOV R6, RZ, RZ, -R2 ;  /* 0x000000ffff067224 */ /* 0x000fe200078e0a02 */
[----:B------:R-:W-:Y:S01]  /*0c30*/  LOP3.LUT R16, R16, R3, RZ, 0xc0, !PT ;  /* 0x0000000310107212 */ /* 0x000fe200078ec0ff */
[----:B------:R-:W-:Y:S02]  /*0c40*/  @P2 IMAD R4, R14, R12, R5 ;  /* 0x0000000c0e042224 */ /* 0x000fe400078e0205 */
[----:B------:R-:W-:Y:S02]  /*0c50*/  IMAD R11, R10, R2, R11 ;  /* 0x000000020a0b7224 */ /* 0x000fe400078e020b */
[----:B0-----:R-:W-:-:S02]  /*0c60*/  IMAD R3, R6, R17, R26 ;  /* 0x0000001106037224 */ /* 0x001fc400078e021a */
[----:B------:R-:W-:Y:S02]  /*0c70*/  IMAD R2, R11, R19, R4 ;  /* 0x000000130b027224 */ /* 0x000fe400078e0204 */
[----:B------:R-:W-:Y:S02]  /*0c80*/  IMAD R3, R3, R18, R16 ;  /* 0x0000001203037224 */ /* 0x000fe400078e0210 */
[----:B------:R-:W-:-:S03]  /*0c90*/  IMAD.MOV.U32 R4, RZ, RZ, 0x1 ;  /* 0x00000001ff047424 */ /* 0x000fc600078e00ff */
[----:B------:R-:W-:Y:S02]  /*0ca0*/  SEL R5, R3, R2, !P2 ;  /* 0x0000000203057207 */ /* 0x000fe40005000000 */
[----:B------:R-:W-:-:S03]  /*0cb0*/  SEL R2, R2, R3, !P2 ;  /* 0x0000000302027207 */ /* 0x000fc60005000000 */
[----:B------:R0:W-:Y:S04]  /*0cc0*/  STL [R1+0x860], R5 ;  /* 0x0008600501007387 */ /* 0x0001e80000100800 */
[----:B------:R0:W-:Y:S02]  /*0cd0*/  STL [R1+0x85c], R2 ;  /* 0x00085c0201007387 */ /* 0x0001e40000100800 */
.L_x_4:
[----:B------:R-:W-:-:S08]  /*0ce0*/  NOP ;  /* 0x0000000000007918 */ /* 0x000fd00000000000 */
[----:B------:R-:W1:Y:S02]  /*0cf0*/  USETMAXREG.TRY_ALLOC.CTAPOOL UP0, 0xf0 ;  /* 0x000000f0000079c8 */ /* 0x000e640008000600 */
[----:B-1----:R-:W-:-:S13]  /*0d00*/  PLOP3.LUT P0, PT, PT, PT, UP0, 0x80, 0x0 ;  /* 0x000000000000781c */ /* 0x002fda0003f0f008 */
[----:B------:R-:W-:Y:S05]  /*0d10*/  @!P0 BRA `(.L_x_4) ;  /* 0xfffffffc00f08947 */ /* 0x000fea000383ffff */
[----:B------:R-:W-:Y:S01]  /*0d20*/  ULDC.64 UR4, c[0x0][0x598] ;  /* 0x0001660000047ab9 */ /* 0x000fe20000000a00 */
[----:B------:R-:W-:Y:S01]  /*0d30*/  ULDC.64 UR26, c[0x0][0x208] ;  /* 0x00008200001a7ab9 */ /* 0x000fe20000000a00 */
[----:B------:R-:W-:-:S04]  /*0d40*/  ISETP.NE.U32.AND P0, PT, RZ, UR4, PT ;  /* 0x00000004ff007c0c */ /* 0x000fc8000bf05070 */
[----:B------:R-:W-:-:S13]  /*0d50*/  ISETP.NE.AND.EX P0, PT, RZ, UR5, PT, P0 ;  /* 0x00000005ff007c0c */ /* 0x000fda000bf05300 */
[----:B------:R-:W-:Y:S05]  /*0d60*/  @!P0 BRA `(.L_x_7) ;  /* 0x0000000000208947 */ /* 0x000fea0003800000 */
[----:B0-----:R-:W0:Y:S02]  /*0d70*/  LDC.64 R2, c[0x0][0x598] ;  /* 0x00016600ff027b82 */ /* 0x001e240000000a00 */
[----:B0-----:R-:W2:Y:S02]  /*0d80*/  LDG.E.64 R2, desc[UR26][R2.64] ;  /* 0x0000001a02027981 */ /* 0x001ea4000c1e1b00 */
[----:B--2---:R-:W-:-:S04]  /*0d90*/  ISETP.NE.U32.AND P0, PT, R2, RZ, PT ;  /* 0x000000ff0200720c */ /* 0x004fc80003f05070 */
[----:B------:R-:W-:-:S13]  /*0da0*/  ISETP.NE.AND.EX P0, PT, R3, RZ, PT, P0 ;  /* 0x000000ff0300720c */ /* 0x000fda0003f05300 */
[----:B------:R-:W-:Y:S05]  /*0db0*/  @!P0 BRA `(.L_x_7) ;  /* 0x00000000000c8947 */ /* 0x000fea0003800000 */
[----:B------:R-:W2:Y:S02]  /*0dc0*/  LD.E R2, desc[UR26][R2.64] ;  /* 0x0000001a02027980 */ /* 0x000ea4000c101900 */
[----:B--2---:R-:W-:Y:S01]  /*0dd0*/  R2UR UR19, R2 ;  /* 0x00000000021372ca */ /* 0x004fe200000e0000 */
[----:B------:R-:W-:-:S14]  /*0de0*/  BRA `(.L_x_8) ;  /* 0x0000000000247947 */ /* 0x000fdc0003800000 */
.L_x_7:
[----:B------:R-:W-:Y:S02]  /*0df0*/  ULDC.64 UR4, c[0x0][0x588] ;  /* 0x0001620000047ab9 */ /* 0x000fe40000000a00 */
[----:B------:R-:W-:-:S04]  /*0e00*/  ISETP.NE.U32.AND P0, PT, RZ, UR4, PT ;  /* 0x00000004ff007c0c */ /* 0x000fc8000bf05070 */
[----:B------:R-:W-:-:S13]  /*0e10*/  ISETP.NE.AND.EX P0, PT, RZ, UR5, PT, P0 ;  /* 0x00000005ff007c0c */ /* 0x000fda000bf05300 */
[----:B------:R-:W-:Y:S05]  /*0e20*/  @!P0 BRA `(.L_x_9) ;  /* 0x0000000000108947 */ /* 0x000fea0003800000 */
[----:B0-----:R-:W0:Y:S02]  /*0e30*/  LDC.64 R2, c[0x0][0x588] ;  /* 0x00016200ff027b82 */ /* 0x001e240000000a00 */
[----:B0-----:R-:W2:Y:S02]  /*0e40*/  LDG.E R2, desc[UR26][R2.64] ;  /* 0x0000001a02027981 */ /* 0x001ea4000c1e1900 */
[----:B--2---:R-:W-:Y:S01]  /*0e50*/  R2UR UR19, R2 ;  /* 0x00000000021372ca */ /* 0x004fe200000e0000 */
[----:B------:R-:W-:-:S14]  /*0e60*/  BRA `(.L_x_8) ;  /* 0x0000000000047947 */ /* 0x000fdc0003800000 */
.L_x_9:
[----:B------:R-:W-:-:S05]  /*0e70*/  ULDC UR19, c[0x0][0x580] ;  /* 0x0001600000137ab9 */ /* 0x000fca0000000800 */
.L_x_8:
[----:B------:R-:W-:Y:S02]  /*0e80*/  ULDC.64 UR4, c[0x0][0x5a0] ;  /* 0x0001680000047ab9 */ /* 0x000fe40000000a00 */
        /* <DEDUP_REMOVED lines=11> */
.L_x_10:
        /* <DEDUP_REMOVED lines=8> */
.L_x_12:
[----:B------:R-:W-:-:S05]  /*0fc0*/  ULDC UR18, c[0x0][0x584] ;  /* 0x0001610000127ab9 */ /* 0x000fca0000000800 */
.L_x_11:
[----:B------:R-:W-:-:S13]  /*0fd0*/  LOP3.LUT P0, RZ, R4, 0xff, RZ, 0xc0, !PT ;  /* 0x000000ff04ff7812 */ /* 0x000fda000780c0ff */
[----:B------:R-:W-:Y:S05]  /*0fe0*/  @!P0 EXIT ;  /* 0x000000000000894d */ /* 0x000fea0003800000 */
[----:B------:R-:W-:Y:S01]  /*0ff0*/  ULDC UR4, c[0x0][0x28c] ;  /* 0x0000a30000047ab9 */ /* 0x000fe20000000800 */
[----:B------:R-:W-:Y:S01]  /*1000*/  ULDC.64 UR14, c[0x0][0x5c8] ;  /* 0x00017200000e7ab9 */ /* 0x000fe20000000a00 */
[----:B------:R-:W-:Y:S02]  /*1010*/  UIADD3 UR4, UR4, 0x3f, URZ ;  /* 0x0000003f04047890 */ /* 0x000fe4000fffe03f */
[----:B------:R-:W-:Y:S02]  /*1020*/  USHF.L.U64.HI UR8, UR14, 0x7, UR15 ;  /* 0x000000070e087899 */ /* 0x000fe4000801020f */
[----:B------:R-:W-:Y:S02]  /*1030*/  USHF.R.S32.HI UR5, URZ, 0x1f, UR4 ;  /* 0x0000001f3f057899 */ /* 0x000fe40008011404 */
[----:B------:R-:W-:Y:S02]  /*1040*/  USHF.L.U32 UR9, UR14, 0x7, URZ ;  /* 0x000000070e097899 */ /* 0x000fe4000800063f */
[----:B------:R-:W-:-:S02]  /*1050*/  ULEA.HI UR5, UR5, UR4, URZ, 0x6 ;  /* 0x0000000405057291 */ /* 0x000fc4000f8f303f */
[----:B------:R-:W-:Y:S02]  /*1060*/  USHF.L.U64.HI UR10, UR14, 0x3, UR15 ;  /* 0x000000030e0a7899 */ /* 0x000fe4000801020f */
[----:B------:R-:W-:Y:S02]  /*1070*/  USHF.L.U32 UR11, UR14, 0x3, URZ ;  /* 0x000000030e0b7899 */ /* 0x000fe4000800063f */
[----:B------:R-:W-:Y:S02]  /*1080*/  USHF.L.U64.HI UR12, UR14, 0x8, UR15 ;  /* 0x000000080e0c7899 */ /* 0x000fe4000801020f */
[----:B------:R-:W-:Y:S02]  /*1090*/  USHF.L.U32 UR13, UR14, 0x8, URZ ;  /* 0x000000080e0d7899 */ /* 0x000fe4000800063f */
[----:B------:R-:W-:Y:S02]  /*10a0*/  USHF.R.S32.HI UR17, URZ, 0x6, UR5 ;  /* 0x000000063f117899 */ /* 0x000fe40008011405 */
[----:B------:R-:W-:Y:S01]  /*10b0*/  ULOP3.LUT UR14, UR7, 0x1, URZ, 0xfc, !UPT ;  /* 0x00000001070e7892 */ /* 0x000fe2000f8efc3f */
[----:B------:R-:W-:Y:S01]  /*10c0*/  UMOV UR4, URZ ;  /* 0x0000003f00047c82 */ /* 0x000fe20008000000 */
[----:B------:R-:W-:-:S10]  /*10d0*/  UMOV UR5, URZ ;  /* 0x0000003f00057c82 */ /* 0x000fd40008000000 */
.L_x_133:
[----:B------:R-:W-:Y:S01]  /*10e0*/  STL [R1+0x858], RZ ;  /* 0x000858ff01007387 */ /* 0x000fe20000100800 */
[----:B-1----:R-:W1:Y:S01]  /*10f0*/  S2UR UR25, SR_CgaCtaId ;  /* 0x00000000001979c3 */ /* 0x002e620000008800 */
[----:B------:R-:W-:Y:S01]  /*1100*/  UMOV UR23, 0x400 ;  /* 0x0000040000177882 */ /* 0x000fe20000000000 */
[----:B------:R-:W-:Y:S01]  /*1110*/  UMOV UR6, URZ ;  /* 0x0000003f00067c82 */ /* 0x000fe20008000000 */
[----:B------:R-:W-:Y:S01]  /*1120*/  STL [R1+0x854], RZ ;  /* 0x000854ff01007387 */ /* 0x000fe20000100800 */
[----:B------:R-:W-:Y:S01]  /*1130*/  UMOV UR20, URZ ;  /* 0x0000003f00147c82 */ /* 0x000fe20008000000 */
[----:B------:R-:W-:Y:S01]  /*1140*/  UMOV UR21, URZ ;  /* 0x0000003f00157c82 */ /* 0x000fe20008000000 */
[----:B------:R-:W-:Y:S01]  /*1150*/  CS2R R236, SRZ ;  /* 0x0000000000ec7805 */ /* 0x000fe2000001ff00 */
[----:B------:R-:W-:Y:S01]  /*1160*/  STL [R1+0x850], RZ ;  /* 0x000850ff01007387 */ /* 0x000fe20000100800 */
[----:B--2---:R-:W2:Y:S01]  /*1170*/  LDC R3, c[0x0][0x28c] ;  /* 0x0000a300ff037b82 */ /* 0x004ea20000000800 */
[----:B------:R-:W-:-:S02]  /*1180*/  CS2R R234, SRZ ;  /* 0x0000000000ea7805 */ /* 0x000fc4000001ff00 */
[----:B------:R-:W-:Y:S01]  /*1190*/  CS2R R232, SRZ ;  /* 0x0000000000e87805 */ /* 0x000fe2000001ff00 */
[----:B------:R-:W-:Y:S01]  /*11a0*/  STL [R1+0x84c], RZ ;  /* 0x00084cff01007387 */ /* 0x000fe20000100800 */
[----:B------:R-:W-:Y:S02]  /*11b0*/  CS2R R230, SRZ ;  /* 0x0000000000e67805 */ /* 0x000fe4000001ff00 */
[----:B------:R-:W-:Y:S02]  /*11c0*/  CS2R R228, SRZ ;  /* 0x0000000000e47805 */ /* 0x000fe4000001ff00 */
[----:B------:R-:W-:Y:S01]  /*11d0*/  CS2R R226, SRZ ;  /* 0x0000000000e27805 */ /* 0x000fe2000001ff00 */
[----:B------:R-:W-:Y:S01]  /*11e0*/  STL [R1+0x848], RZ ;  /* 0x000848ff01007387 */ /* 0x000fe20000100800 */
[----:B------:R-:W-:Y:S02]  /*11f0*/  CS2R R224, SRZ ;  /* 0x0000000000e07805 */ /* 0x000fe4000001ff00 */
        /* <DEDUP_REMOVED lines=11> */
[----:B0-----:R-:W-:Y:S02]  /*12b0*/  CS2R R14, SRZ ;  /* 0x00000000000e7805 */ /* 0x001fe4000001ff00 */
[----:B------:R-:W-:Y:S02]  /*12c0*/  CS2R R12, SRZ ;  /* 0x00000000000c7805 */ /* 0x000fe4000001ff00 */
[----:B------:R-:W-:Y:S01]  /*12d0*/  CS2R R10, SRZ ;  /* 0x00000000000a7805 */ /* 0x000fe2000001ff00 */
[----:B------:R-:W-:Y:S01]  /*12e0*/  STL [R1+0x838], RZ ;  /* 0x000838ff01007387 */ /* 0x000fe20000100800 */
[----:B--2---:R-:W-:Y:S02]  /*12f0*/  ISETP.GE.AND P0, PT, R3, 0x1, PT ;  /* 0x000000010300780c */ /* 0x004fe40003f06270 */
[----:B------:R-:W-:-:S02]  /*1300*/  CS2R R8, SRZ ;  /* 0x0000000000087805 */ /* 0x000fc4000001ff00 */
[----:B------:R-:W-:Y:S01]  /*1310*/  CS2R R6, SRZ ;  /* 0x0000000000067805 */ /* 0x000fe2000001ff00 */
[----:B------:R-:W-:Y:S01]  /*1320*/  STL [R1+0x834], RZ ;  /* 0x000834ff01007387 */ /* 0x000fe20000100800 */
[----:B0-----:R-:W-:Y:S01]  /*1330*/  IMAD.MOV.U32 R5, RZ, RZ, RZ ;  /* 0x000000ffff057224 */ /* 0x001fe200078e00ff */
[----:B------:R-:W-:Y:S02]  /*1340*/  CS2R R120, SRZ ;  /* 0x0000000000787805 */ /* 0x000fe4000001ff00 */
[----:B------:R-:W-:Y:S01]  /*1350*/  CS2R R122, SRZ ;  /* 0x00000000007a7805 */ /* 0x000fe2000001ff00 */
[----:B------:R-:W-:Y:S01]  /*1360*/  STL [R1+0x830], RZ ;  /* 0x000830ff01007387 */ /* 0x000fe20000100800 */
[----:B------:R-:W-:Y:S02]  /*1370*/  CS2R R124, SRZ ;  /* 0x00000000007c7805 */ /* 0x000fe4000001ff00 */
[----:B------:R-:W-:Y:S02]  /*1380*/  CS2R R126, SRZ ;  /* 0x00000000007e7805 */ /* 0x000fe4000001ff00 */
[----:B------:R-:W-:Y:S01]  /*1390*/  CS2R R128, SRZ ;  /* 0x0000000000807805 */ /* 0x000fe2000001ff00 */
[----:B------:R-:W-:Y:S01]  /*13a0*/  STL [R1+0x82c], RZ ;  /* 0x00082cff01007387 */ /* 0x000fe20000100800 */
[----:B------:R-:W-:-:S02]  /*13b0*/  CS2R R130, SRZ ;  /* 0x0000000000827805 */ /* 0x000fc4000001ff00 */
        /* <DEDUP_REMOVED lines=119> */
[----:B------:R-:W-:-:S03]  /*1b30*/  CS2R R118, SRZ ;  /* 0x0000000000767805 */ /* 0x000fc6000001ff00 */
[----:B------:R-:W-:Y:S04]  /*1b40*/  STL [R1+0x7b0], RZ ;  /* 0x0007b0ff01007387 */ /* 0x000fe80000100800 */
        /* <DEDUP_REMOVED lines=396> */
[----:B------:R-:W-:Y:S04]  /*3410*/  STL [R1], RZ ;  /* 0x000000ff01007387 */ /* 0x000fe80000100800 */
[----:B------:R-:W-:Y:S04]  /*3420*/  STL [R1+0x4], RZ ;  /* 0x000004ff01007387 */ /* 0x000fe80000100800 */
[----:B------:R-:W-:Y:S04]  /*3430*/  STL [R1+0x8], RZ ;  /* 0x000008ff01007387 */ /* 0x000fe80000100800 */
[----:B------:R-:W-:Y:S04]  /*3440*/  STL [R1+0xc], RZ ;  /* 0x00000cff01007387 */ /* 0x000fe80000100800 */
[----:B------:R-:W-:Y:S04]  /*3450*/  STL [R1+0x10], RZ ;  /* 0x000010ff01007387 */ /* 0x000fe80000100800 */
[----:B------:R-:W-:Y:S04]  /*3460*/  STL [R1+0x14], RZ ;  /* 0x000014ff01007387 */ /* 0x000fe80000100800 */
[----:B------:R-:W-:Y:S04]  /*3470*/  STL [R1+0x18], RZ ;  /* 0x000018ff01007387 */ /* 0x000fe80000100800 */
[----:B------:R-:W-:Y:S04]  /*3480*/  STL [R1+0x1c], RZ ;  /* 0x00001cff01007387 */ /* 0x000fe80000100800 */
[----:B------:R-:W-:Y:S01]  /*3490*/  STL [R1+0x20], RZ ;  /* 0x000020ff01007387 */ /* 0x000fe20000100800 */
[----:B------:R-:W0:Y:S03]  /*34a0*/  S2R R2, SR_TID.X ;  /* 0x0000000000027919 */ /* 0x000e260000002100 */
        /* <DEDUP_REMOVED lines=8> */
[----:B0-----:R-:W-:-:S03]  /*3530*/  LOP3.LUT R2, R2, 0x80, RZ, 0xc0, !PT ;  /* 0x0000008002027812 */ /* 0x001fc600078ec0ff */
[----:B------:R-:W-:Y:S01]  /*3540*/  STL [R1+0x44], RZ ;  /* 0x000044ff01007387 */ /* 0x000fe20000100800 */
[----:B------:R-:W-:-:S03]  /*3550*/  SHF.R.U32.HI R2, RZ, 0x7, R2 ;  /* 0x00000007ff027819 */ /* 0x000fc60000011602 */
        /* <DEDUP_REMOVED lines=33> */
[----:B------:R-:W0:Y:S04]  /*3770*/  SHFL.IDX PT, R2, R2, RZ, 0x1f ;  /* 0x00001fff02027589 */ /* 0x000e2800000e0000 */
[----:B------:R2:W-:Y:S04]  /*3780*/  STL [R1+0xcc], RZ ;  /* 0x0000ccff01007387 */ /* 0x0005e80000100800 */
[----:B------:R2:W-:Y:S04]  /*3790*/  STL [R1+0xd0], RZ ;  /* 0x0000d0ff01007387 */ /* 0x0005e80000100800 */
[----:B------:R2:W-:Y:S04]  /*37a0*/  STL [R1+0xd4], RZ ;  /* 0x0000d4ff01007387 */ /* 0x0005e80000100800 */
[----:B------:R2:W-:Y:S04]  /*37b0*/  STL [R1+0xd8], RZ ;  /* 0x0000d8ff01007387 */ /* 0x0005e80000100800 */
[----:B------:R2:W-:Y:S04]  /*37c0*/  STL [R1+0xdc], RZ ;  /* 0x0000dcff01007387 */ /* 0x0005e80000100800 */
[----:B------:R2:W-:Y:S01]  /*37d0*/  STL [R1+0xe0], RZ ;  /* 0x0000e0ff01007387 */ /* 0x0005e20000100800 */
[----:B0-----:R-:W-:Y:S01]  /*37e0*/  R2UR UR16, R2 ;  /* 0x00000000021072ca */ /* 0x001fe200000e0000 */
[----:B------:R-:W-:-:S02]  /*37f0*/  IMAD.U32 R2, RZ, RZ, UR4 ;  /* 0x00000004ff027e24 */ /* 0x000fc4000f8e00ff */
[----:B------:R2:W-:Y:S04]  /*3800*/  STL [R1+0xe4], RZ ;  /* 0x0000e4ff01007387 */ /* 0x0005e80000100800 */
[----:B------:R2:W-:Y:S04]  /*3810*/  STL [R1+0xe8], RZ ;  /* 0x0000e8ff01007387 */ /* 0x0005e80000100800 */
[----:B------:R2:W-:Y:S02]  /*3820*/  STL [R1+0xec], RZ ;  /* 0x0000ecff01007387 */ /* 0x0005e40000100800 */
[----:B------:R-:W-:-:S02]  /*3830*/  ULEA.HI UR15, UR16, UR16, URZ, 0x1 ;  /* 0x00000010100f7291 */ /* 0x000fc4000f8f083f */
[----:B------:R2:W-:Y:S02]  /*3840*/  STL [R1+0xf0], RZ ;  /* 0x0000f0ff01007387 */ /* 0x0005e40000100800 */
[----:B------:R-:W-:Y:S02]  /*3850*/  ULOP3.LUT UR22, UR15, 0xffffe, URZ, 0xc0, !UPT ;  /* 0x000ffffe0f167892 */ /* 0x000fe4000f8ec03f */
[----:B------:R2:W-:Y:S01]  /*3860*/  STL [R1+0xf4], RZ ;  /* 0x0000f4ff01007387 */ /* 0x0005e20000100800 */
[----:B-1----:R-:W-:Y:S02]  /*3870*/  ULEA UR15, UR25, UR23, 0x18 ;  /* 0x00000017190f7291 */ /* 0x002fe4000f8ec03f */
[----:B------:R-:W-:Y:S01]  /*3880*/  UIADD3 UR22, UR16, -UR22, URZ ;  /* 0x8000001610167290 */ /* 0x000fe2000fffe03f */
[----:B------:R2:W-:Y:S01]  /*3890*/  STL [R1+0xf8], RZ ;  /* 0x0000f8ff01007387 */ /* 0x0005e20000100800 */
[----:B------:R-:W-:Y:S02]  /*38a0*/  UMOV UR25, UR5 ;  /* 0x0000000500197c82 */ /* 0x000fe40008000000 */
[----:B------:R-:W-:Y:S01]  /*38b0*/  ULEA UR22, UR22, UR15, 0xc ;  /* 0x0000000f16167291 */ /* 0x000fe2000f8e603f */
[----:B------:R2:W-:Y:S03]  /*38c0*/  STL [R1+0xfc], RZ ;  /* 0x0000fcff01007387 */ /* 0x0005e60000100800 */
[----:B------:R-:W-:Y:S01]  /*38d0*/  UIADD3 UR22, UR22, 0x100, URZ ;  /* 0x0000010016167890 */ /* 0x000fe2000fffe03f */
[----:B------:R2:W-:Y:S03]  /*38e0*/  STL [R1+0x100], RZ ;  /* 0x000100ff01007387 */ /* 0x0005e60000100800 */
[----:B------:R-:W-:Y:S01]  /*38f0*/  USHF.R.U32.HI UR16, URZ, 0x4, UR22 ;  /* 0x000000043f107899 */ /* 0x000fe20008011616 */
[----:B------:R2:W-:Y:S03]  /*3900*/  STL [R1+0x104], RZ ;  /* 0x000104ff01007387 */ /* 0x0005e60000100800 */
[----:B------:R-:W-:Y:S01]  /*3910*/  ULOP3.LUT UR16, UR16, 0x3fff, URZ, 0xc0, !UPT ;  /* 0x00003fff10107892 */ /* 0x000fe2000f8ec03f */
[----:B------:R2:W-:Y:S04]  /*3920*/  STL [R1+0x108], RZ ;  /* 0x000108ff01007387 */ /* 0x0005e80000100800 */
        /* <DEDUP_REMOVED lines=28> */
[----:B------:R2:W-:Y:S01]  /*3af0*/  STL [R1+0x17c], RZ ;  /* 0x00017cff01007387 */ /* 0x0005e20000100800 */
[----:B-----5:R-:W-:Y:S05]  /*3b00*/  @!P0 BRA `(.L_x_13) ;  /* 0x00000078008c8947 */ /* 0x020fea0003800000 */
[----:B------:R-:W-:-:S06]  /*3b10*/  UISETP.NE.AND UP0, UPT, UR14, 0x3, UPT ;  /* 0x000000030e00788c */ /* 0x000fcc000bf05270 */
[----:B------:R-:W-:-:S13]  /*3b20*/  PLOP3.LUT P1, PT, PT, PT, UP0, 0x80, 0x0 ;  /* 0x000000000000781c */ /* 0x000fda0003f2f008 */
[----:B------:R-:W-:Y:S05]  /*3b30*/  @!P1 BRA `(.L_x_14) ;  /* 0x0000000000049947 */ /* 0x000fea0003800000 */
[----:B------:R-:W-:Y:S01]  /*3b40*/  BPT.TRAP 0x1 ;  /* 0x000000040000795c */ /* 0x000fe20000300000 */
.L_x_14:
[----:B------:R-:W-:Y:S01]  /*3b50*/  ULEA UR20, UR5, UR15, 0x3 ;  /* 0x0000000f05147291 */ /* 0x000fe2000f8e183f */
[----:B------:R-:W-:-:S05]  /*3b60*/  IMAD.U32 R2, RZ, RZ, UR4 ;  /* 0x00000004ff027e24 */ /* 0x000fca000f8e00ff */
[----:B------:R-:W-:-:S04]  /*3b70*/  SHF.L.U32 R2, R2, 0x1f, RZ ;  /* 0x0000001f02027819 */ /* 0x000fc800000006ff */
[----:B------:R0:W1:Y:S01]  /*3b80*/  SYNCS.PHASECHK.TRANS64.TRYWAIT P0, [UR20], R2 ;  /* 0x00000002ff0075a7 */ /* 0x0000620008000154 */
[----:B------:R-:W-:Y:S05]  /*3b90*/  @!P1 BRA `(.L_x_15) ;  /* 0x0000000000049947 */ /* 0x000fea0003800000 */
[----:B------:R-:W-:Y:S01]  /*3ba0*/  BPT.TRAP 0x1 ;  /* 0x000000040000795c */ /* 0x000fe20000300000 */
.L_x_15:
[----:B------:R3:W-:Y:S01]  /*3bb0*/  STL [R1+0x858], RZ ;  /* 0x000858ff01007387 */ /* 0x0007e20000100800 */
[----:B------:R-:W-:Y:S01]  /*3bc0*/  UMOV UR6, 0x2 ;  /* 0x0000000200067882 */ /* 0x000fe20000000000 */
[----:B-1----:R-:W-:Y:S05]  /*3bd0*/  @P0 BRA `(.L_x_16) ;  /* 0x0000000000080947 */ /* 0x002fea0003800000 */
[----:B------:R-:W1:Y:S02]  /*3be0*/  SYNCS.PHASECHK.TRANS64.TRYWAIT P0, [UR20], R2 ;  /* 0x00000002ff0075a7 */ /* 0x000e640008000154 */
[----:B-1----:R-:W-:Y:S05]  /*3bf0*/  @!P0 BRA `(.L_x_17) ;  /* 0x0000042c00888947 */ /* 0x002fea0003800000 */
.L_x_16:
[----:B------:R-:W-:Y:S01]  /*3c00*/  UIADD3 UR20, UR15, 0x28100, URZ ;  /* 0x000281000f147890 */ /* 0x000fe2000fffe03f */
[----:B------:R-:W-:Y:S01]  /*3c10*/  WARPGROUP.ARRIVE ;  /* 0x00000000000079c5 */ /* 0x000fe20000000000 */
[----:B------:R-:W-:Y:S01]  /*3c20*/  ULOP3.LUT UR25, UR16, 0x10000, URZ, 0xfc, !UPT ;  /* 0x0001000010197892 */ /* 0x000fe2000f8efc3f */
[----:B------:R4:W-:Y:S01]  /*3c30*/  STL [R1+0xb20], R0 ;  /* 0x000b200001007387 */ /* 0x0009e20000100800 */
[----:B------:R-:W-:Y:S02]  /*3c40*/  USHF.R.U32.HI UR20, URZ, 0x4, UR20 ;  /* 0x000000043f147899 */ /* 0x000fe40008011614 */
[----:B------:R-:W-:Y:S01]  /*3c50*/  ULEA UR25, UR5, UR25, 0xb ;  /* 0x0000001905197291 */ /* 0x000fe2000f8e583f */
[----:B------:R-:W-:Y:S01]  /*3c60*/  STL [R1+0x854], RZ ;  /* 0x000854ff01007387 */ /* 0x000fe20000100800 */
[----:B------:R-:W-:Y:S01]  /*3c70*/  ULOP3.LUT UR20, UR20, 0x3fff, URZ, 0xc0, !UPT ;  /* 0x00003fff14147892 */ /* 0x000fe2000f8ec03f */
[----:B------:R-:W-:Y:S01]  /*3c80*/  UMOV UR21, 0x80000020 ;  /* 0x8000002000157882 */ /* 0x000fe20000000000 */
[----:B------:R-:W-:-:S02]  /*3c90*/  UMOV UR23, 0x80000020 ;  /* 0x8000002000177882 */ /* 0x000fc40000000000 */
[----:B------:R-:W-:Y:S01]  /*3ca0*/  ULOP3.LUT UR20, UR20, 0x10000, URZ, 0xfc, !UPT ;  /* 0x0001000014147892 */ /* 0x000fe2000f8efc3f */
[----:B------:R-:W-:Y:S03]  /*3cb0*/  STL [R1+0x850], RZ ;  /* 0x000850ff01007387 */ /* 0x000fe60000100800 */
[----:B------:R-:W-:Y:S01]  /*3cc0*/  UIMAD UR28, UR5, 0x300, UR20 ;  /* 0x00000300051c78a4 */ /* 0x000fe2000f8e0214 */
[----:B------:R-:W-:Y:S02]  /*3cd0*/  STL [R1+0x84c], RZ ;  /* 0x00084cff01007387 */ /* 0x000fe40000100800 */
[----:B------:R-:W-:Y:S02]  /*3ce0*/  UMOV UR20, UR25 ;  /* 0x0000001900147c82 */ /* 0x000fe40008000000 */
[----:B------:R-:W-:Y:S02]  /*3cf0*/  STL [R1+0x848], RZ ;  /* 0x000848ff01007387 */ /* 0x000fe40000100800 */
[----:B------:R-:W-:-:S02]  /*3d00*/  UMOV UR22, UR28 ;  /* 0x0000001c00167c82 */ /* 0x000fc40008000000 */
[----:B------:R-:W-:Y:S01]  /*3d10*/  QGMMA.64x192x32.F32.E4M3.E4M3 R24, gdesc[UR20], RZ, !UPT, gsb0 ;  /* 0x02e00000141879f3 */ /* 0x000fe2000c0008ff */
[----:B------:R-:W-:Y:S01]  /*3d20*/  STL [R1+0x844], RZ ;  /* 0x000844ff01007387 */ /* 0x000fe20000100800 */
[----:B------:R-:W-:Y:S01]  /*3d30*/  UIADD3 UR20, UR25, 0x200, URZ ;  /* 0x0000020019147890 */ /* 0x000fe2000fffe03f */
[----:B------:R-:W-:Y:S02]  /*3d40*/  UMOV UR21, 0x80000020 ;  /* 0x8000002000157882 */ /* 0x000fe40000000000 */
        /* <DEDUP_REMOVED lines=49> */
[----:B------:R-:W-:-:S02]  /*4060*/  WARPGROUP.DEPBAR.LE gsb0, 0x0 ;  /* 0x00008000000079c5 */ /* 0x000fc40000010000 */
[----:B----4-:R-:W-:Y:S01]  /*4070*/  IMAD.MOV.U32 R0, RZ, RZ, R77 ;  /* 0x000000ffff007224 */ /* 0x010fe200078e004d */
[----:B------:R-:W-:Y:S01]  /*4080*/  STL [R1+0x77c], RZ ;  /* 0x00077cff01007387 */ /* 0x000fe20000100800 */
[----:B------:R-:W-:Y:S02]  /*4090*/  IMAD.MOV.U32 R235, RZ, RZ, R78 ;  /* 0x000000ffffeb7224 */ /* 0x000fe400078e004e */
[----:B------:R-:W-:Y:S01]  /*40a0*/  IMAD.MOV.U32 R234, RZ, RZ, R79 ;  /* 0x000000ffffea7224 */ /* 0x000fe200078e004f */
[----:B------:R-:W-:Y:S01]  /*40b0*/  STL [R1+0x778], RZ ;  /* 0x000778ff01007387 */ /* 0x000fe20000100800 */
[----:B------:R-:W-:Y:S02]  /*40c0*/  IMAD.MOV.U32 R233, RZ, RZ, R80 ;  /* 0x000000ffffe97224 */ /* 0x000fe400078e0050 */
[----:B------:R-:W-:Y:S01]  /*40d0*/  IMAD.MOV.U32 R232, RZ, RZ, R81 ;  /* 0x000000ffffe87224 */ /* 0x000fe200078e0051 */
[----:B------:R-:W-:Y:S01]  /*40e0*/  STL [R1+0x774], RZ ;  /* 0x000774ff01007387 */ /* 0x000fe20000100800 */
[----:B------:R-:W-:-:S02]  /*40f0*/  IMAD.MOV.U32 R231, RZ, RZ, R82 ;  /* 0x000000ffffe77224 */ /* 0x000fc400078e0052 */
[----:B------:R-:W-:Y:S01]  /*4100*/  IMAD.MOV.U32 R230, RZ, RZ, R83 ;  /* 0x000000ffffe67224 */ /* 0x000fe200078e0053 */
        /* <DEDUP_REMOVED lines=52> */
[----:B-1----:R-:W-:-:S02]  /*4450*/  IMAD.MOV.U32 R3, RZ, RZ, R118 ;  /* 0x000000ffff037224 */ /* 0x002fc400078e0076 */
[----:B0-----:R-:W-:Y:S01]  /*4460*/  IMAD.MOV.U32 R2, RZ, RZ, R119 ;  /* 0x000000ffff027224 */ /* 0x001fe200078e0077 */
        /* <DEDUP_REMOVED lines=33> */
[----:B------:R-:W-:Y:S04]  /*4680*/  STL.64 [R1+0x180], R24 ;  /* 0x0001801801007387 */ /* 0x000fe80000100a00 */
        /* <DEDUP_REMOVED lines=25> */
[----:B------:R0:W-:Y:S04]  /*4820*/  STL [R1+0x250], R76 ;  /* 0x0002504c01007387 */ /* 0x0001e80000100800 */
[----:B------:R-:W-:Y:S04]  /*4830*/  STL [R1+0x6a4], RZ ;  /* 0x0006a4ff01007387 */ /* 0x000fe80000100800 */
[----:B------:R-:W-:Y:S01]  /*4840*/  STL [R1+0x6a0], RZ ;  /* 0x0006a0ff01007387 */ /* 0x000fe20000100800 */
[----:B0-----:R-:W-:-:S03]  /*4850*/  WARPGROUP.ARRIVE ;  /* 0x00000000000079c5 */ /* 0x001fc60000000000 */
[----:B------:R-:W-:Y:S03]  /*4860*/  STL [R1+0x69c], RZ ;  /* 0x00069cff01007387 */ /* 0x000fe60000100800 */
[----:B------:R-:W-:Y:S01]  /*4870*/  QGMMA.64x192x32.F32.E4M3.E4M3 R24, gdesc[UR20], RZ, !UPT, gsb0 ;  /* 0x02e00000141879f3 */ /* 0x000fe2000c0008ff */
[----:B------:R-:W-:Y:S01]  /*4880*/  UIADD3 UR20, UR25, 0x400, URZ ;  /* 0x0000040019147890 */ /* 0x000fe2000fffe03f */
[----:B------:R-:W-:Y:S01]  /*4890*/  STL [R1+0x698], RZ ;  /* 0x000698ff01007387 */ /* 0x000fe20000100800 */
[----:B------:R-:W-:-:S03]  /*48a0*/  UMOV UR21, 0x80000020 ;  /* 0x8000002000157882 */ /* 0x000fc60000000000 */
        /* <DEDUP_REMOVED lines=13> */
[----:B------:R-:W-:Y:S01]  /*4980*/  WARPGROUP.ARRIVE ;  /* 0x00000000000079c5 */ /* 0x000fe20000000000 */
[----:B------:R-:W-:Y:S04]  /*4990*/  STL.64 [R1], R24 ;  /* 0x0000001801007387 */ /* 0x000fe80000100a00 */
[----:B------:R-:W-:Y:S01]  /*49a0*/  STL.64 [R1+0x8], R26 ;  /* 0x0000081a01007387 */ /* 0x000fe20000100a00 */
[----:B------:R-:W-:Y:S01]  /*49b0*/  QGMMA.64x192x32.F32.E4M3.E4M3 R120, gdesc[UR20], RZ, !UPT, gsb0 ;  /* 0x02e00000147879f3 */ /* 0x000fe2000c0008ff */
[----:B------:R-:W-:Y:S02]  /*49c0*/  UIADD3 UR20, UR25, 0x600, URZ ;  /* 0x0000060019147890 */ /* 0x000fe4000fffe03f */
[----:B------:R-:W-:Y:S01]  /*49d0*/  STL.64 [R1+0x10], R28 ;  /* 0x0000101c01007387 */ /* 0x000fe20000100a00 */
[----:B------:R-:W-:-:S03]  /*49e0*/  UMOV UR21, 0x80000020 ;  /* 0x8000002000157882 */ /* 0x000fc60000000000 */
        /* <DEDUP_REMOVED lines=44> */
[----:B------:R0:W-:Y:S04]  /*4cb0*/  STL.64 [R1+0x178], R118 ;  /* 0x0001787601007387 */ /* 0x0001e80000100a00 */
[----:B------:R-:W-:Y:S04]  /*4cc0*/  STL [R1+0x664], RZ ;  /* 0x000664ff01007387 */ /* 0x000fe80000100800 */
[----:B------:R-:W-:Y:S04]  /*4cd0*/  STL [R1+0x660], RZ ;  /* 0x000660ff01007387 */ /* 0x000fe80000100800 */
[----:B------:R-:W-:Y:S01]  /*4ce0*/  STL [R1+0x65c], RZ ;  /* 0x00065cff01007387 */ /* 0x000fe20000100800 */
[----:B------:R-:W-:-:S02]  /*4cf0*/  WARPGROUP.DEPBAR.LE gsb0, 0x0 ;  /* 0x00008000000079c5 */ /* 0x000fc40000010000 */
[----:B0-----:R-:W-:Y:S01]  /*4d00*/  WARPGROUP.ARRIVE ;  /* 0x00000000000079c5 */ /* 0x001fe20000000000 */
[----:B------:R-:W-:Y:S04]  /*4d10*/  STL [R1+0x658], RZ ;  /* 0x000658ff01007387 */ /* 0x000fe80000100800 */
[----:B------:R-:W-:Y:S01]  /*4d20*/  STL [R1+0x654], RZ ;  /* 0x000654ff01007387 */ /* 0x000fe20000100800 */
[----:B------:R-:W-:Y:S03]  /*4d30*/  QGMMA.64x192x32.F32.E4M3.E4M3 R24, gdesc[UR20], RZ, !UPT, gsb0 ;  /* 0x02e00000141879f3 */ /* 0x000fe6000c0008ff */
        /* <DEDUP_REMOVED lines=48> */
[----:B------:R-:W-:Y:S01]  /*5040*/  STL.64 [R1+0x870], R140 ;  /* 0x0008708c01007387 */ /* 0x000fe20000100a00 */
[----:B------:R-:W-:-:S03]  /*5050*/  WARPGROUP.DEPBAR.LE gsb0, 0x0 ;  /* 0x00008000000079c5 */ /* 0x000fc60000010000 */
        /* <DEDUP_REMOVED lines=133> */
[----:B0-----:R-:W4:Y:S04]  /*58b0*/  LDL.LU R44, [R1+0x180] ;  /* 0x00018000012c7983 */ /* 0x001f280000300800 */
[----:B------:R-:W4:Y:S04]  /*58c0*/  LDL.LU R45, [R1+0x184] ;  /* 0x00018400012d7983 */ /* 0x000f280000300800 */
        /* <DEDUP_REMOVED lines=50> */
[----:B------:R-:W4:Y:S01]  /*5bf0*/  LDL.LU R96, [R1+0x250] ;  /* 0x0002500001607983 */ /* 0x000f220000300800 */
[----:B------:R-:W-:-:S03]  /*5c00*/  IMAD.MOV.U32 R97, RZ, RZ, R0 ;  /* 0x000000ffff617224 */ /* 0x000fc600078e0000 */
[----:B------:R0:W5:Y:S01]  /*5c10*/  LDL.LU R0, [R1+0xb20] ;  /* 0x000b200001007983 */ /* 0x0001620000300800 */
[----:B------:R-:W-:Y:S02]  /*5c20*/  IMAD.MOV.U32 R116, RZ, RZ, R217 ;  /* 0x000000ffff747224 */ /* 0x000fe400078e00d9 */
[----:B------:R-:W-:Y:S01]  /*5c30*/  IMAD.MOV.U32 R117, RZ, RZ, R216 ;  /* 0x000000ffff757224 */ /* 0x000fe200078e00d8 */
[----:B------:R-:W2:Y:S01]  /*5c40*/  LDL.LU.64 R140, [R1] ;  /* 0x00000000018c7983 */ /* 0x000ea20000300a00 */
[----:B------:R-:W-:Y:S02]  /*5c50*/  IMAD.MOV.U32 R114, RZ, RZ, R219 ;  /* 0x000000ffff727224 */ /* 0x000fe400078e00db */
[----:B------:R-:W-:Y:S01]  /*5c60*/  IMAD.MOV.U32 R115, RZ, RZ, R218 ;  /* 0x000000ffff737224 */ /* 0x000fe200078e00da */
[----:B------:R-:W2:Y:S01]  /*5c70*/  LDL.LU.64 R142, [R1+0x8] ;  /* 0x00000800018e7983 */ /* 0x000ea20000300a00 */
[----:B------:R-:W-:Y:S02]  /*5c80*/  IMAD.MOV.U32 R112, RZ, RZ, R221 ;  /* 0x000000ffff707224 */ /* 0x000fe400078e00dd */
[----:B------:R-:W-:Y:S01]  /*5c90*/  IMAD.MOV.U32 R113, RZ, RZ, R220 ;  /* 0x000000ffff717224 */ /* 0x000fe200078e00dc */
[----:B------:R-:W2:Y:S01]  /*5ca0*/  LDL.LU.64 R144, [R1+0x10] ;  /* 0x0000100001907983 */ /* 0x000ea20000300a00 */
[----:B------:R-:W-:-:S02]  /*5cb0*/  IMAD.MOV.U32 R110, RZ, RZ, R223 ;  /* 0x000000ffff6e7224 */ /* 0x000fc400078e00df */
[----:B------:R-:W-:Y:S01]  /*5cc0*/  IMAD.MOV.U32 R111, RZ, RZ, R222 ;  /* 0x000000ffff6f7224 */ /* 0x000fe200078e00de */
[----:B------:R-:W2:Y:S01]  /*5cd0*/  LDL.LU.64 R146, [R1+0x18] ;  /* 0x0000180001927983 */ /* 0x000ea20000300a00 */
        /* <DEDUP_REMOVED lines=50> */
[----:B------:R-:W2:Y:S04]  /*6000*/  LDL.LU.64 R180, [R1+0xa0] ;  /* 0x0000a00001b47983 */ /* 0x000ea80000300a00 */
        /* <DEDUP_REMOVED lines=26> */
[----:B------:R-:W2:Y:S01]  /*61b0*/  LDL.LU.64 R234, [R1+0x178] ;  /* 0x0001780001ea7983 */ /* 0x000ea20000300a00 */
[----:B------:R-:W-:-:S02]  /*61c0*/  UIADD3 UR20, UR25, 0x2, URZ ;  /* 0x0000000219147890 */ /* 0x000fc4000fffe03f */
[----:B------:R-:W-:Y:S01]  /*61d0*/  UIADD3 UR22, UR28, 0x2, URZ ;  /* 0x000000021c167890 */ /* 0x000fe2000fffe03f */
[----:B------:R-:W-:Y:S01]  /*61e0*/  UMOV UR21, 0x80000020 ;  /* 0x8000002000157882 */ /* 0x000fe20000000000 */
[----:B------:R-:W-:Y:S01]  /*61f0*/  UMOV UR23, 0x80000020 ;  /* 0x8000002000177882 */ /* 0x000fe20000000000 */
[----:B----4-:R-:W-:-:S06]  /*6200*/  WARPGROUP.ARRIVE ;  /* 0x00000000000079c5 */ /* 0x010fcc0000000000 */
[----:B------:R-:W-:Y:S01]  /*6210*/  QGMMA.64x192x32.F32.E4M3.E4M3 R44, gdesc[UR20], R44, gsb0 ;  /* 0x02e00000142c79f3 */ /* 0x000fe2000800082c */
[----:B------:R-:W-:Y:S01]  /*6220*/  UIADD3 UR20, UR25, 0x202, URZ ;  /* 0x0000020219147890 */ /* 0x000fe2000fffe03f */
[----:B------:R-:W-:Y:S01]  /*6230*/  UMOV UR21, 0x80000020 ;  /* 0x8000002000157882 */ /* 0x000fe20000000000 */
[----:B------:R-:W-:Y:S04]  /*6240*/  STL [R1+0x4d0], RZ ;  /* 0x0004d0ff01007387 */ /* 0x000fe80000100800 */
[----:B------:R-:W-:Y:S04]  /*6250*/  STL [R1+0x4cc], RZ ;  /* 0x0004ccff01007387 */ /* 0x000fe80000100800 */
[----:B------:R-:W-:Y:S04]  /*6260*/  STL [R1+0x4c8], RZ ;  /* 0x0004c8ff01007387 */ /* 0x000fe80000100800 */
[----:B------:R-:W-:Y:S04]  /*6270*/  STL [R1+0x4c4], RZ ;  /* 0x0004c4ff01007387 */ /* 0x000fe80000100800 */
[----:B------:R-:W-:Y:S04]  /*6280*/  STL [R1+0x4c0], RZ ;  /* 0x0004c0ff01007387 */ /* 0x000fe80000100800 */
[----:B------:R-:W-:Y:S01]  /*6290*/  STL [R1+0x4bc], RZ ;  /* 0x0004bcff01007387 */ /* 0x000fe20000100800 */
[----:B------:R-:W-:-:S02]  /*62a0*/  WARPGROUP.DEPBAR.LE gsb0, 0x0 ;  /* 0x00008000000079c5 */ /* 0x000fc40000010000 */
[----:B--2---:R-:W-:-:S06]  /*62b0*/  WARPGROUP.ARRIVE ;  /* 0x00000000000079c5 */ /* 0x004fcc0000000000 */
[----:B------:R-:W-:Y:S01]  /*62c0*/  QGMMA.64x192x32.F32.E4M3.E4M3 R140, gdesc[UR20], R140, gsb0 ;  /* 0x02e00000148c79f3 */ /* 0x000fe2000800088c */
        /* <DEDUP_REMOVED lines=48> */
[----:B-1----:R-:W2:Y:S04]  /*65d0*/  LDL.LU.64 R138, [R1+0xb18] ;  /* 0x000b1800018a7983 */ /* 0x002ea80000300a00 */
        /* <DEDUP_REMOVED lines=9> */
[----:B------:R-:W4:Y:S04]  /*6670*/  LDL.LU.64 R118, [R1+0xac8] ;  /* 0x000ac80001767983 */ /* 0x000f280000300a00 */
        /* <DEDUP_REMOVED lines=50> */
[----:B------:R-:W-:-:S03]  /*69a0*/  WARPGROUP.DEPBAR.LE gsb0, 0x0 ;  /* 0x00008000000079c5 */ /* 0x000fc60000010000 */
[----:B------:R-:W-:Y:S04]  /*69b0*/  STL [R1+0x484], RZ ;  /* 0x000484ff01007387 */ /* 0x000fe80000100800 */
[----:B------:R-:W-:Y:S04]  /*69c0*/  STL [R1+0x480], RZ ;  /* 0x000480ff01007387 */ /* 0x000fe80000100800 */
[----:B------:R-:W-:Y:S04]  /*69d0*/  STL [R1+0x47c], RZ ;  /* 0x00047cff01007387 */ /* 0x000fe80000100800 */
[----:B------:R-:W-:Y:S04]  /*69e0*/  STL.64 [R1], R140 ;  /* 0x0000008c01007387 */ /* 0x000fe80000100a00 */
        /* <DEDUP_REMOVED lines=85> */
[----:B------:R-:W-:Y:S01]  /*6f40*/  UIADD3 UR20, UR25, 0x402, URZ ;  /* 0x0000040219147890 */ /* 0x000fe2000fffe03f */
[----:B------:R-:W-:-:S02]  /*6f50*/  UMOV UR21, 0x80000020 ;  /* 0x8000002000157882 */ /* 0x000fc40000000000 */
        /* <DEDUP_REMOVED lines=23> */
[----:B--2---:R-:W-:-:S06]  /*70d0*/  WARPGROUP.ARRIVE ;  /* 0x00000000000079c5 */ /* 0x004fcc0000000000 */
[----:B------:R-:W-:Y:S01]  /*70e0*/  QGMMA.64x192x32.F32.E4M3.E4M3 R120, gdesc[UR20], R120, gsb0 ;  /* 0x02e00000147879f3 */ /* 0x000fe20008000878 */
[----:B------:R-:W-:Y:S01]  /*70f0*/  UIADD3 UR20, UR25, 0x602, URZ ;  /* 0x0000060219147890 */ /* 0x000fe2000fffe03f */
[----:B------:R-:W-:Y:S01]  /*7100*/  UMOV UR21, 0x80000020 ;  /* 0x8000002000157882 */ /* 0x000fe20000000000 */
        /* <DEDUP_REMOVED lines=28> */
[----:B------:R-:W-:-:S02]  /*72d0*/  WARPGROUP.DEPBAR.LE gsb0, 0x0 ;  /* 0x00008000000079c5 */ /* 0x000fc40000010000 */
[----:B----4-:R-:W-:-:S06]  /*72e0*/  WARPGROUP.ARRIVE ;  /* 0x00000000000079c5 */ /* 0x010fcc0000000000 */
[----:B------:R-:W-:Y:S01]  /*72f0*/  QGMMA.64x192x32.F32.E4M3.E4M3 R24, gdesc[UR20], R24, gsb0 ;  /* 0x02e00000141879f3 */ /* 0x000fe20008000818 */
[----:B------:R1:W-:Y:S01]  /*7300*/  STL [R1+0x3ac], RZ ;  /* 0x0003acff01007387 */ /* 0x0003e20000100800 */
[----:B------:R-:W-:-:S03]  /*7310*/  ULDC UR20, c[0x0][0x50c] ;  /* 0x0001430000147ab9 */ /* 0x000fc60000000800 */
        /* <DEDUP_REMOVED lines=34> */
[----:B------:R-:W-:-:S03]  /*7540*/  UISETP.NE.AND UP0, UPT, UR20, 0x2, UPT ;  /* 0x000000021400788c */ /* 0x000fc6000bf05270 */
[----:B------:R1:W-:Y:S04]  /*7550*/  STL [R1+0x320], RZ ;  /* 0x000320ff01007387 */ /* 0x0003e80000100800 */
[----:B------:R1:W-:Y:S04]  /*7560*/  STL [R1+0x31c], RZ ;  /* 0x00031cff01007387 */ /* 0x0003e80000100800 */
[----:B------:R1:W-:Y:S04]  /*7570*/  STL [R1+0x318], RZ ;  /* 0x000318ff01007387 */ /* 0x0003e80000100800 */
[----:B------:R1:W-:Y:S01]  /*7580*/  STL [R1+0x314], RZ ;  /* 0x000314ff01007387 */ /* 0x0003e20000100800 */
[----:B------:R-:W-:-:S03]  /*7590*/  USEL UR20, URZ, 0x1, UP0 ;  /* 0x000000013f147887 */ /* 0x000fc60008000000 */
[----:B------:R1:W-:Y:S04]  /*75a0*/  STL [R1+0x310], RZ ;  /* 0x000310ff01007387 */ /* 0x0003e80000100800 */
[----:B------:R1:W-:Y:S04]  /*75b0*/  STL [R1+0x30c], RZ ;  /* 0x00030cff01007387 */ /* 0x0003e80000100800 */
[----:B------:R1:W-:Y:S04]  /*75c0*/  STL [R1+0x308], RZ ;  /* 0x000308ff01007387 */ /* 0x0003e80000100800 */
[----:B------:R1:W-:Y:S04]  /*75d0*/  STL [R1+0x304], RZ ;  /* 0x000304ff01007387 */ /* 0x0003e80000100800 */
[----:B------:R1:W-:Y:S01]  /*75e0*/  STL [R1+0x300], RZ ;  /* 0x000300ff01007387 */ /* 0x0003e20000100800 */
[----:B------:R-:W-:Y:S01]  /*75f0*/  ISETP.NE.AND P0, PT, RZ, UR20, PT ;  /* 0x00000014ff007c0c */ /* 0x000fe2000bf05270 */
[----:B------:R-:W-:Y:S01]  /*7600*/  IMAD.MOV.U32 R4, RZ, RZ, R233 ;  /* 0x000000ffff047224 */ /* 0x000fe200078e00e9 */
[----:B------:R-:W-:Y:S01]  /*7610*/  CS2R R236, SRZ ;  /* 0x0000000000ec7805 */ /* 0x000fe2000001ff00 */
[----:B------:R-:W-:Y:S01]  /*7620*/  IMAD.MOV.U32 R3, RZ, RZ, R234 ;  /* 0x000000ffff037224 */ /* 0x000fe200078e00ea */
[----:B---3--:R-:W-:Y:S01]  /*7630*/  CS2R R232, SRZ ;  /* 0x0000000000e87805 */ /* 0x008fe2000001ff00 */
[----:B------:R-:W-:Y:S01]  /*7640*/  IMAD.MOV.U32 R2, RZ, RZ, R235 ;  /* 0x000000ffff027224 */ /* 0x000fe200078e00eb */
[----:B0-----:R-:W-:-:S02]  /*7650*/  CS2R R234, SRZ ;  /* 0x0000000000ea7805 */ /* 0x001fc4000001ff00 */
[----:B------:R-:W-:Y:S02]  /*7660*/  CS2R R230, SRZ ;  /* 0x0000000000e67805 */ /* 0x000fe4000001ff00 */
[----:B------:R-:W-:Y:S02]  /*7670*/  CS2R R228, SRZ ;  /* 0x0000000000e47805 */ /* 0x000fe4000001ff00 */
[----:B------:R-:W-:Y:S02]  /*7680*/  CS2R R226, SRZ ;  /* 0x0000000000e27805 */ /* 0x000fe4000001ff00 */
[----:B------:R-:W-:Y:S02]  /*7690*/  CS2R R224, SRZ ;  /* 0x0000000000e07805 */ /* 0x000fe4000001ff00 */
[----:B------:R-:W-:Y:S02]  /*76a0*/  CS2R R222, SRZ ;  /* 0x0000000000de7805 */ /* 0x000fe4000001ff00 */
[----:B------:R-:W-:-:S02]  /*76b0*/  CS2R R220, SRZ ;  /* 0x0000000000dc7805 */ /* 0x000fc4000001ff00 */
        /* <DEDUP_REMOVED lines=8> */
[----:B------:R-:W-:Y:S01]  /*7740*/  CS2R R10, SRZ ;  /* 0x00000000000a7805 */ /* 0x000fe2000001ff00 */
[----:B------:R-:W-:Y:S02]  /*7750*/  WARPGROUP.DEPBAR.LE gsb0, 0x0 ;  /* 0x00008000000079c5 */ /* 0x000fe40000010000 */
[----:B------:R-:W-:Y:S02]  /*7760*/  CS2R R8, SRZ ;  /* 0x0000000000087805 */ /* 0x000fe4000001ff00 */
[----:B------:R-:W-:Y:S01]  /*7770*/  CS2R R6, SRZ ;  /* 0x0000000000067805 */ /* 0x000fe2000001ff00 */
[----:B------:R-:W-:Y:S01]  /*7780*/  IMAD.MOV.U32 R5, RZ, RZ, RZ ;  /* 0x000000ffff057224 */ /* 0x000fe200078e00ff */
[----:B-1----:R-:W-:Y:S06]  /*7790*/  @!P0 BRA `(.L_x_18) ;  /* 0x0000003c004c8947 */ /* 0x002fec0003800000 */
[----:B------:R-:W2:Y:S04]  /*77a0*/  LDL R5, [R1+0x180] ;  /* 0x0001800001057983 */ /* 0x000ea80000100800 */
[----:B------:R-:W3:Y:S04]  /*77b0*/  LDL R6, [R1+0x184] ;  /* 0x0001840001067983 */ /* 0x000ee80000100800 */
[----:B------:R-:W4:Y:S04]  /*77c0*/  LDL R7, [R1+0x188] ;  /* 0x0001880001077983 */ /* 0x000f280000100800 */
        /* <DEDUP_REMOVED lines=36> */
[----:B------:R0:W-:Y:S04]  /*7a10*/  STL [R1+0x8e8], R90 ;  /* 0x0008e85a01007387 */ /* 0x0001e80000100800 */
[----:B0-----:R-:W2:Y:S04]  /*7a20*/  LDL R90, [R1+0x280] ;  /* 0x00028000015a7983 */ /* 0x001ea80000100800 */
[----:B------:R0:W-:Y:S04]  /*7a30*/  STL [R1+0x8e4], R91 ;  /* 0x0008e45b01007387 */ /* 0x0001e80000100800 */
[----:B0-----:R-:W3:Y:S04]  /*7a40*/  LDL R91, [R1+0x27c] ;  /* 0x00027c00015b7983 */ /* 0x001ee80000100800 */
[----:B------:R0:W-:Y:S04]  /*7a50*/  STL [R1+0x8e0], R92 ;  /* 0x0008e05c01007387 */ /* 0x0001e80000100800 */
[----:B0-----:R-:W4:Y:S04]  /*7a60*/  LDL R92, [R1+0x278] ;  /* 0x00027800015c7983 */ /* 0x001f280000100800 */
[----:B------:R0:W-:Y:S04]  /*7a70*/  STL [R1+0x8dc], R93 ;  /* 0x0008dc5d01007387 */ /* 0x0001e80000100800 */
[----:B0-----:R-:W2:Y:S04]  /*7a80*/  LDL R93, [R1+0x274] ;  /* 0x00027400015d7983 */ /* 0x001ea80000100800 */
[----:B------:R0:W-:Y:S04]  /*7a90*/  STL [R1+0x8d8], R94 ;  /* 0x0008d85e01007387 */ /* 0x0001e80000100800 */
[----:B0-----:R-:W4:Y:S04]  /*7aa0*/  LDL R94, [R1+0x270] ;  /* 0x00027000015e7983 */ /* 0x001f280000100800 */
        /* <DEDUP_REMOVED lines=41> */
[----:B0-----:R-:W4:Y:S01]  /*7d40*/  LDL R115, [R1+0x21c] ;  /* 0x00021c0001737983 */ /* 0x001f220000100800 */
[----:B--2---:R-:W-:-:S01]  /*7d50*/  FADD R93, RZ, R93 ;  /* 0x0000005dff5d7221 */ /* 0x004fc20000000000 */
[----:B---3--:R-:W-:Y:S01]  /*7d60*/  FADD R91, RZ, R91 ;  /* 0x0000005bff5b7221 */ /* 0x008fe20000000000 */
[----:B------:R-:W-:-:S01]  /*7d70*/  FADD R90, RZ, R90 ;  /* 0x0000005aff5a7221 */ /* 0x000fc20000000000 */
[----:B------:R-:W-:Y:S01]  /*7d80*/  STL [R1+0x880], R116 ;  /* 0x0008807401007387 */ /* 0x000fe20000100800 */
[----:B------:R-:W-:-:S01]  /*7d90*/  FADD R4, RZ, R4 ;  /* 0x00000004ff047221 */ /* 0x000fc20000000000 */
[----:B----4-:R-:W-:Y:S01]  /*7da0*/  FADD R94, RZ, R94 ;  /* 0x0000005eff5e7221 */ /* 0x010fe20000000000 */
[----:B------:R-:W-:-:S01]  /*7db0*/  FADD R3, RZ, R3 ;  /* 0x00000003ff037221 */ /* 0x000fc20000000000 */
[----:B------:R-:W-:Y:S01]  /*7dc0*/  STL [R1+0x87c], R117 ;  /* 0x00087c7501007387 */ /* 0x000fe20000100800 */
[----:B------:R-:W-:-:S01]  /*7dd0*/  FADD R2, RZ, R2 ;  /* 0x00000002ff027221 */ /* 0x000fc20000000000 */
[----:B------:R-:W-:Y:S01]  /*7de0*/  FADD R5, RZ, R5 ;  /* 0x00000005ff057221 */ /* 0x000fe20000000000 */
        /* <DEDUP_REMOVED lines=9> */
[----:B-----5:R0:W-:Y:S01]  /*7e80*/  STL [R1+0x870], R0 ;  /* 0x0008700001007387 */ /* 0x0201e20000100800 */
[----:B------:R-:W-:-:S01]  /*7e90*/  FADD R13, RZ, R13 ;  /* 0x0000000dff0d7221 */ /* 0x000fc20000000000 */
[----:B------:R-:W-:Y:S01]  /*7ea0*/  FADD R14, RZ, R14 ;  /* 0x0000000eff0e7221 */ /* 0x000fe20000000000 */
        /* <DEDUP_REMOVED lines=41> */
[----:B0-----:R-:W-:-:S05]  /*8140*/  FADD R0, RZ, R113 ;  /* 0x00000071ff007221 */ /* 0x001fca0000000000 */
[----:B------:R0:W-:Y:S04]  /*8150*/  STL [R1+0x300], R0 ;  /* 0x0003000001007387 */ /* 0x0001e80000100800 */
[----:B------:R-:W-:Y:S04]  /*8160*/  STL [R1+0x304], R112 ;  /* 0x0003047001007387 */ /* 0x000fe80000100800 */
[----:B------:R-:W-:Y:S01]  /*8170*/  STL [R1+0x308], R111 ;  /* 0x0003086f01007387 */ /* 0x000fe20000100800 */
        /* <DEDUP_REMOVED lines=28> */
[----:B0-----:R-:W2:Y:S04]  /*8340*/  LDL R0, [R1+0x284] ;  /* 0x0002840001007983 */ /* 0x001ea80000100800 */
[----:B------:R0:W-:Y:S04]  /*8350*/  STL [R1+0x358], R91 ;  /* 0x0003585b01007387 */ /* 0x0001e80000100800 */
[----:B------:R-:W3:Y:S04]  /*8360*/  LDL R119, [R1+0x288] ;  /* 0x0002880001777983 */ /* 0x000ee80000100800 */
[----:B------:R1:W-:Y:S04]  /*8370*/  STL [R1+0x35c], R90 ;  /* 0x00035c5a01007387 */ /* 0x0003e80000100800 */
        /* <DEDUP_REMOVED lines=27> */
[----:B0-----:R-:W4:Y:S04]  /*8530*/  LDL R91, [R1+0x2f8] ;  /* 0x0002f800015b7983 */ /* 0x001f280000100800 */
[----:B-1----:R-:W4:Y:S01]  /*8540*/  LDL R90, [R1+0x2fc] ;  /* 0x0002fc00015a7983 */ /* 0x002f220000100800 */
[----:B--2---:R-:W-:-:S05]  /*8550*/  FADD R0, RZ, R0 ;  /* 0x00000000ff007221 */ /* 0x004fca0000000000 */
[----:B------:R3:W-:Y:S02]  /*8560*/  STL [R1+0x360], R0 ;  /* 0x0003600001007387 */ /* 0x0007e40000100800 */
[----:B---3--:R-:W-:-:S01]  /*8570*/  FADD R0, RZ, R119 ;  /* 0x00000077ff007221 */ /* 0x008fc20000000000 */
[----:B----4-:R-:W-:Y:S01]  /*8580*/  FADD R118, RZ, R118 ;  /* 0x00000076ff767221 */ /* 0x010fe20000000000 */
[----:B------:R-:W-:-:S03]  /*8590*/  FADD R117, RZ, R117 ;  /* 0x00000075ff757221 */ /* 0x000fc60000000000 */
[----:B------:R0:W-:Y:S04]  /*85a0*/  STL [R1+0x364], R0 ;  /* 0x0003640001007387 */ /* 0x0001e80000100800 */
[----:B------:R-:W-:Y:S01]  /*85b0*/  STL [R1+0x368], R118 ;  /* 0x0003687601007387 */ /* 0x000fe20000100800 */
[----:B------:R-:W-:-:S03]  /*85c0*/  FADD R115, RZ, R115 ;  /* 0x00000073ff737221 */ /* 0x000fc60000000000 */
[----:B------:R-:W-:Y:S01]  /*85d0*/  STL [R1+0x36c], R117 ;  /* 0x00036c7501007387 */ /* 0x000fe20000100800 */
[----:B0-----:R-:W-:-:S01]  /*85e0*/  FADD R0, RZ, R116 ;  /* 0x00000074ff007221 */ /* 0x001fc20000000000 */
[----:B------:R-:W-:-:S04]  /*85f0*/  FADD R114, RZ, R114 ;  /* 0x00000072ff727221 */ /* 0x000fc80000000000 */
[----:B------:R0:W-:Y:S04]  /*8600*/  STL [R1+0x370], R0 ;  /* 0x0003700001007387 */ /* 0x0001e80000100800 */
[----:B------:R-:W-:Y:S01]  /*8610*/  STL [R1+0x374], R115 ;  /* 0x0003747301007387 */ /* 0x000fe20000100800 */
[----:B------:R-:W-:-:S03]  /*8620*/  FADD R112, RZ, R112 ;  /* 0x00000070ff707221 */ /* 0x000fc60000000000 */
[----:B------:R-:W-:Y:S01]  /*8630*/  STL [R1+0x378], R114 ;  /* 0x0003787201007387 */ /* 0x000fe20000100800 */
[----:B------:R-:W-:-:S01]  /*8640*/  FADD R111, RZ, R111 ;  /* 0x0000006fff6f7221 */ /* 0x000fc20000000000 */
[----:B0-----:R-:W-:-:S05]  /*8650*/  FADD R0, RZ, R113 ;  /* 0x00000071ff007221 */ /* 0x001fca0000000000 */
[----:B------:R0:W-:Y:S01]  /*8660*/  STL [R1+0x37c], R0 ;  /* 0x00037c0001007387 */ /* 0x0001e20000100800 */
[----:B------:R-:W-:-:S03]  /*8670*/  FADD R109, RZ, R109 ;  /* 0x0000006dff6d7221 */ /* 0x000fc60000000000 */
[----:B------:R-:W-:Y:S01]  /*8680*/  STL [R1+0x380], R112 ;  /* 0x0003807001007387 */ /* 0x000fe20000100800 */
[----:B------:R-:W-:-:S03]  /*8690*/  FADD R108, RZ, R108 ;  /* 0x0000006cff6c7221 */ /* 0x000fc60000000000 */
[----:B------:R-:W-:Y:S01]  /*86a0*/  STL [R1+0x384], R111 ;  /* 0x0003846f01007387 */ /* 0x000fe20000100800 */
[----:B0-----:R-:W-:-:S01]  /*86b0*/  FADD R0, RZ, R110 ;  /* 0x0000006eff007221 */ /* 0x001fc20000000000 */
[----:B------:R-:W-:-:S04]  /*86c0*/  FADD R106, RZ, R106 ;  /* 0x0000006aff6a7221 */ /* 0x000fc80000000000 */
[----:B------:R0:W-:Y:S01]  /*86d0*/  STL [R1+0x388], R0 ;  /* 0x0003880001007387 */ /* 0x0001e20000100800 */
[----:B------:R-:W-:-:S03]  /*86e0*/  FADD R105, RZ, R105 ;  /* 0x00000069ff697221 */ /* 0x000fc60000000000 */
[----:B------:R-:W-:Y:S04]  /*86f0*/  STL [R1+0x38c], R109 ;  /* 0x00038c6d01007387 */ /* 0x000fe80000100800 */
[----:B------:R-:W-:Y:S01]  /*8700*/  STL [R1+0x390], R108 ;  /* 0x0003906c01007387 */ /* 0x000fe20000100800 */
[----:B0-----:R-:W-:-:S01]  /*8710*/  FADD R0, RZ, R107 ;  /* 0x0000006bff007221 */ /* 0x001fc20000000000 */
[----:B------:R-:W-:Y:S01]  /*8720*/  FADD R103, RZ, R103 ;  /* 0x00000067ff677221 */ /* 0x000fe20000000000 */
        /* <DEDUP_REMOVED lines=30> */
[----:B0-----:R-:W2:Y:S04]  /*8910*/  LDL R0, [R1] ;  /* 0x0000000001007983 */ /* 0x001ea80000100800 */
        /* <DEDUP_REMOVED lines=126> */
[----:B------:R0:W-:Y:S01]  /*9100*/  STL [R1+0x458], R0 ;  /* 0x0004580001007387 */ /* 0x0001e20000100800 */
[----:B---3--:R-:W-:-:S05]  /*9110*/  FADD R119, RZ, R119 ;  /* 0x00000077ff777221 */ /* 0x008fca0000000000 */
[----:B------:R-:W-:Y:S01]  /*9120*/  STL [R1+0x45c], R119 ;  /* 0x00045c7701007387 */ /* 0x000fe20000100800 */
[----:B----4-:R-:W-:-:S01]  /*9130*/  FADD R118, RZ, R118 ;  /* 0x00000076ff767221 */ /* 0x010fc20000000000 */
[----:B0-----:R-:W-:-:S04]  /*9140*/  FADD R0, RZ, R117 ;  /* 0x00000075ff007221 */ /* 0x001fc80000000000 */
[----:B------:R-:W-:Y:S01]  /*9150*/  STL [R1+0x460], R118 ;  /* 0x0004607601007387 */ /* 0x000fe20000100800 */
[----:B------:R-:W-:-:S03]  /*9160*/  FADD R116, RZ, R116 ;  /* 0x00000074ff747221 */ /* 0x000fc60000000000 */
        /* <DEDUP_REMOVED lines=50> */
[----:B------:R-:W-:Y:S01]  /*9490*/  STL [R1+0x4c8], R92 ;  /* 0x0004c85c01007387 */ /* 0x000fe20000100800 */
[----:B0-----:R-:W-:-:S03]  /*94a0*/  FADD R0, RZ, R90 ;  /* 0x0000005aff007221 */ /* 0x001fc60000000000 */
[----:B------:R-:W2:Y:S04]  /*94b0*/  LDL R90, [R1+0xf8] ;  /* 0x0000f800015a7983 */ /* 0x000ea80000100800 */
[----:B------:R0:W-:Y:S04]  /*94c0*/  STL [R1+0x4cc], R91 ;  /* 0x0004cc5b01007387 */ /* 0x0001e80000100800 */
[----:B0-----:R-:W3:Y:S04]  /*94d0*/  LDL R91, [R1+0xfc] ;  /* 0x0000fc00015b7983 */ /* 0x001ee80000100800 */
        /* <DEDUP_REMOVED lines=29> */
[----:B0-----:R-:W4:Y:S01]  /*96b0*/  LDL R0, [R1+0x170] ;  /* 0x0001700001007983 */ /* 0x001f220000100800 */
[----:B--2---:R-:W-:-:S05]  /*96c0*/  FADD R90, RZ, R90 ;  /* 0x0000005aff5a7221 */ /* 0x004fca0000000000 */
[----:B------:R0:W-:Y:S01]  /*96d0*/  STL [R1+0x4d4], R90 ;  /* 0x0004d45a01007387 */ /* 0x0001e20000100800 */
[----:B---3--:R-:W-:-:S03]  /*96e0*/  FADD R91, RZ, R91 ;  /* 0x0000005bff5b7221 */ /* 0x008fc60000000000 */
[----:B0-----:R-:W2:Y:S04]  /*96f0*/  LDL.LU R90, [R1+0x8e8] ;  /* 0x0008e800015a7983 */ /* 0x001ea80000300800 */
[----:B------:R0:W-:Y:S01]  /*9700*/  STL [R1+0x4d8], R91 ;  /* 0x0004d85b01007387 */ /* 0x0001e20000100800 */
[----:B----4-:R-:W-:-:S01]  /*9710*/  FADD R92, RZ, R92 ;  /* 0x0000005cff5c7221 */ /* 0x010fc20000000000 */
[----:B------:R-:W-:Y:S02]  /*9720*/  FADD R93, RZ, R93 ;  /* 0x0000005dff5d7221 */ /* 0x000fe40000000000 */
[----:B0-----:R-:W3:Y:S01]  /*9730*/  LDL.LU R91, [R1+0x8e4] ;  /* 0x0008e400015b7983 */ /* 0x001ee20000300800 */
[----:B------:R-:W-:-:S03]  /*9740*/  FADD R94, RZ, R94 ;  /* 0x0000005eff5e7221 */ /* 0x000fc60000000000 */
[----:B------:R0:W-:Y:S01]  /*9750*/  STL [R1+0x4dc], R92 ;  /* 0x0004dc5c01007387 */ /* 0x0001e20000100800 */
[----:B------:R-:W-:-:S01]  /*9760*/  FADD R95, RZ, R95 ;  /* 0x0000005fff5f7221 */ /* 0x000fc20000000000 */
[----:B------:R-:W-:Y:S02]  /*9770*/  FADD R96, RZ, R96 ;  /* 0x00000060ff607221 */ /* 0x000fe40000000000 */
[----:B0-----:R-:W4:Y:S01]  /*9780*/  LDL.LU R92, [R1+0x8e0] ;  /* 0x0008e000015c7983 */ /* 0x001f220000300800 */
[----:B------:R-:W-:-:S03]  /*9790*/  FADD R97, RZ, R97 ;  /* 0x00000061ff617221 */ /* 0x000fc60000000000 */
[----:B------:R0:W-:Y:S01]  /*97a0*/  STL [R1+0x4e0], R93 ;  /* 0x0004e05d01007387 */ /* 0x0001e20000100800 */
[----:B------:R-:W-:-:S01]  /*97b0*/  FADD R98, RZ, R98 ;  /* 0x00000062ff627221 */ /* 0x000fc20000000000 */
[----:B------:R-:W-:Y:S02]  /*97c0*/  FADD R99, RZ, R99 ;  /* 0x00000063ff637221 */ /* 0x000fe40000000000 */
[----:B0-----:R-:W4:Y:S04]  /*97d0*/  LDL.LU R93, [R1+0x8dc] ;  /* 0x0008dc00015d7983 */ /* 0x001f280000300800 */
[----:B------:R0:W-:Y:S01]  /*97e0*/  STL [R1+0x4e4], R94 ;  /* 0x0004e45e01007387 */ /* 0x0001e20000100800 */
[----:B------:R-:W-:-:S01]  /*97f0*/  FADD R100, RZ, R100 ;  /* 0x00000064ff647221 */ /* 0x000fc20000000000 */
[----:B------:R-:W-:-:S02]  /*9800*/  FADD R101, RZ, R101 ;  /* 0x00000065ff657221 */ /* 0x000fc40000000000 */
[----:B0-----:R-:W4:Y:S04]  /*9810*/  LDL.LU R94, [R1+0x8d8] ;  /* 0x0008d800015e7983 */ /* 0x001f280000300800 */
[----:B------:R0:W-:Y:S01]  /*9820*/  STL [R1+0x4e8], R95 ;  /* 0x0004e85f01007387 */ /* 0x0001e20000100800 */
[----:B------:R-:W-:-:S03]  /*9830*/  FADD R102, RZ, R102 ;  /* 0x00000066ff667221 */ /* 0x000fc60000000000 */
        /* <DEDUP_REMOVED lines=55> */
[----:B------:R0:W-:Y:S04]  /*9bb0*/  STL [R1+0x534], R114 ;  /* 0x0005347201007387 */ /* 0x0001e80000100800 */
        /* <DEDUP_REMOVED lines=12> */
[----:B0-----:R0:W5:Y:S01]  /*9c80*/  LDL.LU R0, [R1+0x870] ;  /* 0x0008700001007983 */ /* 0x0011620000300800 */
[----:B------:R-:W-:-:S03]  /*9c90*/  UMOV UR6, URZ ;  /* 0x0000003f00067c82 */ /* 0x000fc60008000000 */
[----:B------:R1:W-:Y:S04]  /*9ca0*/  STL [R1+0x550], R4 ;  /* 0x0005500401007387 */ /* 0x0003e80000100800 */
[----:B------:R2:W-:Y:S04]  /*9cb0*/  STL [R1+0x554], R3 ;  /* 0x0005540301007387 */ /* 0x0005e80000100800 */
[----:B------:R3:W-:Y:S01]  /*9cc0*/  STL [R1+0x558], R2 ;  /* 0x0005580201007387 */ /* 0x0007e20000100800 */
[----:B-1----:R-:W-:-:S01]  /*9cd0*/  FADD R4, RZ, R120 ;  /* 0x00000078ff047221 */ /* 0x002fc20000000000 */
[----:B--2---:R-:W-:-:S04]  /*9ce0*/  FADD R3, RZ, R121 ;  /* 0x00000079ff037221 */ /* 0x004fc80000000000 */
[----:B------:R1:W-:Y:S01]  /*9cf0*/  STL [R1+0x55c], R4 ;  /* 0x00055c0401007387 */ /* 0x0003e20000100800 */
[----:B---3--:R-:W-:-:S03]  /*9d00*/  FADD R2, RZ, R122 ;  /* 0x0000007aff027221 */ /* 0x008fc60000000000 */
        /* <DEDUP_REMOVED lines=323> */
[----:B----4-:R-:W-:-:S03]  /*b140*/  FADD R2, RZ, R92 ;  /* 0x0000005cff027221 */ /* 0x010fc60000000000 */
        /* <DEDUP_REMOVED lines=55> */
[----:B------:R0:W-:Y:S02]  /*b4c0*/  STL [R1+0x858], R2 ;  /* 0x0008580201007387 */ /* 0x0001e40000100800 */
.L_x_18:
[----:B------:R-:W-:-:S04]  /*b4d0*/  UIADD3 UR25, UR5, 0x1, URZ ;  /* 0x0000000105197890 */ /* 0x000fc8000fffe03f */
[----:B------:R-:W-:-:S04]  /*b4e0*/  UISETP.NE.AND UP0, UPT, UR25, 0x5, UPT ;  /* 0x000000051900788c */ /* 0x000fc8000bf05270 */
[----:B------:R-:W-:Y:S02]  /*b4f0*/  USEL UR21, URZ, 0x1, UP0 ;  /* 0x000000013f157887 */ /* 0x000fe40008000000 */
[----:B------:R-:W-:Y:S02]  /*b500*/  USEL UR25, UR25, URZ, UP0 ;  /* 0x0000003f19197287 */ /* 0x000fe40008000000 */
[----:B------:R-:W-:-:S06]  /*b510*/  ULOP3.LUT UR21, UR4, UR21, URZ, 0x3c, !UPT ;  /* 0x0000001504157292 */ /* 0x000fcc000f8e3c3f */
[----:B0-----:R-:W-:Y:S01]  /*b520*/  IMAD.U32 R2, RZ, RZ, UR21 ;  /* 0x00000015ff027e24 */ /* 0x001fe2000f8e00ff */
[----:B------:R-:W-:-:S06]  /*b530*/  UMOV UR21, 0x1 ;  /* 0x0000000100157882 */ /* 0x000fcc0000000000 */
.L_x_13:
[----:B------:R-:W-:-:S04]  /*b540*/  UISETP.LT.AND UP0, UPT, UR17, 0x1, UPT ;  /* 0x000000011100788c */ /* 0x000fc8000bf01270 */
[----:B------:R-:W-:-:S04]  /*b550*/  USEL UR22, UR17, 0x1, UP0 ;  /* 0x0000000111167887 */ /* 0x000fc80008000000 */
[----:B------:R-:W-:-:S04]  /*b560*/  UIADD3 UR22, UR17, -UR22, URZ ;  /* 0x8000001611167290 */ /* 0x000fc8000fffe03f */
[----:B------:R-:W-:-:S06]  /*b570*/  UISETP.GE.AND UP0, UPT, UR22, 0x1, UPT ;  /* 0x000000011600788c */ /* 0x000fcc000bf06270 */
[----:B------:R-:W-:-:S13]  /*b580*/  PLOP3.LUT P0, PT, PT, PT, UP0, 0x80, 0x0 ;  /* 0x000000000000781c */ /* 0x000fda0003f0f008 */
[----:B------:R-:W-:Y:S05]  /*b590*/  @!P0 BRA `(.L_x_19) ;  /* 0x0000008c00fc8947 */ /* 0x000fea0003800000 */
[----:B------:R-:W-:Y:S01]  /*b5a0*/  IMAD.U32 R3, RZ, RZ, UR22 ;  /* 0x00000016ff037e24 */ /* 0x000fe2000f8e00ff */
[----:B------:R-:W-:Y:S01]  /*b5b0*/  UMOV UR28, UR5 ;  /* 0x00000005001c7c82 */ /* 0x000fe20008000000 */
[----:B------:R-:W-:-:S05]  /*b5c0*/  ULDC UR30, c[0x0][0x50c] ;  /* 0x00014300001e7ab9 */ /* 0x000fca0000000800 */
.L_x_27:
[----:B------:R-:W-:-:S06]  /*b5d0*/  UISETP.NE.AND UP0, UPT, UR14, 0x3, UPT ;  /* 0x000000030e00788c */ /* 0x000fcc000bf05270 */
[----:B------:R-:W-:-:S13]  /*b5e0*/  PLOP3.LUT P1, PT, PT, PT, UP0, 0x80, 0x0 ;  /* 0x000000000000781c */ /* 0x000fda0003f2f008 */
[----:B0-----:R-:W-:Y:S05]  /*b5f0*/  @!P1 BRA `(.L_x_20) ;  /* 0x0000000000049947 */ /* 0x001fea0003800000 */
[----:B------:R-:W-:Y:S01]  /*b600*/  BPT.TRAP 0x1 ;  /* 0x000000040000795c */ /* 0x000fe20000300000 */
.L_x_20:
[----:B------:R-:W0:Y:S01]  /*b610*/  S2UR UR22, SR_CgaCtaId ;  /* 0x00000000001679c3 */ /* 0x000e220000008800 */
[----:B------:R-:W-:Y:S01]  /*b620*/  UMOV UR15, 0x400 ;  /* 0x00000400000f7882 */ /* 0x000fe20000000000 */
[----:B------:R-:W-:Y:S01]  /*b630*/  SHF.L.U32 R4, R2, 0x1f, RZ ;  /* 0x0000001f02047819 */ /* 0x000fe200000006ff */
[----:B0-----:R-:W-:-:S04]  /*b640*/  ULEA UR15, UR22, UR15, 0x18 ;  /* 0x0000000f160f7291 */ /* 0x001fc8000f8ec03f */
[----:B------:R-:W-:-:S09]  /*b650*/  ULEA UR22, UR25, UR15, 0x3 ;  /* 0x0000000f19167291 */ /* 0x000fd2000f8e183f */
[----:B------:R0:W1:Y:S01]  /*b660*/  SYNCS.PHASECHK.TRANS64.TRYWAIT P0, [UR22], R4 ;  /* 0x00000004ff0075a7 */ /* 0x0000620008000156 */
[----:B------:R-:W-:Y:S05]  /*b670*/  @!P1 BRA `(.L_x_21) ;  /* 0x0000000000049947 */ /* 0x000fea0003800000 */
[----:B------:R-:W-:Y:S01]  /*b680*/  BPT.TRAP 0x1 ;  /* 0x000000040000795c */ /* 0x000fe20000300000 */
.L_x_21:
[----:B-1----:R-:W-:Y:S05]  /*b690*/  @P0 BRA `(.L_x_22) ;  /* 0x0000000000080947 */ /* 0x002fea0003800000 */
[----:B------:R-:W1:Y:S02]  /*b6a0*/  SYNCS.PHASECHK.TRANS64.TRYWAIT P0, [UR22], R4 ;  /* 0x00000004ff0075a7 */ /* 0x000e640008000156 */
[----:B-1----:R-:W-:Y:S05]  /*b6b0*/  @!P0 BRA `(.L_x_23) ;  /* 0x000003b000f08947 */ /* 0x002fea0003800000 */
.L_x_22:
        /* <DEDUP_REMOVED lines=48> */
[----:B-1----:R-:W3:Y:S04]  /*b9c0*/  LDL.LU.64 R140, [R1+0x180] ;  /* 0x00018000018c7983 */ /* 0x002ee80000300a00 */
[----:B------:R-:W3:Y:S04]  /*b9d0*/  LDL.LU.64 R142, [R1+0x188] ;  /* 0x00018800018e7983 */ /* 0x000ee80000300a00 */
        /* <DEDUP_REMOVED lines=45> */
[----:B------:R-:W3:Y:S01]  /*bcb0*/  LDL.LU.64 R234, [R1+0x2f8] ;  /* 0x0002f80001ea7983 */ /* 0x000ee20000300a00 */
[----:B------:R-:W-:-:S02]  /*bcc0*/  UIADD3 UR22, UR15, 0x28100, URZ ;  /* 0x000281000f167890 */ /* 0x000fc4000fffe03f */
[----:B------:R-:W-:Y:S01]  /*bcd0*/  UISETP.NE.AND UP0, UPT, UR20, URZ, UPT ;  /* 0x0000003f1400728c */ /* 0x000fe2000bf05270 */
[----:B------:R-:W-:Y:S01]  /*bce0*/  STL.64 [R1+0xce8], R118 ;  /* 0x000ce87601007387 */ /* 0x000fe20000100a00 */
[----:B------:R-:W-:Y:S02]  /*bcf0*/  USHF.R.U32.HI UR22, URZ, 0x4, UR22 ;  /* 0x000000043f167899 */ /* 0x000fe40008011616 */
[----:B------:R-:W-:Y:S01]  /*bd00*/  USEL UR21, UR21, URZ, !UP0 ;  /* 0x0000003f15157287 */ /* 0x000fe2000c000000 */
[----:B------:R-:W-:Y:S01]  /*bd10*/  STL.64 [R1+0xce0], R116 ;  /* 0x000ce07401007387 */ /* 0x000fe20000100a00 */
[----:B------:R-:W-:Y:S02]  /*bd20*/  ULOP3.LUT UR22, UR22, 0x3fff, URZ, 0xc0, !UPT ;  /* 0x00003fff16167892 */ /* 0x000fe4000f8ec03f */
[----:B------:R-:W-:Y:S01]  /*bd30*/  ULOP3.LUT UR29, UR16, 0x10000, URZ, 0xfc, !UPT ;  /* 0x00010000101d7892 */ /* 0x000fe2000f8efc3f */
[----:B------:R-:W-:Y:S01]  /*bd40*/  STL.64 [R1+0xcd8], R114 ;  /* 0x000cd87201007387 */ /* 0x000fe20000100a00 */
[----:B------:R-:W-:-:S02]  /*bd50*/  ULOP3.LUT UR22, UR22, 0x10000, URZ, 0xfc, !UPT ;  /* 0x0001000016167892 */ /* 0x000fc4000f8efc3f */
[----:B------:R-:W-:Y:S01]  /*bd60*/  UISETP.NE.U32.AND UP0, UPT, UR21, URZ, UPT ;  /* 0x0000003f1500728c */ /* 0x000fe2000bf05070 */
[----:B------:R-:W-:Y:S01]  /*bd70*/  STL.64 [R1+0xcd0], R112 ;  /* 0x000cd07001007387 */ /* 0x000fe20000100a00 */
[----:B------:R-:W-:Y:S02]  /*bd80*/  ULEA UR29, UR25, UR29, 0xb ;  /* 0x0000001d191d7291 */ /* 0x000fe4000f8e583f */
[----:B------:R-:W-:Y:S01]  /*bd90*/  UIMAD UR31, UR25, 0x300, UR22 ;  /* 0x00000300191f78a4 */ /* 0x000fe2000f8e0216 */
[----:B------:R-:W-:Y:S01]  /*bda0*/  STL.64 [R1+0xcc8], R110 ;  /* 0x000cc86e01007387 */ /* 0x000fe20000100a00 */
[----:B------:R-:W-:Y:S01]  /*bdb0*/  UMOV UR21, 0x80000020 ;  /* 0x8000002000157882 */ /* 0x000fe20000000000 */
[----:B------:R-:W-:Y:S02]  /*bdc0*/  UMOV UR23, 0x80000020 ;  /* 0x8000002000177882 */ /* 0x000fe40000000000 */
[----:B------:R-:W-:Y:S01]  /*bdd0*/  STL.64 [R1+0xcc0], R108 ;  /* 0x000cc06c01007387 */ /* 0x000fe20000100a00 */
[----:B------:R-:W-:Y:S01]  /*bde0*/  UMOV UR20, UR29 ;  /* 0x0000001d00147c82 */ /* 0x000fe20008000000 */
[----:B------:R-:W-:-:S02]  /*bdf0*/  UMOV UR22, UR31 ;  /* 0x0000001f00167c82 */ /* 0x000fc40008000000 */
        /* <DEDUP_REMOVED lines=42> */
[----:B-1----:R-:W4:Y:S04]  /*c0a0*/  LDL.LU.64 R24, [R1] ;  /* 0x0000000001187983 */ /* 0x002f280000300a00 */
        /* <DEDUP_REMOVED lines=22> */
[----:B------:R-:W4:Y:S01]  /*c210*/  LDL.LU.64 R70, [R1+0xb8] ;  /* 0x0000b80001467983 */ /* 0x000f220000300a00 */
[----:B---3--:R-:W-:-:S03]  /*c220*/  WARPGROUP.ARRIVE ;  /* 0x00000000000079c5 */ /* 0x008fc60000000000 */
[----:B------:R-:W4:Y:S04]  /*c230*/  LDL.LU.64 R72, [R1+0xc0] ;  /* 0x0000c00001487983 */ /* 0x000f280000300a00 */
[----:B------:R-:W4:Y:S01]  /*c240*/  LDL.LU.64 R74, [R1+0xc8] ;  /* 0x0000c800014a7983 */ /* 0x000f220000300a00 */
[----:B------:R-:W-:Y:S03]  /*c250*/  QGMMA.64x192x32.F32.E4M3.E4M3 R140, gdesc[UR20], R140, UP0, gsb0 ;  /* 0x02e00000148c79f3 */ /* 0x000fe6000b80088c */
        /* <DEDUP_REMOVED lines=22> */
[----:B------:R-:W-:-:S03]  /*c3c0*/  WARPGROUP.DEPBAR.LE gsb0, 0x0 ;  /* 0x00008000000079c5 */ /* 0x000fc60000010000 */
[----:B------:R-:W-:Y:S01]  /*c3d0*/  STL.64 [R1+0x180], R140 ;  /* 0x0001808c01007387 */ /* 0x000fe20000100a00 */
[----:B0-----:R-:W-:-:S03]  /*c3e0*/  IMAD.MOV.U32 R4, RZ, RZ, R235 ;  /* 0x000000ffff047224 */ /* 0x001fc600078e00eb */
        /* <DEDUP_REMOVED lines=47> */
[----:B0-----:R-:W3:Y:S04]  /*c6e0*/  LDL.LU.64 R234, [R1+0xe68] ;  /* 0x000e680001ea7983 */ /* 0x001ee80000300a00 */
        /* <DEDUP_REMOVED lines=47> */
[----:B------:R-:W-:Y:S01]  /*c9e0*/  UIADD3 UR20, UR29, 0x200, URZ ;  /* 0x000002001d147890 */ /* 0x000fe2000fffe03f */
[----:B----4-:R-:W-:Y:S01]  /*c9f0*/  WARPGROUP.ARRIVE ;  /* 0x00000000000079c5 */ /* 0x010fe20000000000 */
[----:B------:R-:W-:-:S07]  /*ca00*/  UMOV UR21, 0x80000020 ;  /* 0x8000002000157882 */ /* 0x000fce0000000000 */
[----:B------:R-:W-:Y:S01]  /*ca10*/  QGMMA.64x192x32.F32.E4M3.E4M3 R24, gdesc[UR20], R24, UP0, gsb0 ;  /* 0x02e00000141879f3 */ /* 0x000fe2000b800818 */
[----:B------:R-:W-:Y:S01]  /*ca20*/  UIADD3 UR20, UR29, 0x400, URZ ;  /* 0x000004001d147890 */ /* 0x000fe2000fffe03f */
[----:B------:R-:W-:Y:S01]  /*ca30*/  UMOV UR21, 0x80000020 ;  /* 0x8000002000157882 */ /* 0x000fe20000000000 */
[----:B------:R-:W-:Y:S02]  /*ca40*/  WARPGROUP.DEPBAR.LE gsb0, 0x0 ;  /* 0x00008000000079c5 */ /* 0x000fe40000010000 */
        /* <DEDUP_REMOVED lines=23> */
[----:B---3--:R-:W-:-:S03]  /*cbc0*/  WARPGROUP.ARRIVE ;  /* 0x00000000000079c5 */ /* 0x008fc60000000000 */
[----:B------:R-:W-:Y:S03]  /*cbd0*/  STL.64 [R1+0xb8], R70 ;  /* 0x0000b84601007387 */ /* 0x000fe60000100a00 */
[----:B------:R-:W-:Y:S01]  /*cbe0*/  QGMMA.64x192x32.F32.E4M3.E4M3 R120, gdesc[UR20], R120, UP0, gsb0 ;  /* 0x02e00000147879f3 */ /* 0x000fe2000b800878 */
        /* <DEDUP_REMOVED lines=24> */
[----:B0-----:R-:W3:Y:S04]  /*cd70*/  LDL.LU.64 R118, [R1+0xce8] ;  /* 0x000ce80001767983 */ /* 0x001ee80000300a00 */
        /* <DEDUP_REMOVED lines=47> */
[----:B------:R-:W-:-:S03]  /*d070*/  WARPGROUP.DEPBAR.LE gsb0, 0x0 ;  /* 0x00008000000079c5 */ /* 0x000fc60000010000 */
[----:B------:R-:W-:Y:S04]  /*d080*/  STL.64 [R1+0x9e8], R234 ;  /* 0x0009e8ea01007387 */ /* 0x000fe80000100a00 */
[----:B--2---:R-:W-:Y:S04]  /*d090*/  STL.64 [R1+0x9e0], R232 ;  /* 0x0009e0e801007387 */ /* 0x004fe80000100a00 */
        /* <DEDUP_REMOVED lines=46> */
[----:B0-----:R-:W2:Y:S04]  /*d380*/  LDL.LU.64 R140, [R1] ;  /* 0x00000000018c7983 */ /* 0x001ea80000300a00 */
[----:B------:R-:W4:Y:S04]  /*d390*/  LDL.LU.64 R142, [R1+0x8] ;  /* 0x00000800018e7983 */ /* 0x000f280000300a00 */
[----:B------:R-:W2:Y:S04]  /*d3a0*/  LDL.LU.64 R144, [R1+0x10] ;  /* 0x0000100001907983 */ /* 0x000ea80000300a00 */
        /* <DEDUP_REMOVED lines=34> */
[----:B------:R-:W4:Y:S01]  /*d5d0*/  LDL.LU.64 R214, [R1+0x128] ;  /* 0x0001280001d67983 */ /* 0x000f220000300a00 */
[----:B------:R-:W-:Y:S01]  /*d5e0*/  UIADD3 UR20, UR29, 0x600, URZ ;  /* 0x000006001d147890 */ /* 0x000fe2000fffe03f */
[----:B---3--:R-:W-:-:S02]  /*d5f0*/  WARPGROUP.ARRIVE ;  /* 0x00000000000079c5 */ /* 0x008fc40000000000 */
[----:B----4-:R-:W-:Y:S04]  /*d600*/  STL.64 [R1+0xb68], R214 ;  /* 0x000b68d601007387 */ /* 0x010fe80000100a00 */
        /* <DEDUP_REMOVED lines=47> */
[----:B0-----:R-:W2:Y:S04]  /*d900*/  LDL.LU R120, [R1+0x180] ;  /* 0x0001800001787983 */ /* 0x001ea80000300800 */
[----:B------:R-:W2:Y:S04]  /*d910*/  LDL.LU R121, [R1+0x184] ;  /* 0x0001840001797983 */ /* 0x000ea80000300800 */
        /* <DEDUP_REMOVED lines=92> */
[----:B------:R-:W2:Y:S01]  /*dee0*/  LDL.LU R214, [R1+0x2f8] ;  /* 0x0002f80001d67983 */ /* 0x000ea20000300800 */
[----:B------:R-:W-:Y:S01]  /*def0*/  UMOV UR21, 0x80000020 ;  /* 0x8000002000157882 */ /* 0x000fe20000000000 */
[----:B------:R-:W-:Y:S01]  /*df00*/  IMAD.MOV.U32 R215, RZ, RZ, R4 ;  /* 0x000000ffffd77224 */ /* 0x000fe200078e0004 */
[----:B------:R-:W-:Y:S01]  /*df10*/  QGMMA.64x192x32.F32.E4M3.E4M3 R24, gdesc[UR20], R24, UP0, gsb0 ;  /* 0x02e00000141879f3 */ /* 0x000fe2000b800818 */
[----:B------:R-:W-:Y:S01]  /*df20*/  UIADD3 UR20, UR29, 0x2, URZ ;  /* 0x000000021d147890 */ /* 0x000fe2000fffe03f */
[----:B------:R-:W3:Y:S01]  /*df30*/  LDL.LU.64 R216, [R1+0x130] ;  /* 0x0001300001d87983 */ /* 0x000ee20000300a00 */
[----:B------:R-:W-:Y:S01]  /*df40*/  UIADD3 UR22, UR31, 0x2, URZ ;  /* 0x000000021f167890 */ /* 0x000fe2000fffe03f */
[----:B------:R-:W-:Y:S01]  /*df50*/  UMOV UR21, 0x80000020 ;  /* 0x8000002000157882 */ /* 0x000fe20000000000 */
[----:B------:R-:W-:Y:S01]  /*df60*/  UMOV UR23, 0x80000020 ;  /* 0x8000002000177882 */ /* 0x000fe20000000000 */
        /* <DEDUP_REMOVED lines=9> */
[----:B------:R-:W-:-:S02]  /*e000*/  WARPGROUP.DEPBAR.LE gsb0, 0x0 ;  /* 0x00008000000079c5 */ /* 0x000fc40000010000 */
[----:B--2---:R-:W-:-:S06]  /*e010*/  WARPGROUP.ARRIVE ;  /* 0x00000000000079c5 */ /* 0x004fcc0000000000 */
[----:B------:R-:W-:Y:S03]  /*e020*/  QGMMA.64x192x32.F32.E4M3.E4M3 R120, gdesc[UR20], R120, gsb0 ;  /* 0x02e00000147879f3 */ /* 0x000fe60008000878 */
[----:B------:R-:W-:Y:S02]  /*e030*/  WARPGROUP.DEPBAR.LE gsb0, 0x0 ;  /* 0x00008000000079c5 */ /* 0x000fe40000010000 */
        /* <DEDUP_REMOVED lines=87> */
[----:B------:R-:W-:-:S02]  /*e5b0*/  UMOV UR21, 0x80000020 ;  /* 0x8000002000157882 */ /* 0x000fc40000000000 */
        /* <DEDUP_REMOVED lines=10> */
[----:B---3--:R-:W-:-:S06]  /*e660*/  WARPGROUP.ARRIVE ;  /* 0x00000000000079c5 */ /* 0x008fcc0000000000 */
[----:B------:R-:W-:Y:S03]  /*e670*/  QGMMA.64x192x32.F32.E4M3.E4M3 R140, gdesc[UR20], R140, gsb0 ;  /* 0x02e00000148c79f3 */ /* 0x000fe6000800088c */
[----:B------:R-:W-:Y:S02]  /*e680*/  WARPGROUP.DEPBAR.LE gsb0, 0x0 ;  /* 0x00008000000079c5 */ /* 0x000fe40000010000 */
[----:B------:R-:W-:Y:S01]  /*e690*/  STL.64 [R1], R140 ;  /* 0x0000008c01007387 */ /* 0x000fe20000100a00 */
[----:B------:R-:W-:-:S03]  /*e6a0*/  IMAD.MOV.U32 R4, RZ, RZ, R223 ;  /* 0x000000ffff047224 */ /* 0x000fc600078e00df */
        /* <DEDUP_REMOVED lines=47> */
[----:B0-----:R0:W5:Y:S04]  /*e9a0*/  LDL.LU.64 R234, [R1+0x9e8] ;  /* 0x0009e80001ea7983 */ /* 0x0011680000300a00 */
[----:B------:R0:W5:Y:S04]  /*e9b0*/  LDL.LU.64 R232, [R1+0x9e0] ;  /* 0x0009e00001e87983 */ /* 0x0001680000300a00 */
        /* <DEDUP_REMOVED lines=47> */
[----:B------:R-:W-:Y:S01]  /*ecb0*/  UMOV UR21, 0x80000020 ;  /* 0x8000002000157882 */ /* 0x000fe20000000000 */
[----:B------:R-:W-:-:S04]  /*ecc0*/  UIADD3 UR6, UR6, 0x2, URZ ;  /* 0x0000000206067890 */ /* 0x000fc8000fffe03f */
[----:B------:R-:W-:Y:S01]  /*ecd0*/  UISETP.NE.AND UP0, UPT, UR6, UR30, UPT ;  /* 0x0000001e0600728c */ /* 0x000fe2000bf05270 */
[----:B--2---:R-:W-:-:S06]  /*ece0*/  WARPGROUP.ARRIVE ;  /* 0x00000000000079c5 */ /* 0x004fcc0000000000 */
[----:B------:R-:W-:Y:S01]  /*ecf0*/  QGMMA.64x192x32.F32.E4M3.E4M3 R120, gdesc[UR20], R120, gsb0 ;  /* 0x02e00000147879f3 */ /* 0x000fe20008000878 */
[----:B------:R-:W-:Y:S01]  /*ed00*/  UIADD3 UR20, UR29, 0x602, URZ ;  /* 0x000006021d147890 */ /* 0x000fe2000fffe03f */
[----:B------:R-:W-:Y:S01]  /*ed10*/  UMOV UR21, 0x80000020 ;  /* 0x8000002000157882 */ /* 0x000fe20000000000 */
[----:B------:R-:W-:Y:S02]  /*ed20*/  WARPGROUP.DEPBAR.LE gsb0, 0x0 ;  /* 0x00008000000079c5 */ /* 0x000fe40000010000 */
[----:B------:R-:W-:-:S15]  /*ed30*/  WARPGROUP.ARRIVE ;  /* 0x00000000000079c5 */ /* 0x000fde0000000000 */
[----:B------:R-:W-:Y:S01]  /*ed40*/  QGMMA.64x192x32.F32.E4M3.E4M3 R24, gdesc[UR20], R24, gsb0 ;  /* 0x02e00000141879f3 */ /* 0x000fe20008000818 */
[----:B------:R-:W-:-:S06]  /*ed50*/  USEL UR20, URZ, 0x1, UP0 ;  /* 0x000000013f147887 */ /* 0x000fcc0008000000 */
[----:B------:R-:W-:Y:S01]  /*ed60*/  ISETP.NE.AND P0, PT, RZ, UR20, PT ;  /* 0x00000014ff007c0c */ /* 0x000fe2000bf05270 */
[----:B------:R-:W-:-:S12]  /*ed70*/  WARPGROUP.DEPBAR.LE gsb0, 0x0 ;  /* 0x00008000000079c5 */ /* 0x000fd80000010000 */
[----:B0-----:R-:W-:Y:S05]  /*ed80*/  @!P0 BRA `(.L_x_24) ;  /* 0x0000005400a88947 */ /* 0x001fea0003800000 */
[----:B------:R0:W-:Y:S04]  /*ed90*/  STL [R1+0x964], R61 ;  /* 0x0009643d01007387 */ /* 0x0001e80000100800 */
[----:B0-----:R-:W2:Y:S04]  /*eda0*/  LDL.LU R61, [R1+0x318] ;  /* 0x00031800013d7983 */ /* 0x001ea80000300800 */
[----:B------:R0:W-:Y:S04]  /*edb0*/  STL [R1+0x960], R62 ;  /* 0x0009603e01007387 */ /* 0x0001e80000100800 */
[----:B0-----:R-:W2:Y:S04]  /*edc0*/  LDL R62, [R1+0x23c] ;  /* 0x00023c00013e7983 */ /* 0x001ea80000100800 */
[----:B------:R0:W-:Y:S04]  /*edd0*/  STL [R1+0x95c], R63 ;  /* 0x00095c3f01007387 */ /* 0x0001e80000100800 */
[----:B0-----:R-:W3:Y:S04]  /*ede0*/  LDL.LU R63, [R1+0x314] ;  /* 0x00031400013f7983 */ /* 0x001ee80000300800 */
[----:B------:R0:W-:Y:S04]  /*edf0*/  STL [R1+0x958], R64 ;  /* 0x0009584001007387 */ /* 0x0001e80000100800 */
[----:B0-----:R-:W3:Y:S04]  /*ee00*/  LDL R64, [R1+0x238] ;  /* 0x0002380001407983 */ /* 0x001ee80000100800 */
[----:B------:R0:W-:Y:S04]  /*ee10*/  STL [R1+0x954], R65 ;  /* 0x0009544101007387 */ /* 0x0001e80000100800 */
[----:B0-----:R-:W4:Y:S04]  /*ee20*/  LDL.LU R65, [R1+0x310] ;  /* 0x0003100001417983 */ /* 0x001f280000300800 */
[----:B------:R0:W-:Y:S04]  /*ee30*/  STL [R1+0x950], R66 ;  /* 0x0009504201007387 */ /* 0x0001e80000100800 */
[----:B0-----:R-:W4:Y:S04]  /*ee40*/  LDL R66, [R1+0x234] ;  /* 0x0002340001427983 */ /* 0x001f280000100800 */
        /* <DEDUP_REMOVED lines=17> */
[----:B0-----:R-:W3:Y:S04]  /*ef60*/  LDL R75, [R1+0x220] ;  /* 0x00022000014b7983 */ /* 0x001ee80000100800 */
        /* <DEDUP_REMOVED lines=79> */
[----:B0-----:R-:W3:Y:S01]  /*f460*/  LDL R115, [R1+0x180] ;  /* 0x0001800001737983 */ /* 0x001ee20000100800 */
[----:B--2---:R-:W-:-:S01]  /*f470*/  FADD R73, R74, R73 ;  /* 0x000000494a497221 */ /* 0x004fc20000000000 */
[----:B----4-:R-:W-:Y:S01]  /*f480*/  FADD R71, R72, R71 ;  /* 0x0000004748477221 */ /* 0x010fe20000000000 */
[----:B---3--:R-:W-:-:S01]  /*f490*/  FADD R69, R70, R69 ;  /* 0x0000004546457221 */ /* 0x008fc20000000000 */
[----:B------:R-:W-:Y:S01]  /*f4a0*/  STL [R1+0x888], R116 ;  /* 0x0008887401007387 */ /* 0x000fe20000100800 */
[----:B------:R-:W-:-:S01]  /*f4b0*/  FADD R67, R68, R67 ;  /* 0x0000004344437221 */ /* 0x000fc20000000000 */
[----:B------:R-:W-:Y:S01]  /*f4c0*/  FADD R65, R66, R65 ;  /* 0x0000004142417221 */ /* 0x000fe20000000000 */
[----:B------:R-:W-:-:S01]  /*f4d0*/  FADD R63, R64, R63 ;  /* 0x0000003f403f7221 */ /* 0x000fc20000000000 */
[----:B------:R-:W-:Y:S01]  /*f4e0*/  STL [R1+0x884], R117 ;  /* 0x0008847501007387 */ /* 0x000fe20000100800 */
[----:B------:R-:W-:-:S01]  /*f4f0*/  FADD R61, R62, R61 ;  /* 0x0000003d3e3d7221 */ /* 0x000fc20000000000 */
[----:B-----5:R-:W-:Y:S01]  /*f500*/  FADD R218, R94, R218 ;  /* 0x000000da5eda7221 */ /* 0x020fe20000000000 */
[----:B------:R-:W-:-:S01]  /*f510*/  FADD R219, R93, R219 ;  /* 0x000000db5ddb7221 */ /* 0x000fc20000000000 */
[----:B------:R-:W-:Y:S01]  /*f520*/  STL [R1+0x880], R118 ;  /* 0x0008807601007387 */ /* 0x000fe20000100800 */
[----:B------:R-:W-:-:S01]  /*f530*/  FADD R220, R92, R220 ;  /* 0x000000dc5cdc7221 */ /* 0x000fc20000000000 */
[----:B------:R-:W-:Y:S01]  /*f540*/  FADD R221, R91, R221 ;  /* 0x000000dd5bdd7221 */ /* 0x000fe20000000000 */
[----:B------:R-:W-:-:S01]  /*f550*/  FADD R222, R90, R222 ;  /* 0x000000de5ade7221 */ /* 0x000fc20000000000 */
[----:B------:R0:W-:Y:S01]  /*f560*/  STL [R1+0x87c], R119 ;  /* 0x00087c7701007387 */ /* 0x0001e20000100800 */
[----:B------:R-:W-:-:S01]  /*f570*/  FADD R223, R89, R223 ;  /* 0x000000df59df7221 */ /* 0x000fc20000000000 */
[----:B------:R-:W-:Y:S01]  /*f580*/  FADD R224, R88, R224 ;  /* 0x000000e058e07221 */ /* 0x000fe20000000000 */
[----:B------:R-:W-:-:S01]  /*f590*/  FADD R225, R87, R225 ;  /* 0x000000e157e17221 */ /* 0x000fc20000000000 */
[----:B------:R-:W-:Y:S01]  /*f5a0*/  STL [R1+0x878], R3 ;  /* 0x0008780301007387 */ /* 0x000fe20000100800 */
        /* <DEDUP_REMOVED lines=15> */
[----:B------:R2:W-:Y:S01]  /*f6a0*/  STL [R1+0x304], R71 ;  /* 0x0003044701007387 */ /* 0x0005e20000100800 */
[----:B------:R-:W-:-:S01]  /*f6b0*/  FADD R236, R76, R236 ;  /* 0x000000ec4cec7221 */ /* 0x000fc20000000000 */
[----:B------:R-:W-:-:S02]  /*f6c0*/  FADD R237, R75, R237 ;  /* 0x000000ed4bed7221 */ /* 0x000fc40000000000 */
[----:B------:R3:W-:Y:S04]  /*f6d0*/  STL [R1+0x308], R69 ;  /* 0x0003084501007387 */ /* 0x0007e80000100800 */
[----:B------:R4:W-:Y:S04]  /*f6e0*/  STL [R1+0x30c], R67 ;  /* 0x00030c4301007387 */ /* 0x0009e80000100800 */
[----:B0-----:R-:W4:Y:S01]  /*f6f0*/  LDL R119, [R1+0x240] ;  /* 0x0002400001777983 */ /* 0x001f220000100800 */
[----:B------:R-:W-:-:S03]  /*f700*/  FADD R23, R97, R23 ;  /* 0x0000001761177221 */ /* 0x000fc60000000000 */
[----:B------:R0:W-:Y:S04]  /*f710*/  STL [R1+0x310], R65 ;  /* 0x0003104101007387 */ /* 0x0001e80000100800 */
[----:B------:R-:W4:Y:S04]  /*f720*/  LDL.LU R118, [R1+0x31c] ;  /* 0x00031c0001767983 */ /* 0x000f280000300800 */
[----:B------:R0:W-:Y:S01]  /*f730*/  STL [R1+0x314], R63 ;  /* 0x0003143f01007387 */ /* 0x0001e20000100800 */
[----:B------:R-:W-:-:S03]  /*f740*/  FADD R22, R98, R22 ;  /* 0x0000001662167221 */ /* 0x000fc60000000000 */
[----:B------:R-:W4:Y:S04]  /*f750*/  LDL R117, [R1+0x244] ;  /* 0x0002440001757983 */ /* 0x000f280000100800 */
[----:B------:R0:W-:Y:S04]  /*f760*/  STL [R1+0x318], R61 ;  /* 0x0003183d01007387 */ /* 0x0001e80000100800 */
[----:B------:R-:W4:Y:S01]  /*f770*/  LDL.LU R116, [R1+0x320] ;  /* 0x0003200001747983 */ /* 0x000f220000300800 */
[----:B------:R-:W-:-:S01]  /*f780*/  FADD R21, R99, R21 ;  /* 0x0000001563157221 */ /* 0x000fc20000000000 */
[----:B------:R-:W-:Y:S01]  /*f790*/  FADD R20, R100, R20 ;  /* 0x0000001464147221 */ /* 0x000fe20000000000 */
        /* <DEDUP_REMOVED lines=14> */
[----:B------:R-:W-:-:S02]  /*f880*/  FADD R5, R115, R5 ;  /* 0x0000000573057221 */ /* 0x000fc40000000000 */
[----:B------:R-:W4:Y:S04]  /*f890*/  LDL R115, [R1+0x248] ;  /* 0x0002480001737983 */ /* 0x000f280000100800 */
[----:B------:R-:W4:Y:S04]  /*f8a0*/  LDL.LU R114, [R1+0x324] ;  /* 0x0003240001727983 */ /* 0x000f280000300800 */
        /* <DEDUP_REMOVED lines=40> */
[----:B-1----:R-:W4:Y:S04]  /*fb30*/  LDL R73, [R1+0x29c] ;  /* 0x00029c0001497983 */ /* 0x002f280000100800 */
[----:B------:R-:W4:Y:S04]  /*fb40*/  LDL.LU R72, [R1+0x378] ;  /* 0x0003780001487983 */ /* 0x000f280000300800 */
[----:B--2---:R-:W2:Y:S04]  /*fb50*/  LDL R71, [R1+0x2a0] ;  /* 0x0002a00001477983 */ /* 0x004ea80000100800 */
[----:B------:R-:W2:Y:S04]  /*fb60*/  LDL.LU R70, [R1+0x37c] ;  /* 0x00037c0001467983 */ /* 0x000ea80000300800 */
[----:B---3--:R-:W3:Y:S04]  /*fb70*/  LDL R69, [R1+0x2a4] ;  /* 0x0002a40001457983 */ /* 0x008ee80000100800 */
[----:B------:R-:W3:Y:S04]  /*fb80*/  LDL.LU R68, [R1+0x380] ;  /* 0x0003800001447983 */ /* 0x000ee80000300800 */
[----:B----4-:R-:W4:Y:S04]  /*fb90*/  LDL R67, [R1+0x2a8] ;  /* 0x0002a80001437983 */ /* 0x010f280000100800 */
[----:B------:R-:W4:Y:S04]  /*fba0*/  LDL.LU R66, [R1+0x384] ;  /* 0x0003840001427983 */ /* 0x000f280000300800 */
[----:B0-----:R-:W4:Y:S04]  /*fbb0*/  LDL R65, [R1+0x2ac] ;  /* 0x0002ac0001417983 */ /* 0x001f280000100800 */
[----:B------:R-:W4:Y:S04]  /*fbc0*/  LDL.LU R64, [R1+0x388] ;  /* 0x0003880001407983 */ /* 0x000f280000300800 */
[----:B------:R-:W4:Y:S04]  /*fbd0*/  LDL R63, [R1+0x2b0] ;  /* 0x0002b000013f7983 */ /* 0x000f280000100800 */
[----:B------:R-:W4:Y:S04]  /*fbe0*/  LDL.LU R3, [R1+0x38c] ;  /* 0x00038c0001037983 */ /* 0x000f280000300800 */
[----:B------:R-:W4:Y:S04]  /*fbf0*/  LDL R62, [R1+0x2b4] ;  /* 0x0002b400013e7983 */ /* 0x000f280000100800 */
[----:B------:R-:W4:Y:S04]  /*fc00*/  LDL.LU R2, [R1+0x390] ;  /* 0x0003900001027983 */ /* 0x000f280000300800 */
[----:B------:R-:W4:Y:S04]  /*fc10*/  LDL R61, [R1+0x2b8] ;  /* 0x0002b800013d7983 */ /* 0x000f280000100800 */
[----:B------:R-:W4:Y:S01]  /*fc20*/  LDL.LU R0, [R1+0x394] ;  /* 0x0003940001007983 */ /* 0x000f220000300800 */
[----:B------:R-:W-:-:S01]  /*fc30*/  FADD R118, R119, R118 ;  /* 0x0000007677767221 */ /* 0x000fc20000000000 */
[----:B------:R-:W-:-:S04]  /*fc40*/  FADD R116, R117, R116 ;  /* 0x0000007475747221 */ /* 0x000fc80000000000 */
[----:B------:R-:W-:Y:S04]  /*fc50*/  STL [R1+0x31c], R118 ;  /* 0x00031c7601007387 */ /* 0x000fe80000100800 */
[----:B------:R-:W-:Y:S01]  /*fc60*/  STL [R1+0x320], R116 ;  /* 0x0003207401007387 */ /* 0x000fe20000100800 */
[----:B------:R-:W-:-:S01]  /*fc70*/  FADD R114, R115, R114 ;  /* 0x0000007273727221 */ /* 0x000fc20000000000 */
[----:B------:R-:W-:-:S04]  /*fc80*/  FADD R112, R113, R112 ;  /* 0x0000007071707221 */ /* 0x000fc80000000000 */
[----:B------:R-:W-:Y:S01]  /*fc90*/  STL [R1+0x324], R114 ;  /* 0x0003247201007387 */ /* 0x000fe20000100800 */
[----:B------:R-:W-:-:S03]  /*fca0*/  FADD R110, R111, R110 ;  /* 0x0000006e6f6e7221 */ /* 0x000fc60000000000 */
        /* <DEDUP_REMOVED lines=39> */
[----:B--2---:R-:W-:-:S03]  /*ff20*/  FADD R70, R71, R70 ;  /* 0x0000004647467221 */ /* 0x004fc60000000000 */
[----:B------:R-:W-:Y:S01]  /*ff30*/  STL [R1+0x378], R72 ;  /* 0x0003784801007387 */ /* 0x000fe20000100800 */
[----:B---3--:R-:W-:-:S03]  /*ff40*/  FADD R68, R69, R68 ;  /* 0x0000004445447221 */ /* 0x008fc60000000000 */
[----:B------:R-:W-:Y:S01]  /*ff50*/  STL [R1+0x37c], R70 ;  /* 0x00037c4601007387 */ /* 0x000fe20000100800 */
[----:B----4-:R-:W-:-:S03]  /*ff60*/  FADD R66, R67, R66 ;  /* 0x0000004243427221 */ /* 0x010fc60000000000 */
[----:B------:R-:W-:Y:S01]  /*ff70*/  STL [R1+0x380], R68 ;  /* 0x0003804401007387 */ /* 0x000fe20000100800 */
[----:B------:R-:W-:-:S03]  /*ff80*/  FADD R64, R65, R64 ;  /* 0x0000004041407221 */ /* 0x000fc60000000000 */
[----:B------:R-:W-:Y:S04]  /*ff90*/  STL [R1+0x384], R66 ;  /* 0x0003844201007387 */ /* 0x000fe80000100800 */
[----:B------:R0:W-:Y:S01]  /*ffa0*/  STL [R1+0x388], R64 ;  /* 0x0003884001007387 */ /* 0x0001e20000100800 */
[----:B------:R-:W-:-:S01]  /*ffb0*/  FADD R3, R63, R3 ;  /* 0x000000033f037221 */ /* 0x000fc20000000000 */
[----:B------:R-:W-:Y:S01]  /*ffc0*/  FADD R2, R62, R2 ;  /* 0x000000023e027221 */ /* 0x000fe20000000000 */
[----:B------:R-:W-:-:S02]  /*ffd0*/  FADD R0, R61, R0 ;  /* 0x000000003d007221 */ /* 0x000fc40000000000 */
[----:B------:R-:W2:Y:S04]  /*ffe0*/  LDL R61, [R1+0x2bc] ;  /* 0x0002bc00013d7983 */ /* 0x000ea80000100800 */
[----:B------:R1:W-:Y:S04]  /*fff0*/  STL [R1+0x38c], R3 ;  /* 0x00038c0301007387 */ /* 0x0003e80000100800 */
[----:B------:R-:W2:Y:S04]  /*10000*/  LDL.LU R62, [R1+0x398] ;  /* 0x00039800013e7983 */ /* 0x000ea80000300800 */
[----:B------:R3:W-:Y:S04]  /*10010*/  STL [R1+0x390], R2 ;  /* 0x0003900201007387 */ /* 0x0007e80000100800 */
[----:B------:R-:W4:Y:S04]  /*10020*/  LDL R63, [R1+0x2c0] ;  /* 0x0002c000013f7983 */ /* 0x000f280000100800 */
[----:B------:R3:W-:Y:S04]  /*10030*/  STL [R1+0x394], R0 ;  /* 0x0003940001007387 */ /* 0x0007e80000100800 */
[----:B0-----:R-:W4:Y:S04]  /*10040*/  LDL.LU R64, [R1+0x39c] ;  /* 0x00039c0001407983 */ /* 0x001f280000300800 */
        /* <DEDUP_REMOVED lines=30> */
[----:B------:R-:W4:Y:S04]  /*10230*/  LDL R93, [R1] ;  /* 0x00000000015d7983 */ /* 0x000f280000100800 */
        /* <DEDUP_REMOVED lines=22> */
[----:B-1----:R-:W4:Y:S04]  /*103a0*/  LDL.LU R3, [R1+0x408] ;  /* 0x0004080001037983 */ /* 0x002f280000300800 */
[----:B------:R-:W4:Y:S04]  /*103b0*/  LDL R70, [R1+0x30] ;  /* 0x0000300001467983 */ /* 0x000f280000100800 */
[----:B---3--:R-:W3:Y:S04]  /*103c0*/  LDL.LU R2, [R1+0x40c] ;  /* 0x00040c0001027983 */ /* 0x008ee80000300800 */
[----:B------:R-:W3:Y:S04]  /*103d0*/  LDL R69, [R1+0x34] ;  /* 0x0000340001457983 */ /* 0x000ee80000100800 */
[----:B------:R-:W3:Y:S01]  /*103e0*/  LDL.LU R0, [R1+0x410] ;  /* 0x0004100001007983 */ /* 0x000ee20000300800 */
[----:B--2---:R-:W-:-:S03]  /*103f0*/  FADD R62, R61, R62 ;  /* 0x0000003e3d3e7221 */ /* 0x004fc60000000000 */
[----:B------:R-:W2:Y:S04]  /*10400*/  LDL.LU R61, [R1+0x964] ;  /* 0x00096400013d7983 */ /* 0x000ea80000300800 */
[----:B------:R0:W-:Y:S01]  /*10410*/  STL [R1+0x398], R62 ;  /* 0x0003983e01007387 */ /* 0x0001e20000100800 */
[----:B----4-:R-:W-:-:S03]  /*10420*/  FADD R64, R63, R64 ;  /* 0x000000403f407221 */ /* 0x010fc60000000000 */
[----:B0-----:R-:W4:Y:S04]  /*10430*/  LDL.LU R62, [R1+0x960] ;  /* 0x00096000013e7983 */ /* 0x001f280000300800 */
[----:B------:R-:W4:Y:S01]  /*10440*/  LDL.LU R63, [R1+0x95c] ;  /* 0x00095c00013f7983 */ /* 0x000f220000300800 */
[----:B------:R-:W-:-:S03]  /*10450*/  FADD R66, R65, R66 ;  /* 0x0000004241427221 */ /* 0x000fc60000000000 */
[----:B------:R0:W-:Y:S01]  /*10460*/  STL [R1+0x39c], R64 ;  /* 0x00039c4001007387 */ /* 0x0001e20000100800 */
[----:B------:R-:W-:-:S03]  /*10470*/  FADD R68, R67, R68 ;  /* 0x0000004443447221 */ /* 0x000fc60000000000 */
[----:B0-----:R-:W4:Y:S04]  /*10480*/  LDL.LU R64, [R1+0x958] ;  /* 0x0009580001407983 */ /* 0x001f280000300800 */
[----:B------:R-:W4:Y:S01]  /*10490*/  LDL.LU R65, [R1+0x954] ;  /* 0x0009540001417983 */ /* 0x000f220000300800 */
[----:B------:R-:W-:-:S03]  /*104a0*/  FADD R118, R119, R118 ;  /* 0x0000007677767221 */ /* 0x000fc60000000000 */
[----:B------:R0:W-:Y:S01]  /*104b0*/  STL [R1+0x3a0], R66 ;  /* 0x0003a04201007387 */ /* 0x0001e20000100800 */
[----:B------:R-:W-:-:S03]  /*104c0*/  FADD R116, R117, R116 ;  /* 0x0000007475747221 */ /* 0x000fc60000000000 */
[----:B0-----:R-:W4:Y:S01]  /*104d0*/  LDL.LU R66, [R1+0x950] ;  /* 0x0009500001427983 */ /* 0x001f220000300800 */
[----:B------:R-:W-:-:S03]  /*104e0*/  FADD R114, R115, R114 ;  /* 0x0000007273727221 */ /* 0x000fc60000000000 */
[----:B------:R-:W4:Y:S04]  /*104f0*/  LDL.LU R67, [R1+0x94c] ;  /* 0x00094c0001437983 */ /* 0x000f280000300800 */
[----:B------:R0:W-:Y:S01]  /*10500*/  STL [R1+0x3a4], R68 ;  /* 0x0003a44401007387 */ /* 0x0001e20000100800 */
[----:B------:R-:W-:-:S03]  /*10510*/  FADD R112, R113, R112 ;  /* 0x0000007071707221 */ /* 0x000fc60000000000 */
[----:B0-----:R-:W4:Y:S01]  /*10520*/  LDL.LU R68, [R1+0x948] ;  /* 0x0009480001447983 */ /* 0x001f220000300800 */
[----:B------:R-:W-:-:S03]  /*10530*/  FADD R110, R111, R110 ;  /* 0x0000006e6f6e7221 */ /* 0x000fc60000000000 */
[----:B------:R-:W-:Y:S04]  /*10540*/  STL [R1+0x3a8], R118 ;  /* 0x0003a87601007387 */ /* 0x000fe80000100800 */
[----:B------:R-:W-:Y:S01]  /*10550*/  STL [R1+0x3ac], R116 ;  /* 0x0003ac7401007387 */ /* 0x000fe20000100800 */
[----:B------:R-:W-:-:S03]  /*10560*/  FADD R108, R109, R108 ;  /* 0x0000006c6d6c7221 */ /* 0x000fc60000000000 */
[----:B------:R-:W-:Y:S01]  /*10570*/  STL [R1+0x3b0], R114 ;  /* 0x0003b07201007387 */ /* 0x000fe20000100800 */
[----:B------:R-:W-:-:S03]  /*10580*/  FADD R106, R107, R106 ;  /* 0x0000006a6b6a7221 */ /* 0x000fc60000000000 */
[----:B------:R-:W-:Y:S04]  /*10590*/  STL [R1+0x3b4], R112 ;  /* 0x0003b47001007387 */ /* 0x000fe80000100800 */
[----:B------:R-:W-:Y:S01]  /*105a0*/  STL [R1+0x3b8], R110 ;  /* 0x0003b86e01007387 */ /* 0x000fe20000100800 */
[----:B------:R-:W-:-:S03]  /*105b0*/  FADD R104, R105, R104 ;  /* 0x0000006869687221 */ /* 0x000fc60000000000 */
[----:B------:R-:W-:Y:S04]  /*105c0*/  STL [R1+0x3bc], R108 ;  /* 0x0003bc6c01007387 */ /* 0x000fe80000100800 */
        /* <DEDUP_REMOVED lines=22> */
[----:B------:R0:W-:Y:S01]  /*10730*/  STL [R1+0x3ec], R84 ;  /* 0x0003ec5401007387 */ /* 0x0001e20000100800 */
        /* <DEDUP_REMOVED lines=9> */
[----:B------:R1:W-:Y:S04]  /*107d0*/  STL [R1+0x400], R74 ;  /* 0x0004004a01007387 */ /* 0x0003e80000100800 */
[----:B------:R1:W-:Y:S01]  /*107e0*/  STL [R1+0x404], R72 ;  /* 0x0004044801007387 */ /* 0x0003e20000100800 */
[----:B------:R-:W-:-:S03]  /*107f0*/  FADD R3, R71, R3 ;  /* 0x0000000347037221 */ /* 0x000fc60000000000 */
[----:B0-----:R-:W2:Y:S04]  /*10800*/  LDL R84, [R1+0x38] ;  /* 0x0000380001547983 */ /* 0x001ea80000100800 */
[----:B------:R0:W-:Y:S01]  /*10810*/  STL [R1+0x408], R3 ;  /* 0x0004080301007387 */ /* 0x0001e20000100800 */
[----:B---3--:R-:W-:-:S03]  /*10820*/  FADD R2, R70, R2 ;  /* 0x0000000246027221 */ /* 0x008fc60000000000 */
[----:B-1----:R-:W2:Y:S04]  /*10830*/  LDL.LU R82, [R1+0x414] ;  /* 0x0004140001527983 */ /* 0x002ea80000300800 */
[----:B------:R1:W-:Y:S01]  /*10840*/  STL [R1+0x40c], R2 ;  /* 0x00040c0201007387 */ /* 0x0003e20000100800 */
[----:B------:R-:W-:-:S03]  /*10850*/  FADD R0, R69, R0 ;  /* 0x0000000045007221 */ /* 0x000fc60000000000 */
[----:B------:R-:W3:Y:S04]  /*10860*/  LDL R80, [R1+0x3c] ;  /* 0x00003c0001507983 */ /* 0x000ee80000100800 */
[----:B------:R1:W-:Y:S04]  /*10870*/  STL [R1+0x410], R0 ;  /* 0x0004100001007387 */ /* 0x0003e80000100800 */
[----:B------:R-:W3:Y:S04]  /*10880*/  LDL.LU R78, [R1+0x418] ;  /* 0x00041800014e7983 */ /* 0x000ee80000300800 */
[----:B------:R-:W4:Y:S04]  /*10890*/  LDL R76, [R1+0x40] ;  /* 0x00004000014c7983 */ /* 0x000f280000100800 */
[----:B------:R-:W4:Y:S04]  /*108a0*/  LDL.LU R74, [R1+0x41c] ;  /* 0x00041c00014a7983 */ /* 0x000f280000300800 */
[----:B------:R-:W4:Y:S04]  /*108b0*/  LDL R72, [R1+0x44] ;  /* 0x0000440001487983 */ /* 0x000f280000100800 */
[----:B------:R-:W4:Y:S04]  /*108c0*/  LDL.LU R70, [R1+0x420] ;  /* 0x0004200001467983 */ /* 0x000f280000300800 */
        /* <DEDUP_REMOVED lines=22> */
[----:B------:R-:W4:Y:S04]  /*10a30*/  LDL.LU R93, [R1+0x478] ;  /* 0x00047800015d7983 */ /* 0x000f280000300800 */
[----:B------:R-:W4:Y:S04]  /*10a40*/  LDL R92, [R1+0xa0] ;  /* 0x0000a000015c7983 */ /* 0x000f280000100800 */
[----:B------:R-:W4:Y:S04]  /*10a50*/  LDL.LU R91, [R1+0x47c] ;  /* 0x00047c00015b7983 */ /* 0x000f280000300800 */
[----:B------:R-:W4:Y:S04]  /*10a60*/  LDL R90, [R1+0xa4] ;  /* 0x0000a400015a7983 */ /* 0x000f280000100800 */
[----:B------:R-:W4:Y:S04]  /*10a70*/  LDL.LU R89, [R1+0x480] ;  /* 0x0004800001597983 */ /* 0x000f280000300800 */
[----:B------:R-:W4:Y:S04]  /*10a80*/  LDL R88, [R1+0xa8] ;  /* 0x0000a80001587983 */ /* 0x000f280000100800 */
[----:B0-----:R-:W4:Y:S04]  /*10a90*/  LDL.LU R3, [R1+0x484] ;  /* 0x0004840001037983 */ /* 0x001f280000300800 */
[----:B------:R-:W4:Y:S04]  /*10aa0*/  LDL R87, [R1+0xac] ;  /* 0x0000ac0001577983 */ /* 0x000f280000100800 */
[----:B-1----:R-:W4:Y:S04]  /*10ab0*/  LDL.LU R2, [R1+0x488] ;  /* 0x0004880001027983 */ /* 0x002f280000300800 */
[----:B------:R-:W4:Y:S04]  /*10ac0*/  LDL R86, [R1+0xb0] ;  /* 0x0000b00001567983 */ /* 0x000f280000100800 */
[----:B------:R-:W4:Y:S04]  /*10ad0*/  LDL.LU R0, [R1+0x48c] ;  /* 0x00048c0001007983 */ /* 0x000f280000300800 */
[----:B------:R-:W4:Y:S04]  /*10ae0*/  LDL.LU R95, [R1+0x474] ;  /* 0x00047400015f7983 */ /* 0x000f280000300800 */
[----:B------:R-:W4:Y:S01]  /*10af0*/  LDL.LU R97, [R1+0x470] ;  /* 0x0004700001617983 */ /* 0x000f220000300800 */
[----:B--2---:R-:W-:-:S05]  /*10b00*/  FADD R82, R84, R82 ;  /* 0x0000005254527221 */ /* 0x004fca0000000000 */
[----:B------:R-:W-:Y:S04]  /*10b10*/  STL [R1+0x414], R82 ;  /* 0x0004145201007387 */ /* 0x000fe80000100800 */
[----:B------:R-:W2:Y:S01]  /*10b20*/  LDL.LU R99, [R1+0x46c] ;  /* 0x00046c0001637983 */ /* 0x000ea20000300800 */
[----:B---3--:R-:W-:-:S05]  /*10b30*/  FADD R78, R80, R78 ;  /* 0x0000004e504e7221 */ /* 0x008fca0000000000 */
[----:B------:R-:W-:Y:S01]  /*10b40*/  STL [R1+0x418], R78 ;  /* 0x0004184e01007387 */ /* 0x000fe20000100800 */
[----:B----4-:R-:W-:-:S01]  /*10b50*/  FADD R74, R76, R74 ;  /* 0x0000004a4c4a7221 */ /* 0x010fc20000000000 */
[----:B------:R-:W-:-:S05]  /*10b60*/  FADD R70, R72, R70 ;  /* 0x0000004648467221 */ /* 0x000fca0000000000 */
[----:B------:R0:W-:Y:S04]  /*10b70*/  STL [R1+0x420], R70 ;  /* 0x0004204601007387 */ /* 0x0001e80000100800 */
[----:B------:R1:W-:Y:S04]  /*10b80*/  STL [R1+0x41c], R74 ;  /* 0x00041c4a01007387 */ /* 0x0003e80000100800 */
[----:B0-----:R-:W3:Y:S04]  /*10b90*/  LDL.LU R70, [R1+0x424] ;  /* 0x0004240001467983 */ /* 0x001ee80000300800 */
[----:B------:R-:W4:Y:S04]  /*10ba0*/  LDL.LU R72, [R1+0x428] ;  /* 0x0004280001487983 */ /* 0x000f280000300800 */
[----:B-1----:R-:W4:Y:S04]  /*10bb0*/  LDL.LU R74, [R1+0x42c] ;  /* 0x00042c00014a7983 */ /* 0x002f280000300800 */
        /* <DEDUP_REMOVED lines=23> */
[----:B--2---:R-:W-:-:S01]  /*10d30*/  FADD R99, R100, R99 ;  /* 0x0000006364637221 */ /* 0x004fc20000000000 */
[----:B---3--:R-:W-:-:S02]  /*10d40*/  FADD R70, R69, R70 ;  /* 0x0000004645467221 */ /* 0x008fc40000000000 */
[----:B------:R-:W2:Y:S01]  /*10d50*/  LDL.LU R69, [R1+0x944] ;  /* 0x0009440001457983 */ /* 0x000ea20000300800 */
[----:B----4-:R-:W-:-:S03]  /*10d60*/  FADD R72, R71, R72 ;  /* 0x0000004847487221 */ /* 0x010fc60000000000 */
[----:B------:R0:W-:Y:S01]  /*10d70*/  STL [R1+0x424], R70 ;  /* 0x0004244601007387 */ /* 0x0001e20000100800 */
[----:B------:R-:W-:-:S01]  /*10d80*/  FADD R74, R73, R74 ;  /* 0x0000004a494a7221 */ /* 0x000fc20000000000 */
[----:B------:R-:W-:Y:S02]  /*10d90*/  FADD R76, R75, R76 ;  /* 0x0000004c4b4c7221 */ /* 0x000fe40000000000 */
[----:B0-----:R-:W3:Y:S04]  /*10da0*/  LDL.LU R70, [R1+0x940] ;  /* 0x0009400001467983 */ /* 0x001ee80000300800 */
[----:B------:R-:W4:Y:S04]  /*10db0*/  LDL.LU R71, [R1+0x93c] ;  /* 0x00093c0001477983 */ /* 0x000f280000300800 */
[----:B------:R0:W-:Y:S01]  /*10dc0*/  STL [R1+0x428], R72 ;  /* 0x0004284801007387 */ /* 0x0001e20000100800 */
[----:B------:R-:W-:-:S01]  /*10dd0*/  FADD R78, R77, R78 ;  /* 0x0000004e4d4e7221 */ /* 0x000fc20000000000 */
[----:B------:R-:W-:-:S02]  /*10de0*/  FADD R80, R79, R80 ;  /* 0x000000504f507221 */ /* 0x000fc40000000000 */
[----:B0-----:R-:W4:Y:S04]  /*10df0*/  LDL.LU R72, [R1+0x938] ;  /* 0x0009380001487983 */ /* 0x001f280000300800 */
[----:B------:R-:W4:Y:S04]  /*10e00*/  LDL.LU R73, [R1+0x934] ;  /* 0x0009340001497983 */ /* 0x000f280000300800 */
[----:B------:R0:W-:Y:S01]  /*10e10*/  STL [R1+0x42c], R74 ;  /* 0x00042c4a01007387 */ /* 0x0001e20000100800 */
[----:B------:R-:W-:-:S03]  /*10e20*/  FADD R82, R81, R82 ;  /* 0x0000005251527221 */ /* 0x000fc60000000000 */
[----:B0-----:R-:W4:Y:S04]  /*10e30*/  LDL.LU R74, [R1+0x930] ;  /* 0x00093000014a7983 */ /* 0x001f280000300800 */
[----:B------:R-:W4:Y:S04]  /*10e40*/  LDL.LU R75, [R1+0x92c] ;  /* 0x00092c00014b7983 */ /* 0x000f280000300800 */
[----:B------:R0:W-:Y:S01]  /*10e50*/  STL [R1+0x430], R76 ;  /* 0x0004304c01007387 */ /* 0x0001e20000100800 */
[----:B------:R-:W-:-:S03]  /*10e60*/  FADD R84, R83, R84 ;  /* 0x0000005453547221 */ /* 0x000fc60000000000 */
[----:B0-----:R-:W4:Y:S04]  /*10e70*/  LDL.LU R76, [R1+0x928] ;  /* 0x00092800014c7983 */ /* 0x001f280000300800 */
[----:B------:R-:W4:Y:S04]  /*10e80*/  LDL.LU R77, [R1+0x924] ;  /* 0x00092400014d7983 */ /* 0x000f280000300800 */
[----:B------:R0:W-:Y:S01]  /*10e90*/  STL [R1+0x434], R78 ;  /* 0x0004344e01007387 */ /* 0x0001e20000100800 */
[----:B------:R-:W-:-:S01]  /*10ea0*/  FADD R119, R85, R119 ;  /* 0x0000007755777221 */ /* 0x000fc20000000000 */
[----:B------:R-:W-:-:S02]  /*10eb0*/  FADD R117, R118, R117 ;  /* 0x0000007576757221 */ /* 0x000fc40000000000 */
[----:B0-----:R-:W4:Y:S04]  /*10ec0*/  LDL.LU R78, [R1+0x920] ;  /* 0x00092000014e7983 */ /* 0x001f280000300800 */
[----:B------:R-:W4:Y:S04]  /*10ed0*/  LDL.LU R79, [R1+0x91c] ;  /* 0x00091c00014f7983 */ /* 0x000f280000300800 */
[----:B------:R0:W-:Y:S01]  /*10ee0*/  STL [R1+0x438], R80 ;  /* 0x0004385001007387 */ /* 0x0001e20000100800 */
[----:B------:R-:W-:-:S01]  /*10ef0*/  FADD R115, R116, R115 ;  /* 0x0000007374737221 */ /* 0x000fc20000000000 */
[----:B------:R-:W-:Y:S01]  /*10f00*/  FADD R113, R114, R113 ;  /* 0x0000007172717221 */ /* 0x000fe20000000000 */
[----:B------:R-:W-:-:S01]  /*10f10*/  FADD R111, R112, R111 ;  /* 0x0000006f706f7221 */ /* 0x000fc20000000000 */
        /* <DEDUP_REMOVED lines=10> */
[----:B------:R-:W-:-:S02]  /*10fc0*/  FADD R101, R102, R101 ;  /* 0x0000006566657221 */ /* 0x000fc40000000000 */
[----:B0-----:R-:W4:Y:S04]  /*10fd0*/  LDL.LU R84, [R1+0x908] ;  /* 0x0009080001547983 */ /* 0x001f280000300800 */
[----:B------:R-:W4:Y:S04]  /*10fe0*/  LDL.LU R85, [R1+0x904] ;  /* 0x0009040001557983 */ /* 0x000f280000300800 */
[----:B------:R0:W-:Y:S04]  /*10ff0*/  STL [R1+0x444], R119 ;  /* 0x0004447701007387 */ /* 0x0001e80000100800 */
[----:B------:R-:W-:Y:S04]  /*11000*/  STL [R1+0x448], R117 ;  /* 0x0004487501007387 */ /* 0x000fe80000100800 */
[----:B------:R-:W-:Y:S04]  /*11010*/  STL [R1+0x44c], R115 ;  /* 0x00044c7301007387 */ /* 0x000fe80000100800 */
[----:B------:R-:W-:Y:S04]  /*11020*/  STL [R1+0x450], R113 ;  /* 0x0004507101007387 */ /* 0x000fe80000100800 */
[----:B------:R-:W-:Y:S04]  /*11030*/  STL [R1+0x454], R111 ;  /* 0x0004546f01007387 */ /* 0x000fe80000100800 */
[----:B------:R-:W-:Y:S04]  /*11040*/  STL [R1+0x458], R109 ;  /* 0x0004586d01007387 */ /* 0x000fe80000100800 */
[----:B------:R-:W-:Y:S04]  /*11050*/  STL [R1+0x45c], R107 ;  /* 0x00045c6b01007387 */ /* 0x000fe80000100800 */
[----:B------:R1:W-:Y:S04]  /*11060*/  STL [R1+0x460], R105 ;  /* 0x0004606901007387 */ /* 0x0003e80000100800 */
[----:B------:R-:W-:Y:S04]  /*11070*/  STL [R1+0x464], R103 ;  /* 0x0004646701007387 */ /* 0x000fe80000100800 */
[----:B------:R-:W-:Y:S04]  /*11080*/  STL [R1+0x468], R101 ;  /* 0x0004686501007387 */ /* 0x000fe80000100800 */
[----:B------:R1:W-:Y:S04]  /*11090*/  STL [R1+0x46c], R99 ;  /* 0x00046c6301007387 */ /* 0x0003e80000100800 */
[----:B------:R1:W-:Y:S04]  /*110a0*/  STL [R1+0x470], R97 ;  /* 0x0004706101007387 */ /* 0x0003e80000100800 */
[----:B------:R1:W-:Y:S04]  /*110b0*/  STL [R1+0x474], R95 ;  /* 0x0004745f01007387 */ /* 0x0003e80000100800 */
[----:B------:R1:W-:Y:S04]  /*110c0*/  STL [R1+0x478], R93 ;  /* 0x0004785d01007387 */ /* 0x0003e80000100800 */
[----:B------:R1:W-:Y:S04]  /*110d0*/  STL [R1+0x47c], R91 ;  /* 0x00047c5b01007387 */ /* 0x0003e80000100800 */
[----:B------:R-:W-:Y:S04]  /*110e0*/  STL [R1+0x480], R89 ;  /* 0x0004805901007387 */ /* 0x000fe80000100800 */
[----:B0-----:R-:W2:Y:S04]  /*110f0*/  LDL R119, [R1+0xb4] ;  /* 0x0000b40001777983 */ /* 0x001ea80000100800 */
[----:B------:R0:W-:Y:S04]  /*11100*/  STL [R1+0x484], R3 ;  /* 0x0004840301007387 */ /* 0x0001e80000100800 */
[----:B-1----:R-:W2:Y:S04]  /*11110*/  LDL.LU R105, [R1+0x490] ;  /* 0x0004900001697983 */ /* 0x002ea80000300800 */
[----:B------:R1:W-:Y:S04]  /*11120*/  STL [R1+0x488], R2 ;  /* 0x0004880201007387 */ /* 0x0003e80000100800 */
        /* <DEDUP_REMOVED lines=35> */
[----:B------:R-:W4:Y:S01]  /*11360*/  LDL.LU R86, [R1+0x4e0] ;  /* 0x0004e00001567983 */ /* 0x000f220000300800 */
[----:B--2---:R-:W-:-:S05]  /*11370*/  FADD R105, R119, R105 ;  /* 0x0000006977697221 */ /* 0x004fca0000000000 */
[----:B------:R0:W-:Y:S04]  /*11380*/  STL [R1+0x490], R105 ;  /* 0x0004906901007387 */ /* 0x0001e80000100800 */
[----:B0-----:R-:W2:Y:S01]  /*11390*/  LDL.LU R105, [R1+0x4c8] ;  /* 0x0004c80001697983 */ /* 0x001ea20000300800 */
[----:B---3--:R-:W-:-:S05]  /*113a0*/  FADD R107, R118, R107 ;  /* 0x0000006b766b7221 */ /* 0x008fca0000000000 */
[----:B------:R0:W-:Y:S01]  /*113b0*/  STL [R1+0x494], R107 ;  /* 0x0004946b01007387 */ /* 0x0001e20000100800 */
[----:B----4-:R-:W-:-:S03]  /*113c0*/  FADD R109, R117, R109 ;  /* 0x0000006d756d7221 */ /* 0x010fc60000000000 */
[----:B0-----:R-:W3:Y:S01]  /*113d0*/  LDL.LU R107, [R1+0x4c4] ;  /* 0x0004c400016b7983 */ /* 0x001ee20000300800 */
        /* <DEDUP_REMOVED lines=11> */
[----:B------:R0:W-:Y:S01]  /*11490*/  STL [R1+0x4a4], R97 ;  /* 0x0004a46101007387 */ /* 0x0001e20000100800 */
[----:B------:R-:W-:-:S03]  /*114a0*/  FADD R2, R89, R2 ;  /* 0x0000000259027221 */ /* 0x000fc60000000000 */
[----:B------:R-:W-:Y:S04]  /*114b0*/  STL [R1+0x4a8], R93 ;  /* 0x0004a85d01007387 */ /* 0x000fe80000100800 */
[----:B------:R-:W4:Y:S01]  /*114c0*/  LDL R99, [R1+0x108] ;  /* 0x0001080001637983 */ /* 0x000f220000100800 */
[----:B------:R-:W-:-:S03]  /*114d0*/  FADD R0, R87, R0 ;  /* 0x0000000057007221 */ /* 0x000fc60000000000 */
[----:B------:R-:W-:Y:S04]  /*114e0*/  STL [R1+0x4ac], R3 ;  /* 0x0004ac0301007387 */ /* 0x000fe80000100800 */
[----:B0-----:R-:W4:Y:S04]  /*114f0*/  LDL.LU R97, [R1+0x4e4] ;  /* 0x0004e40001617983 */ /* 0x001f280000300800 */
[----:B------:R-:W-:Y:S04]  /*11500*/  STL [R1+0x4b0], R2 ;  /* 0x0004b00201007387 */ /* 0x000fe80000100800 */
        /* <DEDUP_REMOVED lines=8> */
[----:B------:R-:W4:Y:S01]  /*11590*/  LDL.LU R87, [R1+0x4f4] ;  /* 0x0004f40001577983 */ /* 0x000f220000300800 */
[----:B------:R-:W-:-:S01]  /*115a0*/  FADD R103, R104, R103 ;  /* 0x0000006768677221 */ /* 0x000fc20000000000 */
[----:B------:R-:W-:Y:S01]  /*115b0*/  FADD R101, R102, R101 ;  /* 0x0000006566657221 */ /* 0x000fe20000000000 */
[----:B------:R-:W-:-:S01]  /*115c0*/  FADD R98, R100, R98 ;  /* 0x0000006264627221 */ /* 0x000fc20000000000 */
[----:B------:R-:W-:Y:S01]  /*115d0*/  FADD R94, R96, R94 ;  /* 0x0000005e605e7221 */ /* 0x000fe20000000000 */
[----:B------:R-:W-:-:S01]  /*115e0*/  FADD R90, R92, R90 ;  /* 0x0000005a5c5a7221 */ /* 0x000fc20000000000 */
[----:B------:R-:W-:Y:S01]  /*115f0*/  FADD R86, R88, R86 ;  /* 0x0000005658567221 */ /* 0x000fe20000000000 */
[----:B--2---:R-:W-:-:S01]  /*11600*/  FADD R105, R106, R105 ;  /* 0x000000696a697221 */ /* 0x004fc20000000000 */
[----:B---3--:R-:W-:Y:S01]  /*11610*/  FADD R107, R108, R107 ;  /* 0x0000006b6c6b7221 */ /* 0x008fe20000000000 */
[----:B----4-:R-:W-:-:S01]  /*11620*/  FADD R109, R110, R109 ;  /* 0x0000006d6e6d7221 */ /* 0x010fc20000000000 */
[----:B------:R-:W-:-:S05]  /*11630*/  FADD R113, R114, R113 ;  /* 0x0000007172717221 */ /* 0x000fca0000000000 */
[----:B------:R-:W-:Y:S01]  /*11640*/  STL [R1+0x4b8], R113 ;  /* 0x0004b87101007387 */ /* 0x000fe20000100800 */
[----:B------:R-:W-:-:S05]  /*11650*/  FADD R111, R112, R111 ;  /* 0x0000006f706f7221 */ /* 0x000fca0000000000 */
[----:B------:R-:W-:Y:S04]  /*11660*/  STL [R1+0x4bc], R111 ;  /* 0x0004bc6f01007387 */ /* 0x000fe80000100800 */
[----:B------:R-:W-:Y:S04]  /*11670*/  STL [R1+0x4c0], R109 ;  /* 0x0004c06d01007387 */ /* 0x000fe80000100800 */
[----:B------:R-:W-:Y:S04]  /*11680*/  STL [R1+0x4c4], R107 ;  /* 0x0004c46b01007387 */ /* 0x000fe80000100800 */
[----:B------:R-:W-:Y:S04]  /*11690*/  STL [R1+0x4c8], R105 ;  /* 0x0004c86901007387 */ /* 0x000fe80000100800 */
[----:B------:R-:W-:Y:S04]  /*116a0*/  STL [R1+0x4cc], R103 ;  /* 0x0004cc6701007387 */ /* 0x000fe80000100800 */
[----:B------:R-:W-:Y:S01]  /*116b0*/  STL [R1+0x4d0], R101 ;  /* 0x0004d06501007387 */ /* 0x000fe20000100800 */
[----:B------:R-:W-:-:S03]  /*116c0*/  FADD R97, R99, R97 ;  /* 0x0000006163617221 */ /* 0x000fc60000000000 */
[----:B------:R-:W-:Y:S04]  /*116d0*/  STL [R1+0x4d4], R98 ;  /* 0x0004d46201007387 */ /* 0x000fe80000100800 */
[----:B------:R0:W-:Y:S04]  /*116e0*/  STL [R1+0x4e0], R86 ;  /* 0x0004e05601007387 */ /* 0x0001e80000100800 */
[----:B------:R-:W-:Y:S04]  /*116f0*/  STL [R1+0x4d8], R94 ;  /* 0x0004d85e01007387 */ /* 0x000fe80000100800 */
[----:B0-----:R-:W2:Y:S01]  /*11700*/  LDL R86, [R1+0x11c] ;  /* 0x00011c0001567983 */ /* 0x001ea20000100800 */
[----:B------:R-:W-:-:S03]  /*11710*/  FADD R0, R95, R0 ;  /* 0x000000005f007221 */ /* 0x000fc60000000000 */
[----:B------:R0:W-:Y:S04]  /*11720*/  STL [R1+0x4dc], R90 ;  /* 0x0004dc5a01007387 */ /* 0x0001e80000100800 */
[----:B------:R-:W3:Y:S01]  /*11730*/  LDL R88, [R1+0x120] ;  /* 0x0001200001587983 */ /* 0x000ee20000100800 */
[----:B------:R-:W-:-:S03]  /*11740*/  FADD R2, R93, R2 ;  /* 0x000000025d027221 */ /* 0x000fc60000000000 */
[----:B------:R-:W4:Y:S04]  /*11750*/  LDL R92, [R1+0x128] ;  /* 0x00012800015c7983 */ /* 0x000f280000100800 */
[----:B0-----:R-:W4:Y:S01]  /*11760*/  LDL R90, [R1+0x124] ;  /* 0x00012400015a7983 */ /* 0x001f220000100800 */
[----:B------:R-:W-:-:S03]  /*11770*/  FADD R3, R91, R3 ;  /* 0x000000035b037221 */ /* 0x000fc60000000000 */
[----:B------:R-:W4:Y:S04]  /*11780*/  LDL R94, [R1+0x12c] ;  /* 0x00012c00015e7983 */ /* 0x000f280000100800 */
[----:B------:R-:W4:Y:S04]  /*11790*/  LDL R116, [R1+0x130] ;  /* 0x0001300001747983 */ /* 0x000f280000100800 */
[----:B------:R-:W4:Y:S01]  /*117a0*/  LDL R112, [R1+0x134] ;  /* 0x0001340001707983 */ /* 0x000f220000100800 */
[----:B------:R-:W-:-:S03]  /*117b0*/  FADD R87, R89, R87 ;  /* 0x0000005759577221 */ /* 0x000fc60000000000 */
[----:B------:R-:W4:Y:S04]  /*117c0*/  LDL R108, [R1+0x138] ;  /* 0x00013800016c7983 */ /* 0x000f280000100800 */
[----:B------:R-:W4:Y:S04]  /*117d0*/  LDL R106, [R1+0x13c] ;  /* 0x00013c00016a7983 */ /* 0x000f280000100800 */
[----:B------:R-:W4:Y:S04]  /*117e0*/  LDL R102, [R1+0x140] ;  /* 0x0001400001667983 */ /* 0x000f280000100800 */
[----:B------:R-:W4:Y:S04]  /*117f0*/  LDL R98, [R1+0x144] ;  /* 0x0001440001627983 */ /* 0x000f280000100800 */
[----:B------:R-:W2:Y:S04]  /*11800*/  LDL R96, [R1+0x148] ;  /* 0x0001480001607983 */ /* 0x000ea80000100800 */
[----:B------:R0:W-:Y:S04]  /*11810*/  STL [R1+0x4e8], R0 ;  /* 0x0004e80001007387 */ /* 0x0001e80000100800 */
[----:B0-----:R-:W3:Y:S04]  /*11820*/  LDL.LU R0, [R1+0x528] ;  /* 0x0005280001007983 */ /* 0x001ee80000300800 */
[----:B------:R-:W-:Y:S04]  /*11830*/  STL [R1+0x4e4], R97 ;  /* 0x0004e46101007387 */ /* 0x000fe80000100800 */
[----:B------:R0:W-:Y:S04]  /*11840*/  STL [R1+0x4ec], R2 ;  /* 0x0004ec0201007387 */ /* 0x0001e80000100800 */
[----:B0-----:R-:W2:Y:S04]  /*11850*/  LDL.LU R2, [R1+0x524] ;  /* 0x0005240001027983 */ /* 0x001ea80000300800 */
[----:B------:R0:W-:Y:S04]  /*11860*/  STL [R1+0x4f0], R3 ;  /* 0x0004f00301007387 */ /* 0x0001e80000100800 */
[----:B0-----:R-:W4:Y:S04]  /*11870*/  LDL.LU R3, [R1+0x520] ;  /* 0x0005200001037983 */ /* 0x001f280000300800 */
[----:B------:R0:W-:Y:S04]  /*11880*/  STL [R1+0x4f4], R87 ;  /* 0x0004f45701007387 */ /* 0x0001e80000100800 */
        /* <DEDUP_REMOVED lines=21> */
[----:B------:R-:W4:Y:S01]  /*119e0*/  LDL R109, [R1+0x17c] ;  /* 0x00017c00016d7983 */ /* 0x000f220000100800 */
[----:B---3--:R-:W-:-:S01]  /*119f0*/  FADD R0, R4, R0 ;  /* 0x0000000004007221 */ /* 0x008fc20000000000 */
[----:B--2---:R-:W-:Y:S01]  /*11a00*/  FADD R2, R96, R2 ;  /* 0x0000000260027221 */ /* 0x004fe20000000000 */
[----:B----4-:R-:W-:-:S02]  /*11a10*/  FADD R87, R86, R87 ;  /* 0x0000005756577221 */ /* 0x010fc40000000000 */
[----:B------:R-:W2:Y:S01]  /*11a20*/  LDL.LU R86, [R1+0x900] ;  /* 0x0009000001567983 */ /* 0x000ea20000300800 */
[----:B------:R-:W-:-:S03]  /*11a30*/  FADD R89, R88, R89 ;  /* 0x0000005958597221 */ /* 0x000fc60000000000 */
[----:B------:R0:W-:Y:S01]  /*11a40*/  STL [R1+0x4f8], R87 ;  /* 0x0004f85701007387 */ /* 0x0001e20000100800 */
[----:B------:R-:W-:-:S01]  /*11a50*/  FADD R91, R90, R91 ;  /* 0x0000005b5a5b7221 */ /* 0x000fc20000000000 */
[----:B------:R-:W-:Y:S02]  /*11a60*/  FADD R93, R92, R93 ;  /* 0x0000005d5c5d7221 */ /* 0x000fe40000000000 */
[----:B0-----:R-:W3:Y:S04]  /*11a70*/  LDL.LU R87, [R1+0x8fc] ;  /* 0x0008fc0001577983 */ /* 0x001ee80000300800 */
[----:B------:R-:W4:Y:S04]  /*11a80*/  LDL.LU R88, [R1+0x8f8] ;  /* 0x0008f80001587983 */ /* 0x000f280000300800 */
[----:B------:R0:W-:Y:S01]  /*11a90*/  STL [R1+0x4fc], R89 ;  /* 0x0004fc5901007387 */ /* 0x0001e20000100800 */
[----:B------:R-:W-:-:S01]  /*11aa0*/  FADD R118, R94, R118 ;  /* 0x000000765e767221 */ /* 0x000fc20000000000 */
[----:B------:R-:W-:Y:S01]  /*11ab0*/  FADD R114, R116, R114 ;  /* 0x0000007274727221 */ /* 0x000fe20000000000 */
[----:B------:R-:W-:-:S01]  /*11ac0*/  FADD R110, R112, R110 ;  /* 0x0000006e706e7221 */ /* 0x000fc20000000000 */
[----:B------:R-:W-:Y:S01]  /*11ad0*/  FADD R107, R108, R107 ;  /* 0x0000006b6c6b7221 */ /* 0x000fe20000000000 */
        /* <DEDUP_REMOVED lines=11> */
[----:B------:R-:W-:Y:S04]  /*11b90*/  STL [R1+0x508], R118 ;  /* 0x0005087601007387 */ /* 0x000fe80000100800 */
[----:B------:R-:W-:Y:S04]  /*11ba0*/  STL [R1+0x50c], R114 ;  /* 0x00050c7201007387 */ /* 0x000fe80000100800 */
[----:B------:R-:W-:Y:S04]  /*11bb0*/  STL [R1+0x510], R110 ;  /* 0x0005106e01007387 */ /* 0x000fe80000100800 */
[----:B------:R-:W-:Y:S04]  /*11bc0*/  STL [R1+0x514], R107 ;  /* 0x0005146b01007387 */ /* 0x000fe80000100800 */
[----:B------:R-:W-:Y:S04]  /*11bd0*/  STL [R1+0x518], R104 ;  /* 0x0005186801007387 */ /* 0x000fe80000100800 */
[----:B------:R0:W-:Y:S04]  /*11be0*/  STL [R1+0x51c], R100 ;  /* 0x00051c6401007387 */ /* 0x0001e80000100800 */
[----:B------:R-:W2:Y:S04]  /*11bf0*/  LDL.LU R96, [R1+0x52c] ;  /* 0x00052c0001607983 */ /* 0x000ea80000300800 */
[----:B------:R1:W-:Y:S04]  /*11c00*/  STL [R1+0x520], R3 ;  /* 0x0005200301007387 */ /* 0x0003e80000100800 */
[----:B------:R-:W3:Y:S04]  /*11c10*/  LDL.LU R98, [R1+0x530] ;  /* 0x0005300001627983 */ /* 0x000ee80000300800 */
[----:B------:R1:W-:Y:S04]  /*11c20*/  STL [R1+0x524], R2 ;  /* 0x0005240201007387 */ /* 0x0003e80000100800 */
[----:B0-----:R-:W4:Y:S04]  /*11c30*/  LDL.LU R100, [R1+0x534] ;  /* 0x0005340001647983 */ /* 0x001f280000300800 */
[----:B------:R0:W-:Y:S04]  /*11c40*/  STL [R1+0x528], R0 ;  /* 0x0005280001007387 */ /* 0x0001e80000100800 */
        /* <DEDUP_REMOVED lines=11> */
[----:B-1----:R-:W4:Y:S04]  /*11d00*/  LDL.LU R3, [R1+0x564] ;  /* 0x0005640001037983 */ /* 0x002f280000300800 */
[----:B------:R-:W4:Y:S04]  /*11d10*/  LDL.LU R2, [R1+0x568] ;  /* 0x0005680001027983 */ /* 0x000f280000300800 */
[----:B0-----:R-:W4:Y:S01]  /*11d20*/  LDL.LU R0, [R1+0x56c] ;  /* 0x00056c0001007983 */ /* 0x001f220000300800 */
[----:B--2---:R-:W-:-:S03]  /*11d30*/  FADD R96, R95, R96 ;  /* 0x000000605f607221 */ /* 0x004fc60000000000 */
[----:B------:R-:W2:Y:S04]  /*11d40*/  LDL.LU R95, [R1+0x8dc] ;  /* 0x0008dc00015f7983 */ /* 0x000ea80000300800 */
[----:B------:R0:W-:Y:S01]  /*11d50*/  STL [R1+0x52c], R96 ;  /* 0x00052c6001007387 */ /* 0x0001e20000100800 */
[----:B---3--:R-:W-:-:S03]  /*11d60*/  FADD R98, R97, R98 ;  /* 0x0000006261627221 */ /* 0x008fc60000000000 */
[----:B0-----:R-:W3:Y:S01]  /*11d70*/  LDL.LU R96, [R1+0x8d8] ;  /* 0x0008d80001607983 */ /* 0x001ee20000300800 */
[----:B----4-:R-:W-:-:S03]  /*11d80*/  FADD R100, R99, R100 ;  /* 0x0000006463647221 */ /* 0x010fc60000000000 */
[----:B------:R-:W4:Y:S04]  /*11d90*/  LDL.LU R97, [R1+0x8d4] ;  /* 0x0008d40001617983 */ /* 0x000f280000300800 */
[----:B------:R0:W-:Y:S01]  /*11da0*/  STL [R1+0x530], R98 ;  /* 0x0005306201007387 */ /* 0x0001e20000100800 */
[----:B------:R-:W-:-:S01]  /*11db0*/  FADD R102, R101, R102 ;  /* 0x0000006665667221 */ /* 0x000fc20000000000 */
[----:B------:R-:W-:Y:S02]  /*11dc0*/  FADD R104, R103, R104 ;  /* 0x0000006867687221 */ /* 0x000fe40000000000 */
        /* <DEDUP_REMOVED lines=24> */
[----:B------:R0:W-:Y:S04]  /*11f50*/  STL [R1+0x544], R118 ;  /* 0x0005447601007387 */ /* 0x0001e80000100800 */
[----:B------:R1:W-:Y:S04]  /*11f60*/  STL [R1+0x548], R116 ;  /* 0x0005487401007387 */ /* 0x0003e80000100800 */
[----:B------:R1:W-:Y:S04]  /*11f70*/  STL [R1+0x54c], R114 ;  /* 0x00054c7201007387 */ /* 0x0003e80000100800 */
[----:B------:R1:W-:Y:S04]  /*11f80*/  STL [R1+0x550], R112 ;  /* 0x0005507001007387 */ /* 0x0003e80000100800 */
[----:B------:R1:W-:Y:S01]  /*11f90*/  STL [R1+0x554], R110 ;  /* 0x0005546e01007387 */ /* 0x0003e20000100800 */
[----:B------:R-:W-:-:S03]  /*11fa0*/  FADD R0, R124, R0 ;  /* 0x000000007c007221 */ /* 0x000fc60000000000 */
[----:B------:R1:W-:Y:S04]  /*11fb0*/  STL [R1+0x558], R108 ;  /* 0x0005586c01007387 */ /* 0x0003e80000100800 */
[----:B------:R1:W-:Y:S04]  /*11fc0*/  STL [R1+0x55c], R107 ;  /* 0x00055c6b01007387 */ /* 0x0003e80000100800 */
[----:B------:R1:W-:Y:S04]  /*11fd0*/  STL [R1+0x560], R4 ;  /* 0x0005600401007387 */ /* 0x0003e80000100800 */
[----:B------:R-:W2:Y:S04]  /*11fe0*/  LDL.LU R119, [R1+0x570] ;  /* 0x0005700001777983 */ /* 0x000ea80000300800 */
[----:B------:R1:W-:Y:S04]  /*11ff0*/  STL [R1+0x564], R3 ;  /* 0x0005640301007387 */ /* 0x0003e80000100800 */
[----:B0-----:R-:W3:Y:S04]  /*12000*/  LDL.LU R118, [R1+0x574] ;  /* 0x0005740001767983 */ /* 0x001ee80000300800 */
[----:B------:R0:W-:Y:S04]  /*12010*/  STL [R1+0x568], R2 ;  /* 0x0005680201007387 */ /* 0x0001e80000100800 */
[----:B------:R-:W4:Y:S04]  /*12020*/  LDL.LU R117, [R1+0x578] ;  /* 0x0005780001757983 */ /* 0x000f280000300800 */
[----:B------:R0:W-:Y:S04]  /*12030*/  STL [R1+0x56c], R0 ;  /* 0x00056c0001007387 */ /* 0x0001e80000100800 */
        /* <DEDUP_REMOVED lines=12> */
[----:B0-----:R-:W4:Y:S04]  /*12100*/  LDL.LU R2, [R1+0x5ac] ;  /* 0x0005ac0001027983 */ /* 0x001f280000300800 */
[----:B------:R-:W4:Y:S01]  /*12110*/  LDL.LU R0, [R1+0x5b0] ;  /* 0x0005b00001007983 */ /* 0x000f220000300800 */
[----:B--2---:R-:W-:-:S01]  /*12120*/  FADD R119, R125, R119 ;  /* 0x000000777d777221 */ /* 0x004fc20000000000 */
[----:B---3--:R-:W-:-:S04]  /*12130*/  FADD R118, R126, R118 ;  /* 0x000000767e767221 */ /* 0x008fc80000000000 */
[----:B------:R0:W-:Y:S01]  /*12140*/  STL [R1+0x570], R119 ;  /* 0x0005707701007387 */ /* 0x0001e20000100800 */
[----:B----4-:R-:W-:-:S03]  /*12150*/  FADD R117, R127, R117 ;  /* 0x000000757f757221 */ /* 0x010fc60000000000 */
        /* <DEDUP_REMOVED lines=26> */
[----:B0-----:R-:W4:Y:S01]  /*12300*/  LDL.LU R119, [R1+0x5b4] ;  /* 0x0005b40001777983 */ /* 0x001f220000300800 */
[----:B------:R-:W-:-:S03]  /*12310*/  FADD R0, R141, R0 ;  /* 0x000000008d007221 */ /* 0x000fc60000000000 */
[----:B------:R0:W-:Y:S04]  /*12320*/  STL [R1+0x5a8], R3 ;  /* 0x0005a80301007387 */ /* 0x0001e80000100800 */
[----:B-1----:R-:W4:Y:S04]  /*12330*/  LDL.LU R118, [R1+0x5b8] ;  /* 0x0005b80001767983 */ /* 0x002f280000300800 */
[----:B------:R1:W-:Y:S04]  /*12340*/  STL [R1+0x5ac], R2 ;  /* 0x0005ac0201007387 */ /* 0x0003e80000100800 */
[----:B--2---:R-:W2:Y:S04]  /*12350*/  LDL.LU R117, [R1+0x5bc] ;  /* 0x0005bc0001757983 */ /* 0x004ea80000300800 */
[----:B------:R1:W-:Y:S04]  /*12360*/  STL [R1+0x5b0], R0 ;  /* 0x0005b00001007387 */ /* 0x0003e80000100800 */
[----:B---3--:R-:W3:Y:S04]  /*12370*/  LDL.LU R116, [R1+0x5c0] ;  /* 0x0005c00001747983 */ /* 0x008ee80000300800 */
[----:B----4-:R-:W4:Y:S04]  /*12380*/  LDL.LU R115, [R1+0x5c4] ;  /* 0x0005c40001737983 */ /* 0x010f280000300800 */
        /* <DEDUP_REMOVED lines=10> */
[----:B-1----:R-:W4:Y:S04]  /*12430*/  LDL.LU R2, [R1+0x5f0] ;  /* 0x0005f00001027983 */ /* 0x002f280000300800 */
[----:B------:R-:W4:Y:S01]  /*12440*/  LDL.LU R0, [R1+0x5f4] ;  /* 0x0005f40001007983 */ /* 0x000f220000300800 */
[----:B------:R-:W-:-:S01]  /*12450*/  FADD R119, R142, R119 ;  /* 0x000000778e777221 */ /* 0x000fc20000000000 */
[----:B------:R-:W-:-:S04]  /*12460*/  FADD R118, R143, R118 ;  /* 0x000000768f767221 */ /* 0x000fc80000000000 */
[----:B------:R0:W-:Y:S01]  /*12470*/  STL [R1+0x5b4], R119 ;  /* 0x0005b47701007387 */ /* 0x0001e20000100800 */
[----:B--2---:R-:W-:-:S03]  /*12480*/  FADD R117, R144, R117 ;  /* 0x0000007590757221 */ /* 0x004fc60000000000 */
[----:B------:R1:W-:Y:S01]  /*12490*/  STL [R1+0x5b8], R118 ;  /* 0x0005b87601007387 */ /* 0x0003e20000100800 */
[----:B---3--:R-:W-:-:S03]  /*124a0*/  FADD R116, R145, R116 ;  /* 0x0000007491747221 */ /* 0x008fc60000000000 */
        /* <DEDUP_REMOVED lines=428> */
[----:B------:R0:W-:Y:S04]  /*13f70*/  STL [R1+0x804], R107 ;  /* 0x0008046b01007387 */ /* 0x0001e80000100800 */
[----:B------:R-:W-:Y:S04]  /*13f80*/  STL [R1+0x808], R4 ;  /* 0x0008080401007387 */ /* 0x000fe80000100800 */
[----:B0-----:R-:W2:Y:S01]  /*13f90*/  LDL.LU R107, [R1+0x818] ;  /* 0x00081800016b7983 */ /* 0x001ea20000300800 */
[----:B------:R-:W-:-:S01]  /*13fa0*/  FADD R3, R100, R3 ;  /* 0x0000000364037221 */ /* 0x000fc20000000000 */
[----:B------:R-:W-:Y:S01]  /*13fb0*/  FADD R2, R101, R2 ;  /* 0x0000000265027221 */ /* 0x000fe20000000000 */
[----:B------:R-:W-:-:S03]  /*13fc0*/  FADD R0, R102, R0 ;  /* 0x0000000066007221 */ /* 0x000fc60000000000 */
[----:B------:R0:W-:Y:S04]  /*13fd0*/  STL [R1+0x80c], R3 ;  /* 0x00080c0301007387 */ /* 0x0001e80000100800 */
[----:B------:R-:W3:Y:S04]  /*13fe0*/  LDL.LU R108, [R1+0x81c] ;  /* 0x00081c00016c7983 */ /* 0x000ee80000300800 */
[----:B------:R1:W-:Y:S04]  /*13ff0*/  STL [R1+0x810], R2 ;  /* 0x0008100201007387 */ /* 0x0003e80000100800 */
[----:B------:R-:W4:Y:S04]  /*14000*/  LDL.LU R109, [R1+0x820] ;  /* 0x00082000016d7983 */ /* 0x000f280000300800 */
        /* <DEDUP_REMOVED lines=13> */
[----:B------:R-:W4:Y:S04]  /*140e0*/  LDL.LU R0, [R1+0x854] ;  /* 0x0008540001007983 */ /* 0x000f280000300800 */
[----:B------:R-:W4:Y:S01]  /*140f0*/  LDL.LU R4, [R1+0x858] ;  /* 0x0008580001047983 */ /* 0x000f220000300800 */
[----:B--2---:R-:W-:-:S05]  /*14100*/  FADD R107, R103, R107 ;  /* 0x0000006b676b7221 */ /* 0x004fca0000000000 */
[----:B------:R0:W-:Y:S04]  /*14110*/  STL [R1+0x818], R107 ;  /* 0x0008186b01007387 */ /* 0x0001e80000100800 */
[----:B0-----:R-:W2:Y:S01]  /*14120*/  LDL.LU R107, [R1+0x8ac] ;  /* 0x0008ac00016b7983 */ /* 0x001ea20000300800 */
[----:B---3--:R-:W-:-:S01]  /*14130*/  FADD R108, R104, R108 ;  /* 0x0000006c686c7221 */ /* 0x008fc20000000000 */
[----:B----4-:R-:W-:-:S04]  /*14140*/  FADD R109, R105, R109 ;  /* 0x0000006d696d7221 */ /* 0x010fc80000000000 */
[----:B------:R0:W-:Y:S01]  /*14150*/  STL [R1+0x81c], R108 ;  /* 0x00081c6c01007387 */ /* 0x0001e20000100800 */
[----:B------:R-:W-:-:S03]  /*14160*/  FADD R110, R106, R110 ;  /* 0x0000006e6a6e7221 */ /* 0x000fc60000000000 */
[----:B0-----:R-:W3:Y:S04]  /*14170*/  LDL.LU R108, [R1+0x8a8] ;  /* 0x0008a800016c7983 */ /* 0x001ee80000300800 */
[----:B------:R0:W-:Y:S04]  /*14180*/  STL [R1+0x820], R109 ;  /* 0x0008206d01007387 */ /* 0x0001e80000100800 */
[----:B0-----:R-:W4:Y:S04]  /*14190*/  LDL.LU R109, [R1+0x8a4] ;  /* 0x0008a400016d7983 */ /* 0x001f280000300800 */
[----:B------:R0:W-:Y:S04]  /*141a0*/  STL [R1+0x824], R110 ;  /* 0x0008246e01007387 */ /* 0x0001e80000100800 */
[----:B0-----:R-:W4:Y:S01]  /*141b0*/  LDL.LU R110, [R1+0x8a0] ;  /* 0x0008a000016e7983 */ /* 0x001f220000300800 */
[----:B--2---:R-:W-:-:S05]  /*141c0*/  FADD R111, R107, R111 ;  /* 0x0000006f6b6f7221 */ /* 0x004fca0000000000 */
[----:B------:R0:W-:Y:S04]  /*141d0*/  STL [R1+0x828], R111 ;  /* 0x0008286f01007387 */ /* 0x0001e80000100800 */
[----:B0-----:R-:W2:Y:S01]  /*141e0*/  LDL.LU R111, [R1+0x89c] ;  /* 0x00089c00016f7983 */ /* 0x001ea20000300800 */
[----:B---3--:R-:W-:-:S05]  /*141f0*/  FADD R112, R108, R112 ;  /* 0x000000706c707221 */ /* 0x008fca0000000000 */
[----:B------:R0:W-:Y:S01]  /*14200*/  STL [R1+0x82c], R112 ;  /* 0x00082c7001007387 */ /* 0x0001e20000100800 */
[----:B----4-:R-:W-:-:S03]  /*14210*/  FADD R113, R109, R113 ;  /* 0x000000716d717221 */ /* 0x010fc60000000000 */
[----:B0-----:R-:W3:Y:S04]  /*14220*/  LDL.LU R112, [R1+0x898] ;  /* 0x0008980001707983 */ /* 0x001ee80000300800 */
[----:B------:R0:W-:Y:S01]  /*14230*/  STL [R1+0x830], R113 ;  /* 0x0008307101007387 */ /* 0x0001e20000100800 */
[----:B------:R-:W-:-:S03]  /*14240*/  FADD R114, R110, R114 ;  /* 0x000000726e727221 */ /* 0x000fc60000000000 */
        /* <DEDUP_REMOVED lines=21> */
[----:B0-----:R0:W5:Y:S04]  /*143a0*/  LDL.LU R3, [R1+0x878] ;  /* 0x0008780001037983 */ /* 0x0011680000300800 */
[----:B------:R1:W-:Y:S01]  /*143b0*/  STL [R1+0x850], R2 ;  /* 0x0008500201007387 */ /* 0x0003e20000100800 */
[----:B------:R-:W-:-:S03]  /*143c0*/  FADD R0, R118, R0 ;  /* 0x0000000076007221 */ /* 0x000fc60000000000 */
[----:B-1----:R0:W5:Y:S04]  /*143d0*/  LDL.LU R2, [R1+0x874] ;  /* 0x0008740001027983 */ /* 0x0021680000300800 */
[----:B------:R1:W-:Y:S04]  /*143e0*/  STL [R1+0x854], R0 ;  /* 0x0008540001007387 */ /* 0x0003e80000100800 */
[----:B-1----:R0:W5:Y:S01]  /*143f0*/  LDL.LU R0, [R1+0x870] ;  /* 0x0008700001007983 */ /* 0x0021620000300800 */
[----:B------:R-:W-:Y:S01]  /*14400*/  UMOV UR6, URZ ;  /* 0x0000003f00067c82 */ /* 0x000fe20008000000 */
[----:B--2---:R-:W-:-:S05]  /*14410*/  FADD R4, R4, R119 ;  /* 0x0000007704047221 */ /* 0x004fca0000000000 */
[----:B------:R0:W-:Y:S02]  /*14420*/  STL [R1+0x858], R4 ;  /* 0x0008580401007387 */ /* 0x0001e40000100800 */
.L_x_24:
[----:B------:R-:W-:Y:S05]  /*14430*/  @!P1 BRA `(.L_x_25) ;  /* 0x0000000000049947 */ /* 0x000fea0003800000 */
[----:B------:R-:W-:Y:S01]  /*14440*/  BPT.TRAP 0x1 ;  /* 0x000000040000795c */ /* 0x000fe20000300000 */
.L_x_25:
[----:B------:R-:W-:Y:S02]  /*14450*/  UISETP.GT.U32.AND UP0, UPT, UR7, 0x1, UPT ;  /* 0x000000010700788c */ /* 0x000fe4000bf04070 */
[----:B------:R-:W-:-:S04]  /*14460*/  ULEA UR21, UR28, UR15, 0x3 ;  /* 0x0000000f1c157291 */ /* 0x000fc8000f8e183f */
[----:B------:R-:W-:Y:S01]  /*14470*/  UIADD3 UR21, UR21, 0x28, URZ ;  /* 0x0000002815157890 */ /* 0x000fe2000fffe03f */
[----:B------:R-:W-:-:S03]  /*14480*/  PLOP3.LUT P0, PT, PT, PT, UP0, 0x80, 0x0 ;  /* 0x000000000000781c */ /* 0x000fc60003f0f008 */
[----:B------:R-:W-:-:S09]  /*14490*/  UPRMT UR21, URZ, 0x654, UR21 ;  /* 0x000006543f157896 */ /* 0x000fd20008000015 */
[----:B------:R-:W-:Y:S01]  /*144a0*/  SYNCS.ARRIVE.TRANS64.RED.A1T0 RZ, [UR21], RZ ;  /* 0x000000ffffff79a7 */ /* 0x000fe20008100415 */
[----:B------:R-:W-:Y:S05]  /*144b0*/  @P0 BRA `(.L_x_26) ;  /* 0x0000000000040947 */ /* 0x000fea0003800000 */
[----:B------:R-:W-:Y:S01]  /*144c0*/  BPT.TRAP 0x1 ;  /* 0x000000040000795c */ /* 0x000fe20000300000 */
.L_x_26:
[----:B------:R-:W-:Y:S01]  /*144d0*/  UIADD3 UR25, UR25, 0x1, URZ ;  /* 0x0000000119197890 */ /* 0x000fe2000fffe03f */
[C---:B-----5:R-:W-:Y:S01]  /*144e0*/  ISETP.GT.AND P0, PT, R3.reuse, 0x1, PT ;  /* 0x000000010300780c */ /* 0x060fe20003f04270 */
[----:B------:R-:W-:Y:S01]  /*144f0*/  UIADD3 UR28, UR28, 0x1, URZ ;  /* 0x000000011c1c7890 */ /* 0x000fe2000fffe03f */
[----:B------:R-:W-:Y:S01]  /*14500*/  VIADD R3, R3, 0xffffffff ;  /* 0xffffffff03037836 */ /* 0x000fe20000000000 */
[----:B------:R-:W-:Y:S02]  /*14510*/  UISETP.NE.AND UP0, UPT, UR25, 0x5, UPT ;  /* 0x000000051900788c */ /* 0x000fe4000bf05270 */
[----:B------:R-:W-:Y:S02]  /*14520*/  UISETP.NE.AND UP1, UPT, UR28, 0x5, UPT ;  /* 0x000000051c00788c */ /* 0x000fe4000bf25270 */
[----:B------:R-:W-:Y:S02]  /*14530*/  USEL UR21, URZ, 0x1, UP0 ;  /* 0x000000013f157887 */ /* 0x000fe40008000000 */
[----:B------:R-:W-:-:S02]  /*14540*/  USEL UR25, UR25, URZ, UP0 ;  /* 0x0000003f19197287 */ /* 0x000fc40008000000 */
[----:B------:R-:W-:Y:S02]  /*14550*/  USEL UR28, UR28, URZ, UP1 ;  /* 0x0000003f1c1c7287 */ /* 0x000fe40008800000 */
[----:B------:R-:W-:Y:S01]  /*14560*/  LOP3.LUT R2, R2, UR21, RZ, 0x3c, !PT ;  /* 0x0000001502027c12 */ /* 0x000fe2000f8e3cff */
[----:B------:R-:W-:Y:S01]  /*14570*/  UMOV UR21, 0x1 ;  /* 0x0000000100157882 */ /* 0x000fe20000000000 */
[----:B------:R-:W-:Y:S08]  /*14580*/  @P0 BRA `(.L_x_27) ;  /* 0xffffff7000100947 */ /* 0x000ff0000383ffff */
.L_x_19:
[----:B------:R-:W-:-:S04]  /*14590*/  UISETP.NE.AND UP0, UPT, UR6, URZ, UPT ;  /* 0x0000003f0600728c */ /* 0x000fc8000bf05270 */
[----:B------:R-:W-:-:S06]  /*145a0*/  USEL UR6, URZ, 0x1, !UP0 ;  /* 0x000000013f067887 */ /* 0x000fcc000c000000 */
[----:B------:R-:W-:-:S13]  /*145b0*/  ISETP.NE.AND P0, PT, RZ, UR6, PT ;  /* 0x00000006ff007c0c */ /* 0x000fda000bf05270 */
[----:B------:R-:W-:Y:S05]  /*145c0*/  @!P0 BRA `(.L_x_28) ;  /* 0x0000005400908947 */ /* 0x000fea0003800000 */
[----:B------:R-:W3:Y:S04]  /*145d0*/  LDL.LU R2, [R1+0x314] ;  /* 0x0003140001027983 */ /* 0x000ee80000300800 */
[----:B------:R-:W4:Y:S04]  /*145e0*/  LDL.LU R3, [R1+0x23c] ;  /* 0x00023c0001037983 */ /* 0x000f280000300800 */
[----:B0-----:R-:W4:Y:S04]  /*145f0*/  LDL.LU R4, [R1+0x318] ;  /* 0x0003180001047983 */ /* 0x001f280000300800 */
[----:B------:R0:W-:Y:S04]  /*14600*/  STL [R1+0x958], R62 ;  /* 0x0009583e01007387 */ /* 0x0001e80000100800 */
[----:B0-----:R-:W3:Y:S04]  /*14610*/  LDL.LU R62, [R1+0x238] ;  /* 0x00023800013e7983 */ /* 0x001ee80000300800 */
[----:B------:R0:W-:Y:S04]  /*14620*/  STL [R1+0x954], R63 ;  /* 0x0009543f01007387 */ /* 0x0001e80000100800 */
[----:B0-----:R-:W2:Y:S04]  /*14630*/  LDL.LU R63, [R1+0x310] ;  /* 0x00031000013f7983 */ /* 0x001ea80000300800 */
[----:B------:R0:W-:Y:S04]  /*14640*/  STL [R1+0x950], R64 ;  /* 0x0009504001007387 */ /* 0x0001e80000100800 */
[----:B0-----:R-:W2:Y:S04]  /*14650*/  LDL.LU R64, [R1+0x234] ;  /* 0x0002340001407983 */ /* 0x001ea80000300800 */
[----:B------:R0:W-:Y:S04]  /*14660*/  STL [R1+0x94c], R65 ;  /* 0x00094c4101007387 */ /* 0x0001e80000100800 */
[----:B0-----:R-:W4:Y:S04]  /*14670*/  LDL.LU R65, [R1+0x30c] ;  /* 0x00030c0001417983 */ /* 0x001f280000300800 */
[----:B------:R0:W-:Y:S04]  /*14680*/  STL [R1+0x948], R66 ;  /* 0x0009484201007387 */ /* 0x0001e80000100800 */
[----:B0-----:R-:W4:Y:S04]  /*14690*/  LDL.LU R66, [R1+0x230] ;  /* 0x0002300001427983 */ /* 0x001f280000300800 */
[----:B------:R0:W-:Y:S04]  /*146a0*/  STL [R1+0x944], R67 ;  /* 0x0009444301007387 */ /* 0x0001e80000100800 */
[----:B0-----:R-:W3:Y:S04]  /*146b0*/  LDL.LU R67, [R1+0x308] ;  /* 0x0003080001437983 */ /* 0x001ee80000300800 */
        /* <DEDUP_REMOVED lines=91> */
[----:B0-----:R-:W3:Y:S01]  /*14c70*/  LDL.LU R113, [R1+0x180] ;  /* 0x0001800001717983 */ /* 0x001ee20000300800 */
[----:B----4-:R-:W-:Y:S01]  /*14c80*/  FADD R71, R72, R71 ;  /* 0x0000004748477221 */ /* 0x010fe20000000000 */
[----:B--2---:R-:W-:Y:S01]  /*14c90*/  FADD R69, R70, R69 ;  /* 0x0000004546457221 */ /* 0x004fe20000000000 */
[----:B---3--:R-:W-:Y:S01]  /*14ca0*/  FADD R67, R68, R67 ;  /* 0x0000004344437221 */ /* 0x008fe20000000000 */
[----:B------:R-:W-:Y:S01]  /*14cb0*/  STL [R1+0x888], R114 ;  /* 0x0008887201007387 */ /* 0x000fe20000100800 */
[----:B------:R-:W-:Y:S01]  /*14cc0*/  FADD R65, R66, R65 ;  /* 0x0000004142417221 */ /* 0x000fe20000000000 */
[----:B------:R-:W-:Y:S01]  /*14cd0*/  FADD R63, R64, R63 ;  /* 0x0000003f403f7221 */ /* 0x000fe20000000000 */
[----:B------:R-:W-:Y:S01]  /*14ce0*/  FADD R2, R62, R2 ;  /* 0x000000023e027221 */ /* 0x000fe20000000000 */
        /* <DEDUP_REMOVED lines=20> */
[----:B-----5:R0:W-:Y:S01]  /*14e30*/  STL [R1+0x870], R0 ;  /* 0x0008700001007387 */ /* 0x0201e20000100800 */
[----:B------:R-:W-:Y:S01]  /*14e40*/  FADD R231, R79, R231 ;  /* 0x000000e74fe77221 */ /* 0x000fe20000000000 */
[----:B------:R-:W-:Y:S01]  /*14e50*/  FADD R232, R78, R232 ;  /* 0x000000e84ee87221 */ /* 0x000fe20000000000 */
[----:B------:R-:W-:Y:S01]  /*14e60*/  FADD R233, R77, R233 ;  /* 0x000000e94de97221 */ /* 0x000fe20000000000 */
[----:B------:R1:W-:Y:S01]  /*14e70*/  STL [R1+0x300], R71 ;  /* 0x0003004701007387 */ /* 0x0003e20000100800 */
[----:B------:R-:W-:Y:S01]  /*14e80*/  FADD R234, R76, R234 ;  /* 0x000000ea4cea7221 */ /* 0x000fe20000000000 */
[----:B------:R-:W-:Y:S01]  /*14e90*/  FADD R216, R94, R216 ;  /* 0x000000d85ed87221 */ /* 0x000fe20000000000 */
[----:B------:R-:W-:Y:S01]  /*14ea0*/  FADD R235, R75, R235 ;  /* 0x000000eb4beb7221 */ /* 0x000fe20000000000 */
[----:B------:R2:W-:Y:S01]  /*14eb0*/  STL [R1+0x304], R69 ;  /* 0x0003044501007387 */ /* 0x0005e20000100800 */
[----:B------:R-:W-:Y:S01]  /*14ec0*/  FADD R236, R74, R236 ;  /* 0x000000ec4aec7221 */ /* 0x000fe20000000000 */
[----:B------:R-:W-:-:S02]  /*14ed0*/  FADD R237, R73, R237 ;  /* 0x000000ed49ed7221 */ /* 0x000fc40000000000 */
[----:B------:R3:W-:Y:S04]  /*14ee0*/  STL [R1+0x308], R67 ;  /* 0x0003084301007387 */ /* 0x0007e80000100800 */
[----:B------:R4:W-:Y:S04]  /*14ef0*/  STL [R1+0x30c], R65 ;  /* 0x00030c4101007387 */ /* 0x0009e80000100800 */
[----:B0-----:R-:W4:Y:S01]  /*14f00*/  LDL.LU R0, [R1+0x240] ;  /* 0x0002400001007983 */ /* 0x001f220000300800 */
[----:B------:R-:W-:-:S03]  /*14f10*/  FADD R23, R95, R23 ;  /* 0x000000175f177221 */ /* 0x000fc60000000000 */
[----:B------:R0:W-:Y:S04]  /*14f20*/  STL [R1+0x310], R63 ;  /* 0x0003103f01007387 */ /* 0x0001e80000100800 */
[----:B------:R-:W4:Y:S04]  /*14f30*/  LDL.LU R119, [R1+0x31c] ;  /* 0x00031c0001777983 */ /* 0x000f280000300800 */
[----:B------:R0:W-:Y:S01]  /*14f40*/  STL [R1+0x314], R2 ;  /* 0x0003140201007387 */ /* 0x0001e20000100800 */
[----:B------:R-:W-:-:S03]  /*14f50*/  FADD R22, R96, R22 ;  /* 0x0000001660167221 */ /* 0x000fc60000000000 */
[----:B------:R-:W4:Y:S04]  /*14f60*/  LDL.LU R118, [R1+0x244] ;  /* 0x0002440001767983 */ /* 0x000f280000300800 */
[----:B------:R0:W-:Y:S04]  /*14f70*/  STL [R1+0x318], R4 ;  /* 0x0003180401007387 */ /* 0x0001e80000100800 */
[----:B------:R-:W4:Y:S04]  /*14f80*/  LDL.LU R117, [R1+0x320] ;  /* 0x0003200001757983 */ /* 0x000f280000300800 */
[----:B------:R-:W4:Y:S01]  /*14f90*/  LDL.LU R116, [R1+0x248] ;  /* 0x0002480001747983 */ /* 0x000f220000300800 */
[----:B------:R-:W-:-:S03]  /*14fa0*/  FADD R21, R97, R21 ;  /* 0x0000001561157221 */ /* 0x000fc60000000000 */
[----:B------:R-:W4:Y:S04]  /*14fb0*/  LDL.LU R115, [R1+0x324] ;  /* 0x0003240001737983 */ /* 0x000f280000300800 */
[----:B------:R-:W4:Y:S01]  /*14fc0*/  LDL.LU R114, [R1+0x24c] ;  /* 0x00024c0001727983 */ /* 0x000f220000300800 */
[----:B------:R-:W-:Y:S01]  /*14fd0*/  FADD R20, R98, R20 ;  /* 0x0000001462147221 */ /* 0x000fe20000000000 */
        /* <DEDUP_REMOVED lines=14> */
[----:B------:R-:W-:-:S02]  /*150c0*/  FADD R5, R113, R5 ;  /* 0x0000000571057221 */ /* 0x000fc40000000000 */
        /* <DEDUP_REMOVED lines=44> */
[----:B--2---:R-:W2:Y:S04]  /*15390*/  LDL.LU R69, [R1+0x380] ;  /* 0x0003800001457983 */ /* 0x004ea80000300800 */
[----:B------:R-:W2:Y:S04]  /*153a0*/  LDL.LU R68, [R1+0x2a8] ;  /* 0x0002a80001447983 */ /* 0x000ea80000300800 */
[----:B---3--:R-:W3:Y:S04]  /*153b0*/  LDL.LU R67, [R1+0x384] ;  /* 0x0003840001437983 */ /* 0x008ee80000300800 */
[----:B------:R-:W3:Y:S04]  /*153c0*/  LDL.LU R66, [R1+0x2ac] ;  /* 0x0002ac0001427983 */ /* 0x000ee80000300800 */
[----:B----4-:R-:W4:Y:S04]  /*153d0*/  LDL.LU R65, [R1+0x388] ;  /* 0x0003880001417983 */ /* 0x010f280000300800 */
[----:B------:R-:W4:Y:S04]  /*153e0*/  LDL.LU R64, [R1+0x2b0] ;  /* 0x0002b00001407983 */ /* 0x000f280000300800 */
[----:B0-----:R-:W4:Y:S04]  /*153f0*/  LDL.LU R63, [R1+0x38c] ;  /* 0x00038c00013f7983 */ /* 0x001f280000300800 */
[----:B------:R-:W4:Y:S04]  /*15400*/  LDL.LU R62, [R1+0x2b4] ;  /* 0x0002b400013e7983 */ /* 0x000f280000300800 */
[----:B------:R-:W4:Y:S04]  /*15410*/  LDL.LU R2, [R1+0x390] ;  /* 0x0003900001027983 */ /* 0x000f280000300800 */
[----:B------:R-:W4:Y:S04]  /*15420*/  LDL.LU R3, [R1+0x2b8] ;  /* 0x0002b80001037983 */ /* 0x000f280000300800 */
[----:B------:R-:W4:Y:S01]  /*15430*/  LDL.LU R4, [R1+0x394] ;  /* 0x0003940001047983 */ /* 0x000f220000300800 */
[----:B------:R-:W-:Y:S01]  /*15440*/  FADD R119, R0, R119 ;  /* 0x0000007700777221 */ /* 0x000fe20000000000 */
[----:B------:R-:W-:Y:S01]  /*15450*/  FADD R117, R118, R117 ;  /* 0x0000007576757221 */ /* 0x000fe20000000000 */
[----:B------:R-:W-:-:S03]  /*15460*/  FADD R115, R116, R115 ;  /* 0x0000007374737221 */ /* 0x000fc60000000000 */
[----:B------:R0:W-:Y:S04]  /*15470*/  STL [R1+0x31c], R119 ;  /* 0x00031c7701007387 */ /* 0x0001e80000100800 */
[----:B------:R1:W-:Y:S04]  /*15480*/  STL [R1+0x320], R117 ;  /* 0x0003207501007387 */ /* 0x0003e80000100800 */
[----:B------:R1:W-:Y:S01]  /*15490*/  STL [R1+0x324], R115 ;  /* 0x0003247301007387 */ /* 0x0003e20000100800 */
[----:B------:R-:W-:Y:S01]  /*154a0*/  FADD R113, R114, R113 ;  /* 0x0000007172717221 */ /* 0x000fe20000000000 */
[----:B------:R-:W-:-:S04]  /*154b0*/  FADD R111, R112, R111 ;  /* 0x0000006f706f7221 */ /* 0x000fc80000000000 */
        /* <DEDUP_REMOVED lines=41> */
[----:B--2---:R-:W-:-:S03]  /*15750*/  FADD R69, R70, R69 ;  /* 0x0000004546457221 */ /* 0x004fc60000000000 */
[----:B------:R2:W-:Y:S01]  /*15760*/  STL [R1+0x37c], R71 ;  /* 0x00037c4701007387 */ /* 0x0005e20000100800 */
[----:B---3--:R-:W-:-:S03]  /*15770*/  FADD R67, R68, R67 ;  /* 0x0000004344437221 */ /* 0x008fc60000000000 */
[----:B------:R3:W-:Y:S01]  /*15780*/  STL [R1+0x380], R69 ;  /* 0x0003804501007387 */ /* 0x0007e20000100800 */
[----:B----4-:R-:W-:-:S03]  /*15790*/  FADD R65, R66, R65 ;  /* 0x0000004142417221 */ /* 0x010fc60000000000 */
[----:B------:R4:W-:Y:S04]  /*157a0*/  STL [R1+0x384], R67 ;  /* 0x0003844301007387 */ /* 0x0009e80000100800 */
[----:B------:R4:W-:Y:S01]  /*157b0*/  STL [R1+0x388], R65 ;  /* 0x0003884101007387 */ /* 0x0009e20000100800 */
[----:B------:R-:W-:-:S03]  /*157c0*/  FADD R63, R64, R63 ;  /* 0x0000003f403f7221 */ /* 0x000fc60000000000 */
[----:B------:R-:W4:Y:S04]  /*157d0*/  LDL.LU R0, [R1+0x2bc] ;  /* 0x0002bc0001007983 */ /* 0x000f280000300800 */
[----:B------:R4:W-:Y:S01]  /*157e0*/  STL [R1+0x38c], R63 ;  /* 0x00038c3f01007387 */ /* 0x0009e20000100800 */
[----:B------:R-:W-:-:S03]  /*157f0*/  FADD R2, R62, R2 ;  /* 0x000000023e027221 */ /* 0x000fc60000000000 */
[----:B0-----:R-:W4:Y:S04]  /*15800*/  LDL.LU R119, [R1+0x398] ;  /* 0x0003980001777983 */ /* 0x001f280000300800 */
[----:B------:R0:W-:Y:S01]  /*15810*/  STL [R1+0x390], R2 ;  /* 0x0003900201007387 */ /* 0x0001e20000100800 */
[----:B------:R-:W-:-:S03]  /*15820*/  FADD R4, R3, R4 ;  /* 0x0000000403047221 */ /* 0x000fc60000000000 */
        /* <DEDUP_REMOVED lines=33> */
[----:B------:R-:W4:Y:S04]  /*15a40*/  LDL.LU R86, [R1] ;  /* 0x0000000001567983 */ /* 0x000f280000300800 */
        /* <DEDUP_REMOVED lines=14> */
[----:B--2---:R-:W2:Y:S04]  /*15b30*/  LDL.LU R71, [R1+0x3f8] ;  /* 0x0003f80001477983 */ /* 0x004ea80000300800 */
[----:B------:R-:W2:Y:S04]  /*15b40*/  LDL.LU R70, [R1+0x20] ;  /* 0x0000200001467983 */ /* 0x000ea80000300800 */
[----:B---3--:R-:W3:Y:S04]  /*15b50*/  LDL.LU R69, [R1+0x3fc] ;  /* 0x0003fc0001457983 */ /* 0x008ee80000300800 */
[----:B------:R-:W3:Y:S04]  /*15b60*/  LDL.LU R68, [R1+0x24] ;  /* 0x0000240001447983 */ /* 0x000ee80000300800 */
[----:B----4-:R-:W4:Y:S04]  /*15b70*/  LDL.LU R67, [R1+0x400] ;  /* 0x0004000001437983 */ /* 0x010f280000300800 */
[----:B------:R-:W4:Y:S04]  /*15b80*/  LDL.LU R66, [R1+0x28] ;  /* 0x0000280001427983 */ /* 0x000f280000300800 */
[----:B------:R-:W4:Y:S04]  /*15b90*/  LDL.LU R65, [R1+0x404] ;  /* 0x0004040001417983 */ /* 0x000f280000300800 */
[----:B------:R-:W4:Y:S04]  /*15ba0*/  LDL.LU R64, [R1+0x2c] ;  /* 0x00002c0001407983 */ /* 0x000f280000300800 */
[----:B------:R-:W4:Y:S04]  /*15bb0*/  LDL.LU R63, [R1+0x408] ;  /* 0x00040800013f7983 */ /* 0x000f280000300800 */
[----:B------:R-:W4:Y:S04]  /*15bc0*/  LDL.LU R62, [R1+0x30] ;  /* 0x00003000013e7983 */ /* 0x000f280000300800 */
[----:B0-----:R-:W4:Y:S04]  /*15bd0*/  LDL.LU R2, [R1+0x40c] ;  /* 0x00040c0001027983 */ /* 0x001f280000300800 */
[----:B------:R-:W4:Y:S04]  /*15be0*/  LDL.LU R3, [R1+0x34] ;  /* 0x0000340001037983 */ /* 0x000f280000300800 */
[----:B------:R-:W4:Y:S01]  /*15bf0*/  LDL.LU R4, [R1+0x410] ;  /* 0x0004100001047983 */ /* 0x000f220000300800 */
[----:B------:R-:W-:-:S05]  /*15c00*/  FADD R119, R0, R119 ;  /* 0x0000007700777221 */ /* 0x000fca0000000000 */
        /* <DEDUP_REMOVED lines=124> */
[----:B------:R-:W-:Y:S01]  /*163d0*/  STL [R1+0x414], R119 ;  /* 0x0004147701007387 */ /* 0x000fe20000100800 */
[----:B------:R-:W-:Y:S01]  /*163e0*/  FADD R117, R118, R117 ;  /* 0x0000007576757221 */ /* 0x000fe20000000000 */
        /* <DEDUP_REMOVED lines=51> */
[----:B------:R-:W-:Y:S04]  /*16720*/  STL [R1+0x47c], R67 ;  /* 0x00047c4301007387 */ /* 0x000fe80000100800 */
[----:B------:R-:W-:Y:S01]  /*16730*/  STL [R1+0x480], R65 ;  /* 0x0004804101007387 */ /* 0x000fe20000100800 */
[----:B------:R-:W-:Y:S01]  /*16740*/  FADD R63, R64, R63 ;  /* 0x0000003f403f7221 */ /* 0x000fe20000000000 */
[----:B------:R-:W-:Y:S02]  /*16750*/  FADD R2, R62, R2 ;  /* 0x000000023e027221 */ /* 0x000fe40000000000 */
[----:B------:R-:W2:Y:S04]  /*16760*/  LDL.LU R62, [R1+0xb4] ;  /* 0x0000b400013e7983 */ /* 0x000ea80000300800 */
[----:B------:R0:W-:Y:S01]  /*16770*/  STL [R1+0x484], R63 ;  /* 0x0004843f01007387 */ /* 0x0001e20000100800 */
[----:B------:R-:W-:-:S03]  /*16780*/  FADD R4, R3, R4 ;  /* 0x0000000403047221 */ /* 0x000fc60000000000 */
[----:B0-----:R-:W2:Y:S04]  /*16790*/  LDL.LU R63, [R1+0x490] ;  /* 0x00049000013f7983 */ /* 0x001ea80000300800 */
[----:B------:R0:W-:Y:S04]  /*167a0*/  STL [R1+0x488], R2 ;  /* 0x0004880201007387 */ /* 0x0001e80000100800 */
[----:B------:R-:W3:Y:S04]  /*167b0*/  LDL.LU R64, [R1+0xb8] ;  /* 0x0000b80001407983 */ /* 0x000ee80000300800 */
[----:B------:R1:W-:Y:S04]  /*167c0*/  STL [R1+0x48c], R4 ;  /* 0x00048c0401007387 */ /* 0x0003e80000100800 */
[----:B------:R-:W3:Y:S04]  /*167d0*/  LDL.LU R65, [R1+0x494] ;  /* 0x0004940001417983 */ /* 0x000ee80000300800 */
        /* <DEDUP_REMOVED lines=57> */
[----:B-1----:R-:W4:Y:S01]  /*16b70*/  LDL.LU R4, [R1+0x508] ;  /* 0x0005080001047983 */ /* 0x002f220000300800 */
[----:B--2---:R-:W-:-:S03]  /*16b80*/  FADD R63, R62, R63 ;  /* 0x0000003f3e3f7221 */ /* 0x004fc60000000000 */
[----:B------:R-:W2:Y:S04]  /*16b90*/  LDL.LU R62, [R1+0x958] ;  /* 0x00095800013e7983 */ /* 0x000ea80000300800 */
[----:B------:R0:W-:Y:S01]  /*16ba0*/  STL [R1+0x490], R63 ;  /* 0x0004903f01007387 */ /* 0x0001e20000100800 */
[----:B---3--:R-:W-:-:S03]  /*16bb0*/  FADD R65, R64, R65 ;  /* 0x0000004140417221 */ /* 0x008fc60000000000 */
[----:B0-----:R-:W3:Y:S04]  /*16bc0*/  LDL.LU R63, [R1+0x954] ;  /* 0x00095400013f7983 */ /* 0x001ee80000300800 */
[----:B------:R-:W3:Y:S01]  /*16bd0*/  LDL.LU R64, [R1+0x950] ;  /* 0x0009500001407983 */ /* 0x000ee20000300800 */
[----:B----4-:R-:W-:-:S03]  /*16be0*/  FADD R67, R66, R67 ;  /* 0x0000004342437221 */ /* 0x010fc60000000000 */
[----:B------:R0:W-:Y:S01]  /*16bf0*/  STL [R1+0x494], R65 ;  /* 0x0004944101007387 */ /* 0x0001e20000100800 */
[----:B------:R-:W-:-:S03]  /*16c00*/  FADD R69, R68, R69 ;  /* 0x0000004544457221 */ /* 0x000fc60000000000 */
[----:B0-----:R-:W4:Y:S04]  /*16c10*/  LDL.LU R65, [R1+0x94c] ;  /* 0x00094c0001417983 */ /* 0x001f280000300800 */
[----:B------:R-:W4:Y:S01]  /*16c20*/  LDL.LU R66, [R1+0x948] ;  /* 0x0009480001427983 */ /* 0x000f220000300800 */
[----:B------:R-:W-:-:S03]  /*16c30*/  FADD R71, R70, R71 ;  /* 0x0000004746477221 */ /* 0x000fc60000000000 */
[----:B------:R0:W-:Y:S01]  /*16c40*/  STL [R1+0x498], R67 ;  /* 0x0004984301007387 */ /* 0x0001e20000100800 */
[----:B------:R-:W-:-:S03]  /*16c50*/  FADD R73, R72, R73 ;  /* 0x0000004948497221 */ /* 0x000fc60000000000 */
[----:B0-----:R-:W4:Y:S04]  /*16c60*/  LDL.LU R67, [R1+0x944] ;  /* 0x0009440001437983 */ /* 0x001f280000300800 */
[----:B------:R-:W4:Y:S04]  /*16c70*/  LDL.LU R68, [R1+0x940] ;  /* 0x0009400001447983 */ /* 0x000f280000300800 */
[----:B------:R0:W-:Y:S01]  /*16c80*/  STL [R1+0x49c], R69 ;  /* 0x00049c4501007387 */ /* 0x0001e20000100800 */
[----:B------:R-:W-:Y:S01]  /*16c90*/  FADD R75, R74, R75 ;  /* 0x0000004b4a4b7221 */ /* 0x000fe20000000000 */
        /* <DEDUP_REMOVED lines=23> */
[----:B------:R-:W-:Y:S01]  /*16e10*/  FADD R111, R112, R111 ;  /* 0x0000006f706f7221 */ /* 0x000fe20000000000 */
[----:B------:R-:W-:Y:S01]  /*16e20*/  FADD R109, R110, R109 ;  /* 0x0000006d6e6d7221 */ /* 0x000fe20000000000 */
        /* <DEDUP_REMOVED lines=13> */
[----:B------:R-:W-:Y:S04]  /*16f00*/  STL [R1+0x4bc], R119 ;  /* 0x0004bc7701007387 */ /* 0x000fe80000100800 */
[----:B------:R-:W-:Y:S04]  /*16f10*/  STL [R1+0x4c0], R117 ;  /* 0x0004c07501007387 */ /* 0x000fe80000100800 */
        /* <DEDUP_REMOVED lines=21> */
[----:B------:R-:W-:Y:S04]  /*17070*/  STL [R1+0x4f8], R89 ;  /* 0x0004f85901007387 */ /* 0x000fe80000100800 */
[----:B------:R-:W-:Y:S04]  /*17080*/  STL [R1+0x4fc], R87 ;  /* 0x0004fc5701007387 */ /* 0x000fe80000100800 */
[----:B------:R-:W2:Y:S04]  /*17090*/  LDL.LU R84, [R1+0x130] ;  /* 0x0001300001547983 */ /* 0x000ea80000300800 */
[----:B------:R0:W-:Y:S04]  /*170a0*/  STL [R1+0x500], R85 ;  /* 0x0005005501007387 */ /* 0x0001e80000100800 */
[----:B------:R-:W2:Y:S04]  /*170b0*/  LDL.LU R116, [R1+0x50c] ;  /* 0x00050c0001747983 */ /* 0x000ea80000300800 */
[----:B------:R1:W-:Y:S04]  /*170c0*/  STL [R1+0x504], R2 ;  /* 0x0005040201007387 */ /* 0x0003e80000100800 */
[----:B0-----:R-:W3:Y:S04]  /*170d0*/  LDL.LU R85, [R1+0x134] ;  /* 0x0001340001557983 */ /* 0x001ee80000300800 */
[----:B------:R0:W-:Y:S04]  /*170e0*/  STL [R1+0x508], R4 ;  /* 0x0005080401007387 */ /* 0x0001e80000100800 */
[----:B------:R-:W3:Y:S04]  /*170f0*/  LDL.LU R117, [R1+0x510] ;  /* 0x0005100001757983 */ /* 0x000ee80000300800 */
[----:B------:R-:W4:Y:S04]  /*17100*/  LDL.LU R86, [R1+0x138] ;  /* 0x0001380001567983 */ /* 0x000f280000300800 */
[----:B------:R-:W4:Y:S04]  /*17110*/  LDL.LU R118, [R1+0x514] ;  /* 0x0005140001767983 */ /* 0x000f280000300800 */
[----:B------:R-:W4:Y:S04]  /*17120*/  LDL.LU R87, [R1+0x13c] ;  /* 0x00013c0001577983 */ /* 0x000f280000300800 */
[----:B-1----:R-:W4:Y:S04]  /*17130*/  LDL.LU R2, [R1+0x518] ;  /* 0x0005180001027983 */ /* 0x002f280000300800 */
[----:B------:R-:W4:Y:S04]  /*17140*/  LDL.LU R88, [R1+0x140] ;  /* 0x0001400001587983 */ /* 0x000f280000300800 */
[----:B------:R-:W4:Y:S04]  /*17150*/  LDL.LU R3, [R1+0x51c] ;  /* 0x00051c0001037983 */ /* 0x000f280000300800 */
[----:B------:R-:W4:Y:S04]  /*17160*/  LDL.LU R89, [R1+0x144] ;  /* 0x0001440001597983 */ /* 0x000f280000300800 */
        /* <DEDUP_REMOVED lines=29> */
[----:B--2---:R-:W-:-:S03]  /*17340*/  FADD R116, R84, R116 ;  /* 0x0000007454747221 */ /* 0x004fc60000000000 */
[----:B------:R-:W2:Y:S04]  /*17350*/  LDL.LU R84, [R1+0x900] ;  /* 0x0009000001547983 */ /* 0x000ea80000300800 */
[----:B------:R0:W-:Y:S01]  /*17360*/  STL [R1+0x50c], R116 ;  /* 0x00050c7401007387 */ /* 0x0001e20000100800 */
[----:B---3--:R-:W-:-:S03]  /*17370*/  FADD R117, R85, R117 ;  /* 0x0000007555757221 */ /* 0x008fc60000000000 */
[----:B0-----:R-:W3:Y:S04]  /*17380*/  LDL.LU R116, [R1+0x55c] ;  /* 0x00055c0001747983 */ /* 0x001ee80000300800 */
[----:B------:R-:W2:Y:S01]  /*17390*/  LDL.LU R85, [R1+0x8fc] ;  /* 0x0008fc0001557983 */ /* 0x000ea20000300800 */
[----:B----4-:R-:W-:-:S03]  /*173a0*/  FADD R118, R86, R118 ;  /* 0x0000007656767221 */ /* 0x010fc60000000000 */
[----:B------:R0:W-:Y:S04]  /*173b0*/  STL [R1+0x510], R117 ;  /* 0x0005107501007387 */ /* 0x0001e80000100800 */
[----:B0-----:R-:W4:Y:S04]  /*173c0*/  LDL.LU R117, [R1+0x560] ;  /* 0x0005600001757983 */ /* 0x001f280000300800 */
[----:B------:R-:W2:Y:S04]  /*173d0*/  LDL.LU R86, [R1+0x8f8] ;  /* 0x0008f80001567983 */ /* 0x000ea80000300800 */
[----:B------:R0:W-:Y:S04]  /*173e0*/  STL [R1+0x514], R118 ;  /* 0x0005147601007387 */ /* 0x0001e80000100800 */
[----:B0-----:R-:W2:Y:S01]  /*173f0*/  LDL.LU R118, [R1+0x564] ;  /* 0x0005640001767983 */ /* 0x001ea20000300800 */
[----:B------:R-:W-:Y:S01]  /*17400*/  FADD R2, R87, R2 ;  /* 0x0000000257027221 */ /* 0x000fe20000000000 */
[----:B------:R-:W-:-:S02]  /*17410*/  FADD R3, R88, R3 ;  /* 0x0000000358037221 */ /* 0x000fc40000000000 */
[----:B------:R-:W2:Y:S01]  /*17420*/  LDL.LU R87, [R1+0x8f4] ;  /* 0x0008f40001577983 */ /* 0x000ea20000300800 */
[----:B------:R-:W-:-:S03]  /*17430*/  FADD R4, R89, R4 ;  /* 0x0000000459047221 */ /* 0x000fc60000000000 */
[----:B------:R0:W-:Y:S01]  /*17440*/  STL [R1+0x518], R2 ;  /* 0x0005180201007387 */ /* 0x0001e20000100800 */
[----:B------:R-:W-:Y:S01]  /*17450*/  FADD R91, R90, R91 ;  /* 0x0000005b5a5b7221 */ /* 0x000fe20000000000 */
[----:B------:R-:W-:Y:S02]  /*17460*/  FADD R93, R92, R93 ;  /* 0x0000005d5c5d7221 */ /* 0x000fe40000000000 */
[----:B0-----:R-:W2:Y:S04]  /*17470*/  LDL.LU R2, [R1+0x568] ;  /* 0x0005680001027983 */ /* 0x001ea80000300800 */
[----:B------:R-:W2:Y:S04]  /*17480*/  LDL.LU R88, [R1+0x8f0] ;  /* 0x0008f00001587983 */ /* 0x000ea80000300800 */
[----:B------:R0:W-:Y:S01]  /*17490*/  STL [R1+0x51c], R3 ;  /* 0x00051c0301007387 */ /* 0x0001e20000100800 */
[----:B------:R-:W-:-:S03]  /*174a0*/  FADD R95, R94, R95 ;  /* 0x0000005f5e5f7221 */ /* 0x000fc60000000000 */
        /* <DEDUP_REMOVED lines=46> */
[----:B------:R0:W-:Y:S04]  /*17790*/  STL [R1+0x54c], R112 ;  /* 0x00054c7001007387 */ /* 0x0001e80000100800 */
[----:B0-----:R-:W2:Y:S04]  /*177a0*/  LDL.LU R112, [R1+0x57c] ;  /* 0x00057c0001707983 */ /* 0x001ea80000300800 */
[----:B------:R-:W2:Y:S04]  /*177b0*/  LDL.LU R109, [R1+0x89c] ;  /* 0x00089c00016d7983 */ /* 0x000ea80000300800 */
[----:B------:R0:W-:Y:S01]  /*177c0*/  STL [R1+0x550], R113 ;  /* 0x0005507101007387 */ /* 0x0001e20000100800 */
[----:B---3--:R-:W-:-:S03]  /*177d0*/  FADD R116, R120, R116 ;  /* 0x0000007478747221 */ /* 0x008fc60000000000 */
[----:B0-----:R-:W3:Y:S04]  /*177e0*/  LDL.LU R113, [R1+0x580] ;  /* 0x0005800001717983 */ /* 0x001ee80000300800 */
[----:B------:R0:W-:Y:S04]  /*177f0*/  STL [R1+0x554], R114 ;  /* 0x0005547201007387 */ /* 0x0001e80000100800 */
[----:B0-----:R-:W3:Y:S01]  /*17800*/  LDL.LU R114, [R1+0x584] ;  /* 0x0005840001727983 */ /* 0x001ee20000300800 */
[----:B----4-:R-:W-:-:S03]  /*17810*/  FADD R117, R121, R117 ;  /* 0x0000007579757221 */ /* 0x010fc60000000000 */
[----:B------:R0:W-:Y:S04]  /*17820*/  STL [R1+0x558], R115 ;  /* 0x0005587301007387 */ /* 0x0001e80000100800 */
[----:B0-----:R-:W4:Y:S01]  /*17830*/  LDL.LU R115, [R1+0x588] ;  /* 0x0005880001737983 */ /* 0x001f220000300800 */
[----:B--2---:R-:W-:-:S03]  /*17840*/  FADD R118, R122, R118 ;  /* 0x000000767a767221 */ /* 0x004fc60000000000 */
[----:B------:R0:W-:Y:S04]  /*17850*/  STL [R1+0x55c], R116 ;  /* 0x00055c7401007387 */ /* 0x0001e80000100800 */
[----:B0-----:R-:W2:Y:S04]  /*17860*/  LDL.LU R116, [R1+0x58c] ;  /* 0x00058c0001747983 */ /* 0x001ea80000300800 */
[----:B------:R0:W-:Y:S04]  /*17870*/  STL [R1+0x560], R117 ;  /* 0x0005607501007387 */ /* 0x0001e80000100800 */
[----:B0-----:R-:W2:Y:S04]  /*17880*/  LDL.LU R117, [R1+0x590] ;  /* 0x0005900001757983 */ /* 0x001ea80000300800 */
[----:B------:R0:W-:Y:S04]  /*17890*/  STL [R1+0x564], R118 ;  /* 0x0005647601007387 */ /* 0x0001e80000100800 */
[----:B0-----:R-:W2:Y:S04]  /*178a0*/  LDL.LU R118, [R1+0x594] ;  /* 0x0005940001767983 */ /* 0x001ea80000300800 */
[----:B------:R-:W2:Y:S04]  /*178b0*/  LDL.LU R119, [R1+0x598] ;  /* 0x0005980001777983 */ /* 0x000ea80000300800 */
[----:B------:R-:W2:Y:S01]  /*178c0*/  LDL.LU R0, [R1+0x59c] ;  /* 0x00059c0001007983 */ /* 0x000ea20000300800 */
[----:B------:R-:W-:Y:S01]  /*178d0*/  FADD R2, R123, R2 ;  /* 0x000000027b027221 */ /* 0x000fe20000000000 */
[----:B------:R-:W-:-:S04]  /*178e0*/  FADD R3, R124, R3 ;  /* 0x000000037c037221 */ /* 0x000fc80000000000 */
[----:B------:R0:W-:Y:S01]  /*178f0*/  STL [R1+0x568], R2 ;  /* 0x0005680201007387 */ /* 0x0001e20000100800 */
[----:B------:R-:W-:-:S03]  /*17900*/  FADD R4, R125, R4 ;  /* 0x000000047d047221 */ /* 0x000fc60000000000 */
[----:B------:R-:W2:Y:S04]  /*17910*/  LDL.LU R125, [R1+0x5cc] ;  /* 0x0005cc00017d7983 */ /* 0x000ea80000300800 */
[----:B------:R1:W-:Y:S04]  /*17920*/  STL [R1+0x56c], R3 ;  /* 0x00056c0301007387 */ /* 0x0003e80000100800 */
[----:B------:R-:W2:Y:S04]  /*17930*/  LDL.LU R124, [R1+0x5d0] ;  /* 0x0005d000017c7983 */ /* 0x000ea80000300800 */
[----:B------:R-:W2:Y:S04]  /*17940*/  LDL.LU R123, [R1+0x5d4] ;  /* 0x0005d400017b7983 */ /* 0x000ea80000300800 */
[----:B------:R1:W-:Y:S04]  /*17950*/  STL [R1+0x570], R4 ;  /* 0x0005700401007387 */ /* 0x0003e80000100800 */
[----:B------:R-:W2:Y:S04]  /*17960*/  LDL.LU R122, [R1+0x5d8] ;  /* 0x0005d800017a7983 */ /* 0x000ea80000300800 */
[----:B------:R-:W2:Y:S04]  /*17970*/  LDL.LU R121, [R1+0x5dc] ;  /* 0x0005dc0001797983 */ /* 0x000ea80000300800 */
[----:B------:R-:W2:Y:S04]  /*17980*/  LDL.LU R120, [R1+0x5e0] ;  /* 0x0005e00001787983 */ /* 0x000ea80000300800 */
[----:B0-----:R-:W2:Y:S04]  /*17990*/  LDL.LU R2, [R1+0x5e4] ;  /* 0x0005e40001027983 */ /* 0x001ea80000300800 */
[----:B-1----:R-:W2:Y:S04]  /*179a0*/  LDL.LU R3, [R1+0x5e8] ;  /* 0x0005e80001037983 */ /* 0x002ea80000300800 */
[----:B------:R-:W2:Y:S01]  /*179b0*/  LDL.LU R4, [R1+0x5ec] ;  /* 0x0005ec0001047983 */ /* 0x000ea20000300800 */
[----:B------:R-:W-:-:S05]  /*179c0*/  FADD R110, R126, R110 ;  /* 0x0000006e7e6e7221 */ /* 0x000fca0000000000 */
[----:B------:R0:W-:Y:S04]  /*179d0*/  STL [R1+0x574], R110 ;  /* 0x0005746e01007387 */ /* 0x0001e80000100800 */
[----:B0-----:R-:W2:Y:S01]  /*179e0*/  LDL.LU R110, [R1+0x898] ;  /* 0x00089800016e7983 */ /* 0x001ea20000300800 */
[----:B------:R-:W-:-:S03]  /*179f0*/  FADD R111, R127, R111 ;  /* 0x0000006f7f6f7221 */ /* 0x000fc60000000000 */
[----:B------:R-:W2:Y:S04]  /*17a00*/  LDL.LU R126, [R1+0x5c8] ;  /* 0x0005c800017e7983 */ /* 0x000ea80000300800 */
[----:B------:R0:W-:Y:S04]  /*17a10*/  STL [R1+0x578], R111 ;  /* 0x0005786f01007387 */ /* 0x0001e80000100800 */
[----:B0-----:R-:W2:Y:S01]  /*17a20*/  LDL.LU R111, [R1+0x894] ;  /* 0x00089400016f7983 */ /* 0x001ea20000300800 */
[----:B------:R-:W-:-:S03]  /*17a30*/  FADD R112, R128, R112 ;  /* 0x0000007080707221 */ /* 0x000fc60000000000 */
[----:B------:R-:W2:Y:S04]  /*17a40*/  LDL.LU R127, [R1+0x5c4] ;  /* 0x0005c400017f7983 */ /* 0x000ea80000300800 */
[----:B------:R0:W-:Y:S04]  /*17a50*/  STL [R1+0x57c], R112 ;  /* 0x00057c7001007387 */ /* 0x0001e80000100800 */
[----:B0-----:R-:W2:Y:S01]  /*17a60*/  LDL.LU R112, [R1+0x890] ;  /* 0x0008900001707983 */ /* 0x001ea20000300800 */
[----:B---3--:R-:W-:-:S03]  /*17a70*/  FADD R113, R129, R113 ;  /* 0x0000007181717221 */ /* 0x008fc60000000000 */
[----:B------:R-:W3:Y:S04]  /*17a80*/  LDL.LU R128, [R1+0x5c0] ;  /* 0x0005c00001807983 */ /* 0x000ee80000300800 */
[----:B------:R0:W-:Y:S01]  /*17a90*/  STL [R1+0x580], R113 ;  /* 0x0005807101007387 */ /* 0x0001e20000100800 */
[----:B------:R-:W-:-:S03]  /*17aa0*/  FADD R114, R130, R114 ;  /* 0x0000007282727221 */ /* 0x000fc60000000000 */
[----:B0-----:R-:W3:Y:S04]  /*17ab0*/  LDL.LU R113, [R1+0x88c] ;  /* 0x00088c0001717983 */ /* 0x001ee80000300800 */
[----:B------:R-:W3:Y:S04]  /*17ac0*/  LDL.LU R129, [R1+0x5bc] ;  /* 0x0005bc0001817983 */ /* 0x000ee80000300800 */
[----:B------:R0:W-:Y:S01]  /*17ad0*/  STL [R1+0x584], R114 ;  /* 0x0005847201007387 */ /* 0x0001e20000100800 */
[----:B----4-:R-:W-:-:S03]  /*17ae0*/  FADD R115, R131, R115 ;  /* 0x0000007383737221 */ /* 0x010fc60000000000 */
[----:B0-----:R-:W4:Y:S04]  /*17af0*/  LDL.LU R114, [R1+0x888] ;  /* 0x0008880001727983 */ /* 0x001f280000300800 */
[----:B------:R-:W4:Y:S01]  /*17b00*/  LDL.LU R130, [R1+0x5b8] ;  /* 0x0005b80001827983 */ /* 0x000f220000300800 */
[----:B--2---:R-:W-:-:S03]  /*17b10*/  FADD R116, R132, R116 ;  /* 0x0000007484747221 */ /* 0x004fc60000000000 */
[----:B------:R0:W-:Y:S04]  /*17b20*/  STL [R1+0x588], R115 ;  /* 0x0005887301007387 */ /* 0x0001e80000100800 */
[----:B0-----:R-:W2:Y:S01]  /*17b30*/  LDL.LU R115, [R1+0x884] ;  /* 0x0008840001737983 */ /* 0x001ea20000300800 */
[----:B------:R-:W-:-:S03]  /*17b40*/  FADD R117, R133, R117 ;  /* 0x0000007585757221 */ /* 0x000fc60000000000 */
[----:B------:R-:W2:Y:S04]  /*17b50*/  LDL.LU R131, [R1+0x5b4] ;  /* 0x0005b40001837983 */ /* 0x000ea80000300800 */
[----:B------:R0:W-:Y:S01]  /*17b60*/  STL [R1+0x58c], R116 ;  /* 0x00058c7401007387 */ /* 0x0001e20000100800 */
[----:B------:R-:W-:-:S03]  /*17b70*/  FADD R118, R134, R118 ;  /* 0x0000007686767221 */ /* 0x000fc60000000000 */
[----:B0-----:R-:W2:Y:S04]  /*17b80*/  LDL.LU R116, [R1+0x880] ;  /* 0x0008800001747983 */ /* 0x001ea80000300800 */
[----:B------:R-:W2:Y:S01]  /*17b90*/  LDL.LU R132, [R1+0x5b0] ;  /* 0x0005b00001847983 */ /* 0x000ea20000300800 */
[----:B------:R-:W-:-:S03]  /*17ba0*/  FADD R119, R135, R119 ;  /* 0x0000007787777221 */ /* 0x000fc60000000000 */
[----:B------:R0:W-:Y:S01]  /*17bb0*/  STL [R1+0x590], R117 ;  /* 0x0005907501007387 */ /* 0x0001e20000100800 */
[----:B------:R-:W-:-:S03]  /*17bc0*/  FADD R0, R136, R0 ;  /* 0x0000000088007221 */ /* 0x000fc60000000000 */
[----:B0-----:R-:W2:Y:S04]  /*17bd0*/  LDL.LU R117, [R1+0x87c] ;  /* 0x00087c0001757983 */ /* 0x001ea80000300800 */
[----:B------:R-:W2:Y:S04]  /*17be0*/  LDL.LU R133, [R1+0x5ac] ;  /* 0x0005ac0001857983 */ /* 0x000ea80000300800 */
[----:B------:R0:W-:Y:S04]  /*17bf0*/  STL [R1+0x594], R118 ;  /* 0x0005947601007387 */ /* 0x0001e80000100800 */
[----:B0-----:R-:W2:Y:S04]  /*17c00*/  LDL.LU R118, [R1+0x878] ;  /* 0x0008780001767983 */ /* 0x001ea80000300800 */
[----:B------:R-:W2:Y:S04]  /*17c10*/  LDL.LU R134, [R1+0x5a8] ;  /* 0x0005a80001867983 */ /* 0x000ea80000300800 */
[----:B------:R0:W-:Y:S04]  /*17c20*/  STL [R1+0x598], R119 ;  /* 0x0005987701007387 */ /* 0x0001e80000100800 */
[----:B0-----:R-:W2:Y:S04]  /*17c30*/  LDL.LU R119, [R1+0x874] ;  /* 0x0008740001777983 */ /* 0x001ea80000300800 */
[----:B------:R-:W2:Y:S04]  /*17c40*/  LDL.LU R135, [R1+0x5a4] ;  /* 0x0005a40001877983 */ /* 0x000ea80000300800 */
[----:B------:R0:W-:Y:S04]  /*17c50*/  STL [R1+0x59c], R0 ;  /* 0x00059c0001007387 */ /* 0x0001e80000100800 */
[----:B0-----:R1:W5:Y:S04]  /*17c60*/  LDL.LU R0, [R1+0x870] ;  /* 0x0008700001007983 */ /* 0x0013680000300800 */
[----:B------:R-:W2:Y:S01]  /*17c70*/  LDL.LU R136, [R1+0x5a0] ;  /* 0x0005a00001887983 */ /* 0x000ea20000300800 */
        /* <DEDUP_REMOVED lines=11> */
[----:B---3--:R-:W-:Y:S01]  /*17d30*/  FADD R128, R145, R128 ;  /* 0x0000008091807221 */ /* 0x008fe20000000000 */
[----:B------:R-:W-:Y:S01]  /*17d40*/  FADD R129, R144, R129 ;  /* 0x0000008190817221 */ /* 0x000fe20000000000 */
[----:B----4-:R-:W-:Y:S01]  /*17d50*/  FADD R130, R143, R130 ;  /* 0x000000828f827221 */ /* 0x010fe20000000000 */
[----:B--2---:R-:W-:Y:S01]  /*17d60*/  FADD R131, R142, R131 ;  /* 0x000000838e837221 */ /* 0x004fe20000000000 */
[----:B------:R-:W-:Y:S01]  /*17d70*/  FADD R132, R141, R132 ;  /* 0x000000848d847221 */ /* 0x000fe20000000000 */
[----:B------:R-:W-:Y:S01]  /*17d80*/  FADD R133, R140, R133 ;  /* 0x000000858c857221 */ /* 0x000fe20000000000 */
[----:B------:R-:W-:Y:S01]  /*17d90*/  FADD R134, R139, R134 ;  /* 0x000000868b867221 */ /* 0x000fe20000000000 */
[----:B------:R-:W-:Y:S01]  /*17da0*/  FADD R135, R138, R135 ;  /* 0x000000878a877221 */ /* 0x000fe20000000000 */
[----:B------:R-:W-:-:S05]  /*17db0*/  FADD R136, R137, R136 ;  /* 0x0000008889887221 */ /* 0x000fca0000000000 */
[----:B------:R0:W-:Y:S04]  /*17dc0*/  STL [R1+0x5a0], R136 ;  /* 0x0005a08801007387 */ /* 0x0001e80000100800 */
        /* <DEDUP_REMOVED lines=16> */
[----:B------:R-:W4:Y:S04]  /*17ed0*/  LDL.LU R147, [R1+0x5f0] ;  /* 0x0005f00001937983 */ /* 0x000f280000300800 */
[----:B------:R1:W-:Y:S04]  /*17ee0*/  STL [R1+0x5e4], R2 ;  /* 0x0005e40201007387 */ /* 0x0003e80000100800 */
[----:B------:R-:W4:Y:S04]  /*17ef0*/  LDL.LU R146, [R1+0x5f4] ;  /* 0x0005f40001927983 */ /* 0x000f280000300800 */
        /* <DEDUP_REMOVED lines=12> */
[----:B--2---:R-:W2:Y:S04]  /*17fc0*/  LDL.LU R135, [R1+0x620] ;  /* 0x0006200001877983 */ /* 0x004ea80000300800 */
[----:B---3--:R-:W3:Y:S04]  /*17fd0*/  LDL.LU R134, [R1+0x624] ;  /* 0x0006240001867983 */ /* 0x008ee80000300800 */
[----:B----4-:R-:W4:Y:S04]  /*17fe0*/  LDL.LU R133, [R1+0x628] ;  /* 0x0006280001857983 */ /* 0x010f280000300800 */
        /* <DEDUP_REMOVED lines=445> */
[----:B------:R-:W-:Y:S01]  /*19bc0*/  FADD R3, R118, R3 ;  /* 0x0000000376037221 */ /* 0x000fe20000000000 */
[----:B------:R-:W-:-:S05]  /*19bd0*/  FADD R4, R4, R119 ;  /* 0x0000007704047221 */ /* 0x000fca0000000000 */
[----:B------:R1:W-:Y:S04]  /*19be0*/  STL [R1+0x858], R4 ;  /* 0x0008580401007387 */ /* 0x0003e80000100800 */
[----:B------:R1:W-:Y:S04]  /*19bf0*/  STL [R1+0x850], R2 ;  /* 0x0008500201007387 */ /* 0x0003e80000100800 */
[----:B------:R1:W-:Y:S02]  /*19c00*/  STL [R1+0x854], R3 ;  /* 0x0008540301007387 */ /* 0x0003e40000100800 */
.L_x_28:
[----:B-1----:R-:W1:Y:S02]  /*19c10*/  LDC R2, c[0x0][0x28c] ;  /* 0x0000a300ff027b82 */ /* 0x002e640000000800 */
[----:B-1----:R-:W-:-:S13]  /*19c20*/  ISETP.GE.AND P0, PT, R2, 0x1, PT ;  /* 0x000000010200780c */ /* 0x002fda0003f06270 */
[----:B------:R-:W-:Y:S05]  /*19c30*/  @!P0 BRA `(.L_x_29) ;  /* 0x0000000000488947 */ /* 0x000fea0003800000 */
[----:B------:R-:W-:-:S06]  /*19c40*/  UISETP.NE.AND UP0, UPT, UR14, 0x3, UPT ;  /* 0x000000030e00788c */ /* 0x000fcc000bf05270 */
[----:B------:R-:W-:-:S13]  /*19c50*/  PLOP3.LUT P0, PT, PT, PT, UP0, 0x80, 0x0 ;  /* 0x000000000000781c */ /* 0x000fda0003f0f008 */
[----:B------:R-:W-:Y:S05]  /*19c60*/  @!P0 BRA `(.L_x_30) ;  /* 0x0000000000048947 */ /* 0x000fea0003800000 */
[----:B------:R-:W-:Y:S01]  /*19c70*/  BPT.TRAP 0x1 ;  /* 0x000000040000795c */ /* 0x000fe20000300000 */
.L_x_30:
[----:B------:R-:W-:-:S04]  /*19c80*/  UISETP.LT.AND UP0, UPT, UR17, 0x1, UPT ;  /* 0x000000011100788c */ /* 0x000fc8000bf01270 */
[----:B------:R-:W-:Y:S02]  /*19c90*/  USEL UR6, UR17, 0x1, UP0 ;  /* 0x0000000111067887 */ /* 0x000fe40008000000 */
[----:B------:R-:W-:Y:S02]  /*19ca0*/  UISETP.GT.U32.AND UP0, UPT, UR7, 0x1, UPT ;  /* 0x000000010700788c */ /* 0x000fe4000bf04070 */
[----:B------:R-:W-:-:S04]  /*19cb0*/  UIADD3 UR6, UR5, UR17, -UR6 ;  /* 0x0000001105067290 */ /* 0x000fc8000fffe806 */
[----:B------:R-:W-:Y:S01]  /*19cc0*/  UIMAD.WIDE.U32 UR20, UR6, -0x33333333, URZ ;  /* 0xcccccccd061478a5 */ /* 0x000fe2000f8e003f */
[----:B------:R-:W-:-:S03]  /*19cd0*/  PLOP3.LUT P0, PT, PT, PT, UP0, 0x80, 0x0 ;  /* 0x000000000000781c */ /* 0x000fc60003f0f008 */
[----:B------:R-:W-:-:S04]  /*19ce0*/  USHF.R.U32.HI UR20, URZ, 0x2, UR21 ;  /* 0x000000023f147899 */ /* 0x000fc80008011615 */
[----:B------:R-:W-:-:S04]  /*19cf0*/  UIMAD UR6, UR20, -0x5, UR6 ;  /* 0xfffffffb140678a4 */ /* 0x000fc8000f8e0206 */
[----:B------:R-:W-:-:S04]  /*19d00*/  ULEA UR6, UR6, UR15, 0x3 ;  /* 0x0000000f06067291 */ /* 0x000fc8000f8e183f */
[----:B------:R-:W-:-:S04]  /*19d10*/  UIADD3 UR6, UR6, 0x28, URZ ;  /* 0x0000002806067890 */ /* 0x000fc8000fffe03f */
[----:B------:R-:W-:-:S09]  /*19d20*/  UPRMT UR6, URZ, 0x654, UR6 ;  /* 0x000006543f067896 */ /* 0x000fd20008000006 */
[----:B------:R-:W-:Y:S01]  /*19d30*/  SYNCS.ARRIVE.TRANS64.RED.A1T0 RZ, [UR6], RZ ;  /* 0x000000ffffff79a7 */ /* 0x000fe20008100406 */
[----:B------:R-:W-:Y:S05]  /*19d40*/  @P0 BRA `(.L_x_29) ;  /* 0x0000000000040947 */ /* 0x000fea0003800000 */
[----:B------:R-:W-:Y:S01]  /*19d50*/  BPT.TRAP 0x1 ;  /* 0x000000040000795c */ /* 0x000fe20000300000 */
.L_x_29:
[----:B------:R-:W3:Y:S01]  /*19d60*/  LDL.LU R26, [R1+0x860] ;  /* 0x00086000011a7983 */ /* 0x000ee20000300800 */
[----:B------:R-:W1:Y:S01]  /*19d70*/  LDC R24, c[0x0][0x288] ;  /* 0x0000a200ff187b82 */ /* 0x000e620000000800 */
[----:B------:R-:W0:Y:S01]  /*19d80*/  S2R R27, SR_TID.X ;  /* 0x00000000001b7919 */ /* 0x000e220000002100 */
[----:B------:R-:W-:Y:S02]  /*19d90*/  UIADD3 UR5, UR17, UR5, URZ ;  /* 0x0000000511057290 */ /* 0x000fe4000fffe03f */
[----:B------:R-:W-:Y:S01]  /*19da0*/  UISETP.GE.U32.AND UP1, UPT, UR17, 0x5, UPT ;  /* 0x000000051100788c */ /* 0x000fe2000bf26070 */
[----:B------:R-:W4:Y:S01]  /*19db0*/  LDL.LU R25, [R1+0x85c] ;  /* 0x00085c0001197983 */ /* 0x000f220000300800 */
[----:B------:R-:W-:Y:S01]  /*19dc0*/  UISETP.GT.U32.AND UP0, UPT, UR5, 0x4, UPT ;  /* 0x000000040500788c */ /* 0x000fe2000bf04070 */
[----:B------:R-:W-:Y:S01]  /*19dd0*/  IMAD.MOV.U32 R214, RZ, RZ, -0x1 ;  /* 0xffffffffffd67424 */ /* 0x000fe200078e00ff */
[----:B------:R-:W-:Y:S01]  /*19de0*/  ULDC UR6, c[0x0][0x284] ;  /* 0x0000a10000067ab9 */ /* 0x000fe20000000800 */
[----:B------:R-:W-:Y:S01]  /*19df0*/  USHF.R.S32.HI UR15, URZ, 0x1f, UR24 ;  /* 0x0000001f3f0f7899 */ /* 0x000fe20008011418 */
[----:B------:R-:W-:Y:S01]  /*19e00*/  ULDC.64 UR22, c[0x0][0x5d0] ;  /* 0x0001740000167ab9 */ /* 0x000fe20000000a00 */
[----:B------:R-:W-:-:S04]  /*19e10*/  UISETP.LT.U32.AND UP0, UPT, UR17, 0x5, UP0 ;  /* 0x000000051100788c */ /* 0x000fc80008701070 */
[----:B------:R-:W-:Y:S02]  /*19e20*/  @UP1 UIMAD.WIDE.U32 UR20, UR5, -0x33333333, URZ ;  /* 0xcccccccd051418a5 */ /* 0x000fe4000f8e003f */
[----:B------:R-:W-:Y:S02]  /*19e30*/  USEL UR16, URZ, 0x1, !UP0 ;  /* 0x000000013f107887 */ /* 0x000fe4000c000000 */
[----:B------:R-:W-:Y:S02]  /*19e40*/  @UP1 USHF.R.U32.HI UR20, URZ, 0x2, UR21 ;  /* 0x000000023f141899 */ /* 0x000fe40008011615 */
[----:B------:R-:W-:-:S04]  /*19e50*/  ULOP3.LUT UR4, UR4, UR16, URZ, 0x3c, !UPT ;  /* 0x0000001004047292 */ /* 0x000fc8000f8e3c3f */
[----:B------:R-:W-:Y:S01]  /*19e60*/  @UP1 ULOP3.LUT UR4, UR4, 0x1, UR20, 0x78, !UPT ;  /* 0x0000000104041892 */ /* 0x000fe2000f8e7814 */
[--C-:B0-----:R-:W-:Y:S02]  /*19e70*/  SHF.R.U32.HI R4, RZ, 0x2, R27.reuse ;  /* 0x00000002ff047819 */ /* 0x101fe4000001161b */
[----:B------:R-:W-:Y:S02]  /*19e80*/  LOP3.LUT R36, R27, 0x60, RZ, 0xc0, !PT ;  /* 0x000000601b247812 */ /* 0x000fe400078ec0ff */
[----:B------:R-:W-:Y:S02]  /*19e90*/  SHF.R.U32.HI R28, RZ, 0x7, R27 ;  /* 0x00000007ff1c7819 */ /* 0x000fe4000001161b */
[----:B------:R-:W-:Y:S02]  /*19ea0*/  LOP3.LUT R4, R4, 0x7, RZ, 0xc0, !PT ;  /* 0x0000000704047812 */ /* 0x000fe400078ec0ff */
[----:B------:R-:W-:Y:S02]  /*19eb0*/  SHF.R.U32.HI R36, RZ, 0x1, R36 ;  /* 0x00000001ff247819 */ /* 0x000fe40000011624 */
[----:B------:R-:W-:-:S02]  /*19ec0*/  LOP3.LUT R28, R28, 0x1, RZ, 0xc0, !PT ;  /* 0x000000011c1c7812 */ /* 0x000fc400078ec0ff */
[----:B------:R-:W-:Y:S02]  /*19ed0*/  IADD3 R2, RZ, -R36, -R4 ;  /* 0x80000024ff027210 */ /* 0x000fe40007ffe804 */
[----:B------:R-:W-:Y:S01]  /*19ee0*/  LOP3.LUT R29, R27, 0x3, RZ, 0xc0, !PT ;  /* 0x000000031b1d7812 */ /* 0x000fe200078ec0ff */
[C---:B------:R-:W-:Y:S02]  /*19ef0*/  IMAD.SHL.U32 R3, R28.reuse, 0x40, RZ ;  /* 0x000000401c037824 */ /* 0x040fe400078e00ff */
[----:B------:R-:W-:Y:S02]  /*19f00*/  IMAD R28, R28, -0x40, R2 ;  /* 0xffffffc01c1c7824 */ /* 0x000fe400078e0202 */
[----:B-1----:R-:W-:Y:S01]  /*19f10*/  IMAD R29, R29, -0x2, R24 ;  /* 0xfffffffe1d1d7824 */ /* 0x002fe200078e0218 */
[----:B------:R-:W-:Y:S01]  /*19f20*/  LOP3.LUT R3, R3, 0x40, R4, 0xe2, !PT ;  /* 0x0000004003037812 */ /* 0x000fe200078ee204 */
[----:B------:R-:W-:Y:S02]  /*19f30*/  IMAD.SHL.U32 R27, R27, 0x2, RZ ;  /* 0x000000021b1b7824 */ /* 0x000fe400078e00ff */
[----:B---3--:R-:W-:-:S04]  /*19f40*/  IMAD R26, R26, 0xc0, RZ ;  /* 0x000000c01a1a7824 */ /* 0x008fc800078e02ff */
[----:B------:R-:W-:Y:S01]  /*19f50*/  IMAD.IADD R29, R29, 0x1, -R26 ;  /* 0x000000011d1d7824 */ /* 0x000fe200078e0a1a */
[C---:B------:R-:W-:Y:S01]  /*19f60*/  ISETP.GE.AND P0, PT, R26.reuse, R24, PT ;  /* 0x000000181a00720c */ /* 0x040fe20003f06270 */
[----:B------:R-:W-:Y:S01]  /*19f70*/  IMAD.U32 R24, RZ, RZ, UR22 ;  /* 0x00000016ff187e24 */ /* 0x000fe2000f8e00ff */
[----:B------:R-:W-:Y:S01]  /*19f80*/  LOP3.LUT R26, R26, 0x6, R27, 0xf8, !PT ;  /* 0x000000061a1a7812 */ /* 0x000fe200078ef81b */
[C---:B----4-:R-:W-:Y:S02]  /*19f90*/  IMAD.SHL.U32 R2, R25.reuse, 0x200, RZ ;  /* 0x0000020019027824 */ /* 0x050fe400078e00ff */
[----:B------:R-:W-:Y:S01]  /*19fa0*/  IMAD.WIDE R38, R25, 0x200, RZ ;  /* 0x0000020019267825 */ /* 0x000fe200078e02ff */
[----:B------:R-:W-:Y:S02]  /*19fb0*/  SHF.R.S32.HI R27, RZ, 0x1f, R26 ;  /* 0x0000001fff1b7819 */ /* 0x000fe4000001141a */
[C---:B------:R-:W-:Y:S02]  /*19fc0*/  ISETP.GE.OR P0, PT, R2.reuse, UR6, P0 ;  /* 0x0000000602007c0c */ /* 0x040fe40008706670 */
[----:B------:R-:W-:Y:S01]  /*19fd0*/  IADD3 R28, -R2, UR6, R28 ;  /* 0x00000006021c7c10 */ /* 0x000fe2000fffe11c */
[----:B------:R-:W-:Y:S01]  /*19fe0*/  UIMAD UR6, UR15, UR22, URZ ;  /* 0x000000160f0672a4 */ /* 0x000fe2000f8e023f */
[----:B------:R-:W-:Y:S01]  /*19ff0*/  IMAD.WIDE.U32 R24, R24, UR24, R26 ;  /* 0x0000001818187c25 */ /* 0x000fe2000f8e001a */
[----:B------:R-:W-:-:S02]  /*1a000*/  LOP3.LUT R36, R38, R3, R36, 0xfe, !PT ;  /* 0x0000000326247212 */ /* 0x000fc400078efe24 */
[----:B------:R-:W-:-:S06]  /*1a010*/  UIMAD UR6, UR24, UR23, UR6 ;  /* 0x00000017180672a4 */ /* 0x000fcc000f8e0206 */
[----:B------:R-:W-:Y:S01]  /*1a020*/  VIADD R25, R25, UR6 ;  /* 0x0000000619197c36 */ /* 0x000fe20008000000 */
[----:B------:R-:W-:Y:S06]  /*1a030*/  @P0 BRA `(.L_x_31) ;  /* 0x000002a800ac0947 */ /* 0x000fec0003800000 */
[----:B------:R-:W0:Y:S01]  /*1a040*/  LDC.64 R2, c[0x0][0x5c8] ;  /* 0x00017200ff027b82 */ /* 0x000e220000000a00 */
[----:B------:R-:W-:Y:S01]  /*1a050*/  FSETP.NEU.AND P0, PT, RZ, UR18, PT ;  /* 0x00000012ff007c0b */ /* 0x000fe2000bf0d000 */
[----:B------:R-:W-:Y:S01]  /*1a060*/  BSSY B0, `(.L_x_31) ;  /* 0x0002aa8000007945 */ /* 0x000fe20003800000 */
[-C--:B0-----:R-:W-:Y:S02]  /*1a070*/  IMAD R30, R39, R2.reuse, RZ ;  /* 0x00000002271e7224 */ /* 0x081fe400078e02ff */
[----:B------:R-:W-:-:S04]  /*1a080*/  IMAD.WIDE.U32 R24, R36, R2, R24 ;  /* 0x0000000224187225 */ /* 0x000fc800078e0018 */
[----:B------:R-:W-:-:S04]  /*1a090*/  IMAD R30, R36, R3, R30 ;  /* 0x00000003241e7224 */ /* 0x000fc800078e021e */
[----:B------:R-:W-:Y:S01]  /*1a0a0*/  IMAD.IADD R30, R25, 0x1, R30 ;  /* 0x00000001191e7824 */ /* 0x000fe200078e021e */
[----:B------:R-:W-:Y:S06]  /*1a0b0*/  @!P0 BRA `(.L_x_32) ;  /* 0x0000018000048947 */ /* 0x000fec0003800000 */
[----:B------:R-:W-:Y:S01]  /*1a0c0*/  ULDC.64 UR20, c[0x0][0x5b8] ;  /* 0x00016e0000147ab9 */ /* 0x000fe20000000a00 */
[----:B------:R-:W-:Y:S01]  /*1a0d0*/  ISETP.GE.AND P1, PT, R28, 0x1, PT ;  /* 0x000000011c00780c */ /* 0x000fe20003f26270 */
[----:B------:R-:W-:Y:S02]  /*1a0e0*/  UIMAD UR6, UR15, UR20, URZ ;  /* 0x000000140f0672a4 */ /* 0x000fe4000f8e023f */
[----:B------:R-:W-:Y:S01]  /*1a0f0*/  IMAD.U32 R4, RZ, RZ, UR20 ;  /* 0x00000014ff047e24 */ /* 0x000fe2000f8e00ff */
[----:B------:R-:W-:Y:S01]  /*1a100*/  ULDC.64 UR22, c[0x0][0x5a8] ;  /* 0x00016a0000167ab9 */ /* 0x000fe20000000a00 */
[----:B------:R-:W3:Y:S01]  /*1a110*/  LDL.LU R40, [R1+0x300] ;  /* 0x0003000001287983 */ /* 0x000ee20000300800 */
[----:B------:R-:W-:Y:S02]  /*1a120*/  UIMAD UR6, UR24, UR21, UR6 ;  /* 0x00000015180672a4 */ /* 0x000fe4000f8e0206 */
[----:B------:R-:W-:Y:S01]  /*1a130*/  IMAD.WIDE.U32 R26, R4, UR24, R26 ;  /* 0x00000018041a7c25 */ /* 0x000fe2000f8e001a */
[----:B------:R-:W-:Y:S01]  /*1a140*/  ULDC.64 UR20, c[0x0][0x5b0] ;  /* 0x00016c0000147ab9 */ /* 0x000fe20000000a00 */
[----:B------:R-:W-:-:S02]  /*1a150*/  ISETP.LT.OR P2, PT, R29, 0x1, !P1 ;  /* 0x000000011d00780c */ /* 0x000fc40004f41670 */
[----:B------:R-:W-:Y:S01]  /*1a160*/  IMAD.MOV.U32 R32, RZ, RZ, R26 ;  /* 0x000000ffff207224 */ /* 0x000fe200078e001a */
[----:B------:R-:W-:Y:S01]  /*1a170*/  ISETP.LT.OR P3, PT, R29, 0x2, !P1 ;  /* 0x000000021d00780c */ /* 0x000fe20004f61670 */
[----:B------:R-:W-:Y:S01]  /*1a180*/  VIADD R33, R27, UR6 ;  /* 0x000000061b217c36 */ /* 0x000fe20008000000 */
[----:B------:R-:W4:Y:S01]  /*1a190*/  LDL.LU R41, [R1+0x304] ;  /* 0x0003040001297983 */ /* 0x000f220000300800 */
[----:B------:R-:W-:Y:S02]  /*1a1a0*/  IMAD R4, R39, UR20, RZ ;  /* 0x0000001427047c24 */ /* 0x000fe4000f8e02ff */
[C---:B------:R-:W-:Y:S01]  /*1a1b0*/  IMAD.WIDE.U32 R26, R36.reuse, UR20, R32 ;  /* 0x00000014241a7c25 */ /* 0x040fe2000f8e0020 */
[----:B------:R-:W2:Y:S03]  /*1a1c0*/  LDL.LU R37, [R1+0x308] ;  /* 0x0003080001257983 */ /* 0x000ea60000300800 */
[----:B------:R-:W-:Y:S01]  /*1a1d0*/  IMAD R4, R36, UR21, R4 ;  /* 0x0000001524047c24 */ /* 0x000fe2000f8e0204 */
[----:B------:R-:W-:Y:S01]  /*1a1e0*/  IADD3 R26, P0, R26, UR22, RZ ;  /* 0x000000161a1a7c10 */ /* 0x000fe2000ff1e0ff */
[----:B------:R-:W0:Y:S03]  /*1a1f0*/  @!P2 LDC.64 R34, c[0x0][0x5c0] ;  /* 0x00017000ff22ab82 */ /* 0x000e260000000a00 */
[----:B------:R-:W-:-:S02]  /*1a200*/  IADD3.X R27, R27, UR23, R4, P0, !PT ;  /* 0x000000171b1b7c10 */ /* 0x000fc400087fe404 */
[----:B------:R-:W-:-:S06]  /*1a210*/  PRMT R4, RZ, 0x7610, R4 ;  /* 0x00007610ff047816 */ /* 0x000fcc0000000004 */
[----:B------:R-:W3:Y:S02]  /*1a220*/  @!P2 LDG.E.U8 R4, desc[UR26][R26.64] ;  /* 0x0000001a1a04a981 */ /* 0x000ee4000c1e1100 */
[----:B---3--:R-:W-:-:S04]  /*1a230*/  LOP3.LUT R4, R4, 0xff, RZ, 0xc0, !PT ;  /* 0x000000ff04047812 */ /* 0x008fc800078ec0ff */
[----:B------:R-:W-:-:S05]  /*1a240*/  F2FP.F16.E4M3.UNPACK_B R4, R4 ;  /* 0x00000004ff04723e */ /* 0x000fca00020006ff */
[----:B------:R-:W-:-:S05]  /*1a250*/  HADD2.F32 R4, -RZ, R4.H0_H0 ;  /* 0x20000004ff047230 */ /* 0x000fca0000004100 */
[----:B------:R-:W-:-:S04]  /*1a260*/  FMUL R4, R4, UR18 ;  /* 0x0000001204047c20 */ /* 0x000fc80008400000 */
[----:B------:R-:W-:Y:S01]  /*1a270*/  FFMA R31, R5, UR19, R4 ;  /* 0x00000013051f7c23 */ /* 0x000fe20008000004 */
[----:B0-----:R-:W-:-:S04]  /*1a280*/  @!P2 IADD3 R4, P0, R24, R34, RZ ;  /* 0x000000221804a210 */ /* 0x001fc80007f1e0ff */
[----:B------:R-:W-:Y:S01]  /*1a290*/  F2FP.SATFINITE.E4M3.F32.PACK_AB_MERGE_C R31, RZ, R31, RZ ;  /* 0x0000001fff1f723e */ /* 0x000fe200048070ff */
[----:B------:R-:W-:-:S05]  /*1a2a0*/  @!P2 IMAD.X R5, R30, 0x1, R35, P0 ;  /* 0x000000011e05a824 */ /* 0x000fca00000e0623 */
[----:B------:R0:W-:Y:S02]  /*1a2b0*/  @!P2 STG.E.U8 desc[UR26][R4.64], R31 ;  /* 0x0000001f0400a986 */ /* 0x0001e4000c10111a */
[----:B0-----:R-:W-:Y:S01]  /*1a2c0*/  PRMT R31, RZ, 0x7610, R31 ;  /* 0x00007610ff1f7816 */ /* 0x001fe2000000001f */
[----:B------:R-:W0:Y:S05]  /*1a2d0*/  @!P3 LDC.64 R4, c[0x0][0x5c0] ;  /* 0x00017000ff04bb82 */ /* 0x000e2a0000000a00 */
[----:B------:R-:W3:Y:S01]  /*1a2e0*/  @!P3 LDG.E.U8 R31, desc[UR26][R26.64+0x1] ;  /* 0x0000011a1a1fb981 */ /* 0x000ee2000c1e1100 */
[----:B0-----:R-:W-:-:S05]  /*1a2f0*/  @!P3 IADD3 R4, P0, R24, R4, RZ ;  /* 0x000000041804b210 */ /* 0x001fca0007f1e0ff */
[----:B------:R-:W-:Y:S01]  /*1a300*/  @!P3 IMAD.X R5, R30, 0x1, R5, P0 ;  /* 0x000000011e05b824 */ /* 0x000fe200000e0605 */
[----:B---3--:R-:W-:-:S04]  /*1a310*/  LOP3.LUT R31, R31, 0xff, RZ, 0xc0, !PT ;  /* 0x000000ff1f1f7812 */ /* 0x008fc800078ec0ff */
[----:B------:R-:W-:-:S05]  /*1a320*/  F2FP.F16.E4M3.UNPACK_B R31, R31 ;  /* 0x0000001fff1f723e */ /* 0x000fca00020006ff */
[----:B------:R-:W-:-:S05]  /*1a330*/  HADD2.F32 R31, -RZ, R31.H0_H0 ;  /* 0x2000001fff1f7230 */ /* 0x000fca0000004100 */
[----:B------:R-:W-:-:S04]  /*1a340*/  FMUL R31, R31, UR18 ;  /* 0x000000121f1f7c20 */ /* 0x000fc80008400000 */
[----:B------:R-:W-:-:S05]  /*1a350*/  FFMA R31, R6, UR19, R31 ;  /* 0x00000013061f7c23 */ /* 0x000fca000800001f */
[----:B------:R-:W-:-:S05]  /*1a360*/  F2FP.SATFINITE.E4M3.F32.PACK_AB_MERGE_C R31, RZ, R31, RZ ;  /* 0x0000001fff1f723e */ /* 0x000fca00048070ff */
[----:B------:R0:W-:Y:S02]  /*1a370*/  @!P3 STG.E.U8 desc[UR26][R4.64+0x1], R31 ;  /* 0x0000011f0400b986 */ /* 0x0001e4000c10111a */
[----:B0-----:R-:W-:-:S05]  /*1a380*/  IADD3 R4, P0, R36, 0x8, RZ ;  /* 0x0000000824047810 */ /* 0x001fca0007f1e0ff */
[----:B------:R-:W-:Y:S01]  /*1a390*/  IMAD.X R6, RZ, RZ, R39, P0 ;  /* 0x000000ffff067224 */ /* 0x000fe200000e0627 */
[----:B------:R-:W-:-:S03]  /*1a3a0*/  ISETP.GE.AND P0, PT, R28, 0x9, PT ;  /* 0x000000091c00780c */ /* 0x000fc60003f06270 */
[----:B------:R-:W-:Y:S01]  /*1a3b0*/  IMAD R6, R6, UR20, RZ ;  /* 0x0000001406067c24 */ /* 0x000fe2000f8e02ff */
[----:B------:R-:W-:-:S03]  /*1a3c0*/  ISETP.LT.OR P2, PT, R29, 0x1, !P0 ;  /* 0x000000011d00780c */ /* 0x000fc60004741670 */
[C---:B------:R-:W-:Y:S02]  /*1a3d0*/  IMAD R6, R4.reuse, UR21, R6 ;  /* 0x0000001504067c24 */ /* 0x040fe4000f8e0206 */
[----:B------:R-:W-:-:S03]  /*1a3e0*/  IMAD.WIDE.U32 R4, R4, UR20, R32 ;  /* 0x0000001404047c25 */ /* 0x000fc6000f8e0020 */
[----:B------:R-:W-:-:S05]  /*1a3f0*/  IADD3 R4, P3, R4, UR22, RZ ;  /* 0x0000001604047c10 */ /* 0x000fca000ff7e0ff */
[----:B------:R-:W0:Y:S01]  /*1a400*/  @!P2 LDC.64 R34, c[0x0][0x5c0] ;  /* 0x00017000ff22ab82 */ /* 0x000e220000000a00 */
[--C-:B------:R-:W-:Y:S02]  /*1a410*/  IADD3.X R5, R5, UR23, R6.reuse, P3, !PT ;  /* 0x0000001705057c10 */ /* 0x100fe40009ffe406 */
[----:B------:R-:W-:-:S06]  /*1a420*/  PRMT R6, RZ, 0x7610, R6 ;  /* 0x00007610ff067816 */ /* 0x000fcc0000000006 */
[----:B------:R-:W3:Y:S01]  /*1a430*/  @!P2 LDG.E.U8 R6, desc[UR26][R4.64] ;  /* 0x0000001a0406a981 */ /* 0x000ee2000c1e1100 */
[----:B------:R-:W-:Y:S02]  /*1a440*/  ISETP.LT.OR P3, PT, R29, 0x2, !P0 ;  /* 0x000000021d00780c */ /* 0x000fe40004761670 */
[----:B---3--:R-:W-:-:S04]  /*1a450*/  LOP3.LUT R6, R6, 0xff, RZ, 0xc0, !PT ;  /* 0x000000ff06067812 */ /* 0x008fc800078ec0ff */
[----:B------:R-:W-:-:S05]  /*1a460*/  F2FP.F16.E4M3.UNPACK_B R6, R6 ;  /* 0x00000006ff06723e */ /* 0x000fca00020006ff */
[----:B------:R-:W-:-:S05]  /*1a470*/  HADD2.F32 R6, -RZ, R6.H0_H0 ;  /* 0x20000006ff067230 */ /* 0x000fca0000004100 */
[----:B------:R-:W-:-:S04]  /*1a480*/  FMUL R6, R6, UR18 ;  /* 0x0000001206067c20 */ /* 0x000fc80008400000 */
[----:B------:R-:W-:Y:S01]  /*1a490*/  FFMA R31, R7, UR19, R6 ;  /* 0x00000013071f7c23 */ /* 0x000fe20008000006 */
[----:B0-----:R-:W-:-:S04]  /*1a4a0*/  @!P2 IADD3 R6, P4, P5, R24, UR11, R34 ;  /* 0x0000000b1806ac10 */ /* 0x001fc8000fd9e022 */
[----:B------:R-:W-:Y:S02]  /*1a4b0*/  @!P2 IADD3.X R7, R30, UR10, R35, P4, P5 ;  /* 0x0000000a1e07ac10 */ /* 0x000fe4000a7ea423 */
[----:B------:R-:W-:-:S05]  /*1a4c0*/  F2FP.SATFINITE.E4M3.F32.PACK_AB_MERGE_C R31, RZ, R31, RZ ;  /* 0x0000001fff1f723e */ /* 0x000fca00048070ff */
[----:B------:R0:W-:Y:S02]  /*1a4d0*/  @!P2 STG.E.U8 desc[UR26][R6.64], R31 ;  /* 0x0000001f0600a986 */ /* 0x0001e4000c10111a */
[----:B0-----:R-:W-:Y:S01]  /*1a4e0*/  PRMT R31, RZ, 0x7610, R31 ;  /* 0x00007610ff1f7816 */ /* 0x001fe2000000001f */
[----:B------:R-:W0:Y:S05]  /*1a4f0*/  @!P3 LDC.64 R6, c[0x0][0x5c0] ;  /* 0x00017000ff06bb82 */ /* 0x000e2a0000000a00 */
[----:B------:R-:W3:Y:S01]  /*1a500*/  @!P3 LDG.E.U8 R31, desc[UR26][R4.64+0x1] ;  /* 0x0000011a041fb981 */ /* 0x000ee2000c1e1100 */
[----:B------:R-:W-:Y:S02]  /*1a510*/  ISETP.LT.OR P2, PT, R29, 0x9, !P1 ;  /* 0x000000091d00780c */ /* 0x000fe40004f41670 */
[----:B0-----:R-:W-:-:S04]  /*1a520*/  @!P3 IADD3 R6, P4, P5, R24, UR11, R6 ;  /* 0x0000000b1806bc10 */ /* 0x001fc8000fd9e006 */
[----:B------:R-:W-:Y:S02]  /*1a530*/  @!P3 IADD3.X R7, R30, UR10, R7, P4, P5 ;  /* 0x0000000a1e07bc10 */ /* 0x000fe4000a7ea407 */
[----:B---3--:R-:W-:-:S04]  /*1a540*/  LOP3.LUT R31, R31, 0xff, RZ, 0xc0, !PT ;  /* 0x000000ff1f1f7812 */ /* 0x008fc800078ec0ff */
[----:B------:R-:W-:-:S05]  /*1a550*/  F2FP.F16.E4M3.UNPACK_B R31, R31 ;  /* 0x0000001fff1f723e */ /* 0x000fca00020006ff */
[----:B------:R-:W-:-:S05]  /*1a560*/  HADD2.F32 R31, -RZ, R31.H0_H0 ;  /* 0x2000001fff1f7230 */ /* 0x000fca0000004100 */
[----:B------:R-:W-:-:S04]  /*1a570*/  FMUL R31, R31, UR18 ;  /* 0x000000121f1f7c20 */ /* 0x000fc80008400000 */
[----:B------:R-:W-:Y:S01]  /*1a580*/  FFMA R31, R8, UR19, R31 ;  /* 0x00000013081f7c23 */ /* 0x000fe2000800001f */
[----:B------:R-:W-:-:S04]  /*1a590*/  PRMT R8, RZ, 0x7610, R8 ;  /* 0x00007610ff087816 */ /* 0x000fc80000000008 */
[----:B------:R-:W-:-:S05]  /*1a5a0*/  F2FP.SATFINITE.E4M3.F32.PACK_AB_MERGE_C R31, RZ, R31, RZ ;  /* 0x0000001fff1f723e */ /* 0x000fca00048070ff */
[----:B------:R0:W-:Y:S04]  /*1a5b0*/  @!P3 STG.E.U8 desc[UR26][R6.64+0x1], R31 ;  /* 0x0000011f0600b986 */ /* 0x0001e8000c10111a */
[----:B------:R-:W3:Y:S01]  /*1a5c0*/  @!P2 LDG.E.U8 R8, desc[UR26][R26.64+0x8] ;  /* 0x0000081a1a08a981 */ /* 0x000ee2000c1e1100 */
[----:B------:R-:W-:Y:S01]  /*1a5d0*/  ISETP.LT.OR P3, PT, R29, 0xa, !P1 ;  /* 0x0000000a1d00780c */ /* 0x000fe20004f61670 */
[----:B0-----:R-:W0:Y:S02]  /*1a5e0*/  @!P2 LDC.64 R6, c[0x0][0x5c0] ;  /* 0x00017000ff06ab82 */ /* 0x001e240000000a00 */
        /* <DEDUP_REMOVED lines=9> */
[----:B0-----:R-:W-:Y:S01]  /*1a680*/  PRMT R8, RZ, 0x7610, R8 ;  /* 0x00007610ff087816 */ /* 0x001fe20000000008 */
[----:B------:R-:W0:Y:S05]  /*1a690*/  @!P3 LDC.64 R6, c[0x0][0x5c0] ;  /* 0x00017000ff06bb82 */ /* 0x000e2a0000000a00 */
[----:B------:R-:W3:Y:S01]  /*1a6a0*/  @!P3 LDG.E.U8 R8, desc[UR26][R26.64+0x9] ;  /* 0x0000091a1a08b981 */ /* 0x000ee2000c1e1100 */
[----:B------:R-:W-:Y:S02]  /*1a6b0*/  ISETP.LT.OR P2, PT, R29, 0x9, !P0 ;  /* 0x000000091d00780c */ /* 0x000fe40004741670 */
        /* <DEDUP_REMOVED lines=189> */
[----:B------:R-:W-:Y:S02]  /*1b290*/  F2FP.SATFINITE.E4M3.F32.PACK_AB_MERGE_C R9, RZ, R8, RZ ;  /* 0x00000008ff09723e */ /* 0x000fe400048070ff */
[----:B------:R-:W-:-:S03]  /*1b2a0*/  PRMT R8, RZ, 0x7610, R8 ;  /* 0x00007610ff087816 */ /* 0x000fc60000000008 */
        /* <DEDUP_REMOVED lines=23> */
[--C-:B------:R-:W-:Y:S01]  /*1b420*/  FFMA R218, R218, UR19, R8.reuse ;  /* 0x00000013dada7c23 */ /* 0x100fe20008000008 */
[----:B------:R-:W-:-:S04]  /*1b430*/  PRMT R8, RZ, 0x7610, R8 ;  /* 0x00007610ff087816 */ /* 0x000fc80000000008 */
[----:B------:R-:W-:-:S05]  /*1b440*/  F2FP.SATFINITE.E4M3.F32.PACK_AB_MERGE_C R218, RZ, R218, RZ ;  /* 0x000000daffda723e */ /* 0x000fca00048070ff */
[----:B------:R0:W-:Y:S04]  /*1b450*/  @!P3 STG.E.U8 desc[UR26][R6.64+0x29], R218 ;  /* 0x000029da0600b986 */ /* 0x0001e8000c10111a */
[----:B------:R-:W3:Y:S01]  /*1b460*/  @!P2 LDG.E.U8 R8, desc[UR26][R4.64+0x28] ;  /* 0x0000281a0408a981 */ /* 0x000ee2000c1e1100 */
[----:B------:R-:W-:Y:S01]  /*1b470*/  ISETP.LT.OR P3, PT, R29, 0x2a, !P0 ;  /* 0x0000002a1d00780c */ /* 0x000fe20004761670 */
[----:B0-----:R-:W0:Y:S02]  /*1b480*/  @!P2 LDC.64 R6, c[0x0][0x5c0] ;  /* 0x00017000ff06ab82 */ /* 0x001e240000000a00 */
[----:B0-----:R-:W-:-:S04]  /*1b490*/  @!P2 IADD3 R6, P4, P5, R24, UR11, R6 ;  /* 0x0000000b1806ac10 */ /* 0x001fc8000fd9e006 */
[----:B------:R-:W-:Y:S02]  /*1b4a0*/  @!P2 IADD3.X R7, R30, UR10, R7, P4, P5 ;  /* 0x0000000a1e07ac10 */ /* 0x000fe4000a7ea407 */
        /* <DEDUP_REMOVED lines=251> */
[----:B------:R-:W-:Y:S02]  /*1c460*/  FFMA R8, R40, UR19, R8 ;  /* 0x0000001328087c23 */ /* 0x000fe40008000008 */
[----:B------:R-:W3:Y:S03]  /*1c470*/  LDL.LU R40, [R1+0x30c] ;  /* 0x00030c0001287983 */ /* 0x000ee60000300800 */
[----:B------:R-:W-:Y:S02]  /*1c480*/  F2FP.SATFINITE.E4M3.F32.PACK_AB_MERGE_C R9, RZ, R8, RZ ;  /* 0x00000008ff09723e */ /* 0x000fe400048070ff */
[----:B------:R-:W-:-:S03]  /*1c490*/  PRMT R8, RZ, 0x7610, R8 ;  /* 0x00007610ff087816 */ /* 0x000fc60000000008 */
[----:B------:R0:W-:Y:S04]  /*1c4a0*/  @!P3 STG.E.U8 desc[UR26][R6.64+0x51], R9 ;  /* 0x000051090600b986 */ /* 0x0001e8000c10111a */
[----:B------:R-:W4:Y:S01]  /*1c4b0*/  @!P2 LDG.E.U8 R8, desc[UR26][R4.64+0x50] ;  /* 0x0000501a0408a981 */ /* 0x000f22000c1e1100 */
[----:B------:R-:W-:Y:S01]  /*1c4c0*/  ISETP.LT.OR P3, PT, R29, 0x52, !P0 ;  /* 0x000000521d00780c */ /* 0x000fe20004761670 */
[----:B0-----:R-:W0:Y:S02]  /*1c4d0*/  @!P2 LDC.64 R6, c[0x0][0x5c0] ;  /* 0x00017000ff06ab82 */ /* 0x001e240000000a00 */
[----:B0-----:R-:W-:-:S04]  /*1c4e0*/  @!P2 IADD3 R6, P4, P5, R24, UR11, R6 ;  /* 0x0000000b1806ac10 */ /* 0x001fc8000fd9e006 */
[----:B------:R-:W-:Y:S02]  /*1c4f0*/  @!P2 IADD3.X R7, R30, UR10, R7, P4, P5 ;  /* 0x0000000a1e07ac10 */ /* 0x000fe4000a7ea407 */
[----:B----4-:R-:W-:-:S04]  /*1c500*/  LOP3.LUT R8, R8, 0xff, RZ, 0xc0, !PT ;  /* 0x000000ff08087812 */ /* 0x010fc800078ec0ff */
[----:B------:R-:W-:-:S05]  /*1c510*/  F2FP.F16.E4M3.UNPACK_B R8, R8 ;  /* 0x00000008ff08723e */ /* 0x000fca00020006ff */
[----:B------:R-:W-:-:S05]  /*1c520*/  HADD2.F32 R8, -RZ, R8.H0_H0 ;  /* 0x20000008ff087230 */ /* 0x000fca0000004100 */
[----:B------:R-:W-:-:S04]  /*1c530*/  FMUL R8, R8, UR18 ;  /* 0x0000001208087c20 */ /* 0x000fc80008400000 */
[----:B------:R-:W-:Y:S02]  /*1c540*/  FFMA R8, R41, UR19, R8 ;  /* 0x0000001329087c23 */ /* 0x000fe40008000008 */
[----:B------:R-:W4:Y:S03]  /*1c550*/  LDL.LU R41, [R1+0x310] ;  /* 0x0003100001297983 */ /* 0x000f260000300800 */
[----:B------:R-:W-:Y:S02]  /*1c560*/  F2FP.SATFINITE.E4M3.F32.PACK_AB_MERGE_C R9, RZ, R8, RZ ;  /* 0x00000008ff09723e */ /* 0x000fe400048070ff */
[----:B------:R-:W-:-:S03]  /*1c570*/  PRMT R8, RZ, 0x7610, R8 ;  /* 0x00007610ff087816 */ /* 0x000fc60000000008 */
[----:B------:R0:W-:Y:S04]  /*1c580*/  @!P2 STG.E.U8 desc[UR26][R6.64+0x50], R9 ;  /* 0x000050090600a986 */ /* 0x0001e8000c10111a */
[----:B------:R-:W2:Y:S01]  /*1c590*/  @!P3 LDG.E.U8 R8, desc[UR26][R4.64+0x51] ;  /* 0x0000511a0408b981 */ /* 0x000ea2000c1e1100 */
[----:B------:R-:W-:Y:S01]  /*1c5a0*/  ISETP.LT.OR P2, PT, R29, 0x59, !P1 ;  /* 0x000000591d00780c */ /* 0x000fe20004f41670 */
[----:B0-----:R-:W0:Y:S02]  /*1c5b0*/  @!P3 LDC.64 R6, c[0x0][0x5c0] ;  /* 0x00017000ff06bb82 */ /* 0x001e240000000a00 */
[----:B0-----:R-:W-:-:S04]  /*1c5c0*/  @!P3 IADD3 R6, P4, P5, R24, UR11, R6 ;  /* 0x0000000b1806bc10 */ /* 0x001fc8000fd9e006 */
[----:B------:R-:W-:Y:S02]  /*1c5d0*/  @!P3 IADD3.X R7, R30, UR10, R7, P4, P5 ;  /* 0x0000000a1e07bc10 */ /* 0x000fe4000a7ea407 */
[----:B--2---:R-:W-:-:S04]  /*1c5e0*/  LOP3.LUT R8, R8, 0xff, RZ, 0xc0, !PT ;  /* 0x000000ff08087812 */ /* 0x004fc800078ec0ff */
[----:B------:R-:W-:-:S05]  /*1c5f0*/  F2FP.F16.E4M3.UNPACK_B R8, R8 ;  /* 0x00000008ff08723e */ /* 0x000fca00020006ff */
[----:B------:R-:W-:-:S05]  /*1c600*/  HADD2.F32 R8, -RZ, R8.H0_H0 ;  /* 0x20000008ff087230 */ /* 0x000fca0000004100 */
[----:B------:R-:W-:-:S04]  /*1c610*/  FMUL R8, R8, UR18 ;  /* 0x0000001208087c20 */ /* 0x000fc80008400000 */
[----:B------:R-:W-:Y:S02]  /*1c620*/  FFMA R8, R37, UR19, R8 ;  /* 0x0000001325087c23 */ /* 0x000fe40008000008 */
[----:B------:R-:W2:Y:S03]  /*1c630*/  LDL.LU R37, [R1+0x314] ;  /* 0x0003140001257983 */ /* 0x000ea60000300800 */
        /* <DEDUP_REMOVED lines=20> */
[----:B0-----:R-:W-:-:S05]  /*1c780*/  @!P3 IADD3 R6, P4, R24, R6, RZ ;  /* 0x000000061806b210 */ /* 0x001fca0007f9e0ff */
[----:B------:R-:W-:Y:S01]  /*1c790*/  @!P3 IMAD.X R7, R30, 0x1, R7, P4 ;  /* 0x000000011e07b824 */ /* 0x000fe200020e0607 */
        /* <DEDUP_REMOVED lines=54> */
[----:B0-----:R-:W-:-:S05]  /*1cb00*/  @!P3 IADD3 R6, P4, R24, R6, RZ ;  /* 0x000000061806b210 */ /* 0x001fca0007f9e0ff */
[----:B------:R-:W-:Y:S01]  /*1cb10*/  @!P3 IMAD.X R7, R30, 0x1, R7, P4 ;  /* 0x000000011e07b824 */ /* 0x000fe200020e0607 */
        /* <DEDUP_REMOVED lines=592> */
[----:B------:R-:W-:Y:S01]  /*1f020*/  FFMA R8, R37, UR19, R8 ;  /* 0x0000001325087c23 */ /* 0x000fe20008000008 */
[----:B------:R-:W-:Y:S01]  /*1f030*/  ISETP.LT.OR P1, PT, R29, 0xba, !P1 ;  /* 0x000000ba1d00780c */ /* 0x000fe20004f21670 */
[----:B------:R-:W2:Y:S03]  /*1f040*/  LDL.LU R37, [R1+0x3d4] ;  /* 0x0003d40001257983 */ /* 0x000ea60000300800 */
[----:B------:R-:W-:Y:S02]  /*1f050*/  F2FP.SATFINITE.E4M3.F32.PACK_AB_MERGE_C R9, RZ, R8, RZ ;  /* 0x00000008ff09723e */ /* 0x000fe400048070ff */
[----:B------:R-:W-:-:S03]  /*1f060*/  PRMT R8, RZ, 0x7610, R8 ;  /* 0x00007610ff087816 */ /* 0x000fc60000000008 */
[----:B------:R0:W-:Y:S04]  /*1f070*/  @!P3 STG.E.U8 desc[UR26][R6.64+0xb1], R9 ;  /* 0x0000b1090600b986 */ /* 0x0001e8000c10111a */
[----:B------:R-:W3:Y:S01]  /*1f080*/  @!P2 LDG.E.U8 R8, desc[UR26][R26.64+0xb8] ;  /* 0x0000b81a1a08a981 */ /* 0x000ee2000c1e1100 */
        /* <DEDUP_REMOVED lines=21> */
[----:B------:R-:W-:-:S05]  /*1f1e0*/  FFMA R8, R41, UR19, R8 ;  /* 0x0000001329087c23 */ /* 0x000fca0008000008 */
        /* <DEDUP_REMOVED lines=12> */
[----:B--2---:R-:W-:Y:S02]  /*1f2b0*/  FFMA R8, R37, UR19, R8 ;  /* 0x0000001325087c23 */ /* 0x004fe40008000008 */
[----:B------:R-:W2:Y:S03]  /*1f2c0*/  LDL.LU R37, [R1+0x3dc] ;  /* 0x0003dc0001257983 */ /* 0x000ea60000300800 */
[----:B------:R-:W-:Y:S02]  /*1f2d0*/  F2FP.SATFINITE.E4M3.F32.PACK_AB_MERGE_C R9, RZ, R8, RZ ;  /* 0x00000008ff09723e */ /* 0x000fe400048070ff */
[----:B------:R-:W-:-:S03]  /*1f2e0*/  PRMT R8, RZ, 0x7610, R8 ;  /* 0x00007610ff087816 */ /* 0x000fc60000000008 */
[----:B------:R0:W-:Y:S04]  /*1f2f0*/  @!P2 STG.E.U8 desc[UR26][R6.64+0xb8], R9 ;  /* 0x0000b8090600a986 */ /* 0x0001e8000c10111a */
[----:B------:R-:W4:Y:S01]  /*1f300*/  @!P1 LDG.E.U8 R8, desc[UR26][R4.64+0xb9] ;  /* 0x0000b91a04089981 */ /* 0x000f22000c1e1100 */
[----:B0-----:R-:W0:Y:S02]  /*1f310*/  @!P1 LDC.64 R6, c[0x0][0x5c0] ;  /* 0x00017000ff069b82 */ /* 0x001e240000000a00 */
[----:B0-----:R-:W-:-:S04]  /*1f320*/  @!P1 IADD3 R6, P4, P5, R24, UR11, R6 ;  /* 0x0000000b18069c10 */ /* 0x001fc8000fd9e006 */
[----:B------:R-:W-:Y:S02]  /*1f330*/  @!P1 IADD3.X R7, R30, UR10, R7, P4, P5 ;  /* 0x0000000a1e079c10 */ /* 0x000fe4000a7ea407 */
[----:B----4-:R-:W-:Y:S02]  /*1f340*/  LOP3.LUT R4, R8, 0xff, RZ, 0xc0, !PT ;  /* 0x000000ff08047812 */ /* 0x010fe400078ec0ff */
[----:B------:R-:W-:Y:S02]  /*1f350*/  IADD3 R8, P0, R36, 0x80, RZ ;  /* 0x0000008024087810 */ /* 0x000fe40007f1e0ff */
[----:B------:R-:W-:-:S03]  /*1f360*/  F2FP.F16.E4M3.UNPACK_B R4, R4 ;  /* 0x00000004ff04723e */ /* 0x000fc600020006ff */
[----:B------:R-:W-:Y:S01]  /*1f370*/  IMAD.X R10, RZ, RZ, R39, P0 ;  /* 0x000000ffff0a7224 */ /* 0x000fe200000e0627 */
[----:B------:R-:W-:Y:S01]  /*1f380*/  ISETP.GE.AND P0, PT, R28, 0x81, PT ;  /* 0x000000811c00780c */ /* 0x000fe20003f06270 */
[----:B------:R-:W-:Y:S02]  /*1f390*/  HADD2.F32 R4, -RZ, R4.H0_H0 ;  /* 0x20000004ff047230 */ /* 0x000fe40000004100 */
[----:B------:R-:W-:-:S03]  /*1f3a0*/  IMAD R10, R10, UR20, RZ ;  /* 0x000000140a0a7c24 */ /* 0x000fc6000f8e02ff */
[----:B------:R-:W-:Y:S01]  /*1f3b0*/  FMUL R9, R4, UR18 ;  /* 0x0000001204097c20 */ /* 0x000fe20008400000 */
[----:B------:R-:W-:Y:S01]  /*1f3c0*/  IMAD.WIDE.U32 R4, R8, UR20, R32 ;  /* 0x0000001408047c25 */ /* 0x000fe2000f8e0020 */
[----:B------:R-:W-:-:S03]  /*1f3d0*/  ISETP.LT.OR P3, PT, R29, 0x1, !P0 ;  /* 0x000000011d00780c */ /* 0x000fc60004761670 */
[----:B---3--:R-:W-:Y:S01]  /*1f3e0*/  FFMA R9, R40, UR19, R9 ;  /* 0x0000001328097c23 */ /* 0x008fe20008000009 */
[----:B------:R-:W-:Y:S01]  /*1f3f0*/  IMAD R8, R8, UR21, R10 ;  /* 0x0000001508087c24 */ /* 0x000fe2000f8e020a */
[----:B------:R-:W-:Y:S01]  /*1f400*/  IADD3 R4, P2, R4, UR22, RZ ;  /* 0x0000001604047c10 */ /* 0x000fe2000ff5e0ff */
[----:B------:R-:W3:Y:S02]  /*1f410*/  LDL.LU R40, [R1+0x3e0] ;  /* 0x0003e00001287983 */ /* 0x000ee40000300800 */
[----:B------:R-:W-:Y:S02]  /*1f420*/  F2FP.SATFINITE.E4M3.F32.PACK_AB_MERGE_C R9, RZ, R9, RZ ;  /* 0x00000009ff09723e */ /* 0x000fe400048070ff */
[--C-:B------:R-:W-:Y:S02]  /*1f430*/  IADD3.X R5, R5, UR23, R8.reuse, P2, !PT ;  /* 0x0000001705057c10 */ /* 0x100fe400097fe408 */
[----:B------:R-:W-:Y:S01]  /*1f440*/  PRMT R8, RZ, 0x7610, R8 ;  /* 0x00007610ff087816 */ /* 0x000fe20000000008 */
[----:B------:R0:W-:Y:S05]  /*1f450*/  @!P1 STG.E.U8 desc[UR26][R6.64+0xb9], R9 ;  /* 0x0000b90906009986 */ /* 0x0001ea000c10111a */
        /* <DEDUP_REMOVED lines=9> */
[----:B--2---:R-:W-:Y:S01]  /*1f4f0*/  FFMA R8, R37, UR19, R8 ;  /* 0x0000001325087c23 */ /* 0x004fe20008000008 */
[----:B------:R-:W-:Y:S01]  /*1f500*/  IADD3 R11, P1, R36, 0x88, RZ ;  /* 0x00000088240b7810 */ /* 0x000fe20007f3e0ff */
[----:B------:R-:W2:Y:S03]  /*1f510*/  LDL.LU R37, [R1+0x3e4] ;  /* 0x0003e40001257983 */ /* 0x000ea60000300800 */
[----:B------:R-:W-:Y:S01]  /*1f520*/  F2FP.SATFINITE.E4M3.F32.PACK_AB_MERGE_C R9, RZ, R8, RZ ;  /* 0x00000008ff09723e */ /* 0x000fe200048070ff */
[----:B------:R-:W-:Y:S01]  /*1f530*/  IMAD.X R13, RZ, RZ, R39, P1 ;  /* 0x000000ffff0d7224 */ /* 0x000fe200008e0627 */
[----:B------:R-:W-:Y:S01]  /*1f540*/  PRMT R8, RZ, 0x7610, R8 ;  /* 0x00007610ff087816 */ /* 0x000fe20000000008 */
[----:B------:R-:W4:Y:S04]  /*1f550*/  LDL.LU R41, [R1+0x3e8] ;  /* 0x0003e80001297983 */ /* 0x000f280000300800 */
[----:B------:R0:W-:Y:S04]  /*1f560*/  @!P3 STG.E.U8 desc[UR26][R6.64], R9 ;  /* 0x000000090600b986 */ /* 0x0001e8000c10111a */
[----:B------:R-:W3:Y:S01]  /*1f570*/  @!P2 LDG.E.U8 R8, desc[UR26][R4.64+0x1] ;  /* 0x0000011a0408a981 */ /* 0x000ee2000c1e1100 */
[----:B------:R-:W-:Y:S01]  /*1f580*/  ISETP.GE.AND P1, PT, R28, 0x89, PT ;  /* 0x000000891c00780c */ /* 0x000fe20003f26270 */
[----:B------:R-:W-:-:S03]  /*1f590*/  IMAD R13, R13, UR20, RZ ;  /* 0x000000140d0d7c24 */ /* 0x000fc6000f8e02ff */
[----:B------:R-:W-:Y:S01]  /*1f5a0*/  ISETP.LT.OR P3, PT, R29, 0x1, !P1 ;  /* 0x000000011d00780c */ /* 0x000fe20004f61670 */
[----:B------:R-:W-:Y:S01]  /*1f5b0*/  IMAD R13, R11, UR21, R13 ;  /* 0x000000150b0d7c24 */ /* 0x000fe2000f8e020d */
[----:B0-----:R-:W0:Y:S02]  /*1f5c0*/  @!P2 LDC.64 R6, c[0x0][0x5c0] ;  /* 0x00017000ff06ab82 */ /* 0x001e240000000a00 */
[----:B0-----:R-:W-:Y:S02]  /*1f5d0*/  @!P2 IADD3 R10, P4, P5, R24, UR9, R6 ;  /* 0x00000009180aac10 */ /* 0x001fe4000fd9e006 */
[----:B---3--:R-:W-:-:S04]  /*1f5e0*/  LOP3.LUT R8, R8, 0xff, RZ, 0xc0, !PT ;  /* 0x000000ff08087812 */ /* 0x008fc800078ec0ff */
[----:B------:R-:W-:-:S05]  /*1f5f0*/  F2FP.F16.E4M3.UNPACK_B R8, R8 ;  /* 0x00000008ff08723e */ /* 0x000fca00020006ff */
[----:B------:R-:W-:-:S05]  /*1f600*/  HADD2.F32 R8, -RZ, R8.H0_H0 ;  /* 0x20000008ff087230 */ /* 0x000fca0000004100 */
[----:B------:R-:W-:Y:S01]  /*1f610*/  FMUL R12, R8, UR18 ;  /* 0x00000012080c7c20 */ /* 0x000fe20008400000 */
[----:B------:R-:W-:Y:S01]  /*1f620*/  IMAD.WIDE.U32 R8, R11, UR20, R32 ;  /* 0x000000140b087c25 */ /* 0x000fe2000f8e0020 */
[----:B------:R-:W-:-:S03]  /*1f630*/  @!P2 IADD3.X R11, R30, UR8, R7, P4, P5 ;  /* 0x000000081e0bac10 */ /* 0x000fc6000a7ea407 */
[----:B------:R-:W-:Y:S01]  /*1f640*/  FFMA R12, R40, UR19, R12 ;  /* 0x00000013280c7c23 */ /* 0x000fe2000800000c */
[----:B------:R-:W-:-:S04]  /*1f650*/  IADD3 R6, P4, R8, UR22, RZ ;  /* 0x0000001608067c10 */ /* 0x000fc8000ff9e0ff */
[----:B------:R-:W-:Y:S02]  /*1f660*/  F2FP.SATFINITE.E4M3.F32.PACK_AB_MERGE_C R8, RZ, R12, RZ ;  /* 0x0000000cff08723e */ /* 0x000fe400048070ff */
[----:B------:R-:W-:Y:S02]  /*1f670*/  PRMT R12, RZ, 0x7610, R12 ;  /* 0x00007610ff0c7816 */ /* 0x000fe4000000000c */
[----:B------:R-:W-:Y:S01]  /*1f680*/  IADD3.X R7, R9, UR23, R13, P4, !PT ;  /* 0x0000001709077c10 */ /* 0x000fe2000a7fe40d */
[----:B------:R0:W-:Y:S04]  /*1f690*/  @!P2 STG.E.U8 desc[UR26][R10.64+0x1], R8 ;  /* 0x000001080a00a986 */ /* 0x0001e8000c10111a */
[----:B------:R-:W3:Y:S01]  /*1f6a0*/  @!P3 LDG.E.U8 R12, desc[UR26][R6.64] ;  /* 0x0000001a060cb981 */ /* 0x000ee2000c1e1100 */
[----:B0-----:R-:W0:Y:S01]  /*1f6b0*/  @!P3 LDC.64 R8, c[0x0][0x5c0] ;  /* 0x00017000ff08bb82 */ /* 0x001e220000000a00 */
[----:B------:R-:W-:Y:S01]  /*1f6c0*/  IMAD.U32 R13, RZ, RZ, UR10 ;  /* 0x0000000aff0d7e24 */ /* 0x000fe2000f8e00ff */
[----:B------:R-:W-:-:S02]  /*1f6d0*/  ISETP.LT.OR P2, PT, R29, 0x2, !P1 ;  /* 0x000000021d00780c */ /* 0x000fc40004f41670 */
[----:B---3--:R-:W-:Y:S01]  /*1f6e0*/  LOP3.LUT R10, R12, 0xff, RZ, 0xc0, !PT ;  /* 0x000000ff0c0a7812 */ /* 0x008fe200078ec0ff */
[----:B------:R-:W-:-:S03]  /*1f6f0*/  IMAD.U32 R12, RZ, RZ, UR11 ;  /* 0x0000000bff0c7e24 */ /* 0x000fc6000f8e00ff */
[----:B------:R-:W-:-:S05]  /*1f700*/  F2FP.F16.E4M3.UNPACK_B R10, R10 ;  /* 0x0000000aff0a723e */ /* 0x000fca00020006ff */
[----:B------:R-:W-:Y:S01]  /*1f710*/  HADD2.F32 R11, -RZ, R10.H0_H0 ;  /* 0x2000000aff0b7230 */ /* 0x000fe20000004100 */
[----:B------:R-:W-:-:S04]  /*1f720*/  @!P3 IADD3 R10, P4, P5, R12, UR9, R24 ;  /* 0x000000090c0abc10 */ /* 0x000fc8000fd9e018 */
[----:B------:R-:W-:Y:S01]  /*1f730*/  FMUL R11, R11, UR18 ;  /* 0x000000120b0b7c20 */ /* 0x000fe20008400000 */
[----:B------:R-:W-:Y:S02]  /*1f740*/  @!P3 IADD3.X R12, R13, UR8, R30, P4, P5 ;  /* 0x000000080d0cbc10 */ /* 0x000fe4000a7ea41e */
[----:B0-----:R-:W-:Y:S01]  /*1f750*/  @!P3 IADD3 R8, P4, R10, R8, RZ ;  /* 0x000000080a08b210 */ /* 0x001fe20007f9e0ff */
[----:B--2---:R-:W-:Y:S02]  /*1f760*/  FFMA R10, R37, UR19, R11 ;  /* 0x00000013250a7c23 */ /* 0x004fe4000800000b */
[----:B------:R-:W2:Y:S02]  /*1f770*/  LDL.LU R37, [R1+0x3ec] ;  /* 0x0003ec0001257983 */ /* 0x000ea40000300800 */
[----:B------:R-:W-:Y:S01]  /*1f780*/  @!P3 IMAD.X R9, R12, 0x1, R9, P4 ;  /* 0x000000010c09b824 */ /* 0x000fe200020e0609 */
[----:B------:R-:W-:Y:S01]  /*1f790*/  F2FP.SATFINITE.E4M3.F32.PACK_AB_MERGE_C R11, RZ, R10, RZ ;  /* 0x0000000aff0b723e */ /* 0x000fe200048070ff */
[----:B------:R-:W3:Y:S01]  /*1f7a0*/  LDL.LU R40, [R1+0x3f0] ;  /* 0x0003f00001287983 */ /* 0x000ee20000300800 */
[----:B------:R-:W-:-:S03]  /*1f7b0*/  PRMT R10, RZ, 0x7610, R10 ;  /* 0x00007610ff0a7816 */ /* 0x000fc6000000000a */
[----:B------:R0:W-:Y:S04]  /*1f7c0*/  @!P3 STG.E.U8 desc[UR26][R8.64], R11 ;  /* 0x0000000b0800b986 */ /* 0x0001e8000c10111a */
[----:B------:R-:W4:Y:S01]  /*1f7d0*/  @!P2 LDG.E.U8 R10, desc[UR26][R6.64+0x1] ;  /* 0x0000011a060aa981 */ /* 0x000f22000c1e1100 */
[----:B0-----:R-:W0:Y:S01]  /*1f7e0*/  @!P2 LDC.64 R8, c[0x0][0x5c0] ;  /* 0x00017000ff08ab82 */ /* 0x001e220000000a00 */
[----:B------:R-:W-:Y:S01]  /*1f7f0*/  IMAD.U32 R12, RZ, RZ, UR11 ;  /* 0x0000000bff0c7e24 */ /* 0x000fe2000f8e00ff */
[----:B------:R-:W-:Y:S02]  /*1f800*/  ISETP.LT.OR P3, PT, R29, 0x9, !P0 ;  /* 0x000000091d00780c */ /* 0x000fe40004761670 */
[----:B----4-:R-:W-:-:S04]  /*1f810*/  LOP3.LUT R10, R10, 0xff, RZ, 0xc0, !PT ;  /* 0x000000ff0a0a7812 */ /* 0x010fc800078ec0ff */
[----:B------:R-:W-:-:S05]  /*1f820*/  F2FP.F16.E4M3.UNPACK_B R10, R10 ;  /* 0x0000000aff0a723e */ /* 0x000fca00020006ff */
[----:B------:R-:W-:Y:S01]  /*1f830*/  HADD2.F32 R11, -RZ, R10.H0_H0 ;  /* 0x2000000aff0b7230 */ /* 0x000fe20000004100 */
[----:B------:R-:W-:-:S04]  /*1f840*/  @!P2 IADD3 R10, P4, P5, R12, UR9, R24 ;  /* 0x000000090c0aac10 */ /* 0x000fc8000fd9e018 */
[----:B------:R-:W-:Y:S01]  /*1f850*/  FMUL R11, R11, UR18 ;  /* 0x000000120b0b7c20 */ /* 0x000fe20008400000 */
[----:B------:R-:W-:Y:S02]  /*1f860*/  @!P2 IADD3.X R12, R13, UR8, R30, P4, P5 ;  /* 0x000000080d0cac10 */ /* 0x000fe4000a7ea41e */
[----:B0-----:R-:W-:Y:S01]  /*1f870*/  @!P2 IADD3 R8, P4, R10, R8, RZ ;  /* 0x000000080a08a210 */ /* 0x001fe20007f9e0ff */
[----:B------:R-:W-:-:S04]  /*1f880*/  FFMA R10, R41, UR19, R11 ;  /* 0x00000013290a7c23 */ /* 0x000fc8000800000b */
[----:B------:R-:W-:Y:S01]  /*1f890*/  @!P2 IMAD.X R9, R12, 0x1, R9, P4 ;  /* 0x000000010c09a824 */ /* 0x000fe200020e0609 */
[----:B------:R-:W-:Y:S02]  /*1f8a0*/  F2FP.SATFINITE.E4M3.F32.PACK_AB_MERGE_C R11, RZ, R10, RZ ;  /* 0x0000000aff0b723e */ /* 0x000fe400048070ff */
[----:B------:R-:W-:-:S03]  /*1f8b0*/  PRMT R10, RZ, 0x7610, R10 ;  /* 0x00007610ff0a7816 */ /* 0x000fc6000000000a */
[----:B------:R0:W-:Y:S04]  /*1f8c0*/  @!P2 STG.E.U8 desc[UR26][R8.64+0x1], R11 ;  /* 0x0000010b0800a986 */ /* 0x0001e8000c10111a */
[----:B------:R-:W4:Y:S01]  /*1f8d0*/  @!P3 LDG.E.U8 R10, desc[UR26][R4.64+0x8] ;  /* 0x0000081a040ab981 */ /* 0x000f22000c1e1100 */
[----:B0-----:R-:W0:Y:S01]  /*1f8e0*/  @!P3 LDC.64 R8, c[0x0][0x5c0] ;  /* 0x00017000ff08bb82 */ /* 0x001e220000000a00 */
[----:B------:R-:W-:Y:S02]  /*1f8f0*/  ISETP.LT.OR P2, PT, R29, 0xa, !P0 ;  /* 0x0000000a1d00780c */ /* 0x000fe40004741670 */
        /* <DEDUP_REMOVED lines=8> */
[----:B------:R-:W-:Y:S01]  /*1f980*/  F2FP.SATFINITE.E4M3.F32.PACK_AB_MERGE_C R11, RZ, R10, RZ ;  /* 0x0000000aff0b723e */ /* 0x000fe200048070ff */
[----:B------:R-:W-:Y:S01]  /*1f990*/  IMAD.U32 R12, RZ, RZ, UR11 ;  /* 0x0000000bff0c7e24 */ /* 0x000fe2000f8e00ff */
[----:B------:R-:W-:Y:S01]  /*1f9a0*/  PRMT R10, RZ, 0x7610, R10 ;  /* 0x00007610ff0a7816 */ /* 0x000fe2000000000a */
[----:B------:R-:W4:Y:S04]  /*1f9b0*/  LDL.LU R41, [R1+0x3f8] ;  /* 0x0003f80001297983 */ /* 0x000f280000300800 */
[----:B------:R0:W-:Y:S04]  /*1f9c0*/  @!P3 STG.E.U8 desc[UR26][R8.64+0x8], R11 ;  /* 0x0000080b0800b986 */ /* 0x0001e8000c10111a */
[----:B------:R-:W3:Y:S01]  /*1f9d0*/  @!P2 LDG.E.U8 R10, desc[UR26][R4.64+0x9] ;  /* 0x0000091a040aa981 */ /* 0x000ee2000c1e1100 */
[----:B0-----:R-:W0:Y:S01]  /*1f9e0*/  @!P2 LDC.64 R8, c[0x0][0x5c0] ;  /* 0x00017000ff08ab82 */ /* 0x001e220000000a00 */
[----:B------:R-:W-:-:S02]  /*1f9f0*/  ISETP.LT.OR P3, PT, R29, 0x9, !P1 ;  /* 0x000000091d00780c */ /* 0x000fc40004f61670 */
        /* <DEDUP_REMOVED lines=11> */
[----:B0-----:R-:W0:Y:S01]  /*1fab0*/  @!P3 LDC.64 R8, c[0x0][0x5c0] ;  /* 0x00017000ff08bb82 */ /* 0x001e220000000a00 */
[----:B------:R-:W-:Y:S02]  /*1fac0*/  ISETP.LT.OR P2, PT, R29, 0xa, !P1 ;  /* 0x0000000a1d00780c */ /* 0x000fe40004f41670 */
[----:B---3--:R-:W-:-:S04]  /*1fad0*/  LOP3.LUT R10, R10, 0xff, RZ, 0xc0, !PT ;  /* 0x000000ff0a0a7812 */ /* 0x008fc800078ec0ff */
        /* <DEDUP_REMOVED lines=990> */
[----:B------:R-:W-:Y:S02]  /*238c0*/  @!P3 IADD3 R12, P4, P5, R12, UR9, R24 ;  /* 0x000000090c0cbc10 */ /* 0x000fe4000fd9e018 */
[----:B------:R-:W-:Y:S02]  /*238d0*/  ISETP.LT.OR P2, PT, R29, 0x8a, !P1 ;  /* 0x0000008a1d00780c */ /* 0x000fe40004f41670 */
[----:B---3--:R-:W-:-:S04]  /*238e0*/  LOP3.LUT R11, R10, 0xff, RZ, 0xc0, !PT ;  /* 0x000000ff0a0b7812 */ /* 0x008fc800078ec0ff */
[----:B------:R-:W-:Y:S01]  /*238f0*/  F2FP.F16.E4M3.UNPACK_B R11, R11 ;  /* 0x0000000bff0b723e */ /* 0x000fe200020006ff */
[----:B------:R-:W-:-:S04]  /*23900*/  IMAD.U32 R10, RZ, RZ, UR10 ;  /* 0x0000000aff0a7e24 */ /* 0x000fc8000f8e00ff */
[----:B------:R-:W-:Y:S01]  /*23910*/  HADD2.F32 R11, -RZ, R11.H0_H0 ;  /* 0x2000000bff0b7230 */ /* 0x000fe20000004100 */
[----:B------:R-:W-:-:S04]  /*23920*/  @!P3 IADD3.X R10, R10, UR8, R30, P4, P5 ;  /* 0x000000080a0abc10 */ /* 0x000fc8000a7ea41e */
[----:B------:R-:W-:Y:S01]  /*23930*/  FMUL R11, R11, UR18 ;  /* 0x000000120b0b7c20 */ /* 0x000fe20008400000 */
[----:B0-----:R-:W-:-:S03]  /*23940*/  @!P3 IADD3 R8, P4, R12, R8, RZ ;  /* 0x000000080c08b210 */ /* 0x001fc60007f9e0ff */
[----:B--2---:R-:W-:Y:S02]  /*23950*/  FFMA R11, R37, UR19, R11 ;  /* 0x00000013250b7c23 */ /* 0x004fe4000800000b */
[----:B------:R-:W-:Y:S01]  /*23960*/  @!P3 IMAD.X R9, R10, 0x1, R9, P4 ;  /* 0x000000010a09b824 */ /* 0x000fe200020e0609 */
[----:B------:R-:W-:Y:S01]  /*23970*/  PRMT R10, RZ, 0x7610, R10 ;  /* 0x00007610ff0a7816 */ /* 0x000fe2000000000a */
[----:B------:R-:W-:Y:S01]  /*23980*/  IMAD.U32 R12, RZ, RZ, UR11 ;  /* 0x0000000bff0c7e24 */ /* 0x000fe2000f8e00ff */
[----:B------:R-:W-:Y:S01]  /*23990*/  F2FP.SATFINITE.E4M3.F32.PACK_AB_MERGE_C R11, RZ, R11, RZ ;  /* 0x0000000bff0b723e */ /* 0x000fe200048070ff */
[----:B------:R-:W2:Y:S04]  /*239a0*/  LDL.LU R37, [R1+0x4fc] ;  /* 0x0004fc0001257983 */ /* 0x000ea80000300800 */
[----:B------:R0:W-:Y:S04]  /*239b0*/  @!P3 STG.E.U8 desc[UR26][R8.64+0x88], R11 ;  /* 0x0000880b0800b986 */ /* 0x0001e8000c10111a */
[----:B------:R-:W3:Y:S01]  /*239c0*/  @!P2 LDG.E.U8 R10, desc[UR26][R6.64+0x89] ;  /* 0x0000891a060aa981 */ /* 0x000ee2000c1e1100 */
[----:B------:R-:W-:-:S03]  /*239d0*/  @!P2 IADD3 R12, P4, P5, R12, UR9, R24 ;  /* 0x000000090c0cac10 */ /* 0x000fc6000fd9e018 */
[----:B------:R-:W2:Y:S01]  /*239e0*/  LDL.LU R40, [R1+0x500] ;  /* 0x0005000001287983 */ /* 0x000ea20000300800 */
[----:B0-----:R-:W0:Y:S01]  /*239f0*/  @!P2 LDC.64 R8, c[0x0][0x5c0] ;  /* 0x00017000ff08ab82 */ /* 0x001e220000000a00 */
[----:B------:R-:W-:Y:S01]  /*23a00*/  IMAD.U32 R11, RZ, RZ, UR10 ;  /* 0x0000000aff0b7e24 */ /* 0x000fe2000f8e00ff */
[----:B------:R-:W-:-:S04]  /*23a10*/  ISETP.LT.OR P3, PT, R29, 0x91, !P0 ;  /* 0x000000911d00780c */ /* 0x000fc80004761670 */
[----:B------:R-:W-:Y:S02]  /*23a20*/  @!P2 IADD3.X R11, R11, UR8, R30, P4, P5 ;  /* 0x000000080b0bac10 */ /* 0x000fe4000a7ea41e */
[----:B0-----:R-:W-:-:S05]  /*23a30*/  @!P2 IADD3 R8, P4, R12, R8, RZ ;  /* 0x000000080c08a210 */ /* 0x001fca0007f9e0ff */
[----:B------:R-:W-:Y:S01]  /*23a40*/  @!P2 IMAD.X R9, R11, 0x1, R9, P4 ;  /* 0x000000010b09a824 */ /* 0x000fe200020e0609 */
[----:B---3--:R-:W-:-:S04]  /*23a50*/  LOP3.LUT R10, R10, 0xff, RZ, 0xc0, !PT ;  /* 0x000000ff0a0a7812 */ /* 0x008fc800078ec0ff */
[----:B------:R-:W-:-:S05]  /*23a60*/  F2FP.F16.E4M3.UNPACK_B R10, R10 ;  /* 0x0000000aff0a723e */ /* 0x000fca00020006ff */
[----:B------:R-:W-:-:S05]  /*23a70*/  HADD2.F32 R10, -RZ, R10.H0_H0 ;  /* 0x2000000aff0a7230 */ /* 0x000fca0000004100 */
[----:B------:R-:W-:-:S04]  /*23a80*/  FMUL R10, R10, UR18 ;  /* 0x000000120a0a7c20 */ /* 0x000fc80008400000 */
[----:B----4-:R-:W-:-:S05]  /*23a90*/  FFMA R10, R41, UR19, R10 ;  /* 0x00000013290a7c23 */ /* 0x010fca000800000a */
[----:B------:R-:W-:Y:S02]  /*23aa0*/  F2FP.SATFINITE.E4M3.F32.PACK_AB_MERGE_C R11, RZ, R10, RZ ;  /* 0x0000000aff0b723e */ /* 0x000fe400048070ff */
[----:B------:R-:W-:-:S03]  /*23ab0*/  PRMT R10, RZ, 0x7610, R10 ;  /* 0x00007610ff0a7816 */ /* 0x000fc6000000000a */
[----:B------:R0:W-:Y:S04]  /*23ac0*/  @!P2 STG.E.U8 desc[UR26][R8.64+0x89], R11 ;  /* 0x0000890b0800a986 */ /* 0x0001e8000c10111a */
[----:B------:R-:W3:Y:S01]  /*23ad0*/  @!P3 LDG.E.U8 R10, desc[UR26][R4.64+0x90] ;  /* 0x0000901a040ab981 */ /* 0x000ee2000c1e1100 */
[----:B0-----:R-:W0:Y:S01]  /*23ae0*/  @!P3 LDC.64 R8, c[0x0][0x5c0] ;  /* 0x00017000ff08bb82 */ /* 0x001e220000000a00 */
[----:B------:R-:W-:Y:S02]  /*23af0*/  ISETP.LT.OR P2, PT, R29, 0x92, !P0 ;  /* 0x000000921d00780c */ /* 0x000fe40004741670 */
[----:B0-----:R-:W-:-:S04]  /*23b00*/  @!P3 IADD3 R8, P4, P5, R24, UR9, R8 ;  /* 0x000000091808bc10 */ /* 0x001fc8000fd9e008 */
[----:B------:R-:W-:Y:S02]  /*23b10*/  @!P3 IADD3.X R9, R30, UR8, R9, P4, P5 ;  /* 0x000000081e09bc10 */ /* 0x000fe4000a7ea409 */
[----:B---3--:R-:W-:-:S04]  /*23b20*/  LOP3.LUT R10, R10, 0xff, RZ, 0xc0, !PT ;  /* 0x000000ff0a0a7812 */ /* 0x008fc800078ec0ff */
        /* <DEDUP_REMOVED lines=8> */
[----:B------:R-:W3:Y:S04]  /*23bb0*/  LDL.LU R41, [R1+0x508] ;  /* 0x0005080001297983 */ /* 0x000ee80000300800 */
[----:B------:R0:W-:Y:S04]  /*23bc0*/  @!P3 STG.E.U8 desc[UR26][R8.64+0x90], R11 ;  /* 0x0000900b0800b986 */ /* 0x0001e8000c10111a */
[----:B------:R-:W4:Y:S01]  /*23bd0*/  @!P2 LDG.E.U8 R10, desc[UR26][R4.64+0x91] ;  /* 0x0000911a040aa981 */ /* 0x000f22000c1e1100 */
[----:B0-----:R-:W0:Y:S01]  /*23be0*/  @!P2 LDC.64 R8, c[0x0][0x5c0] ;  /* 0x00017000ff08ab82 */ /* 0x001e220000000a00 */
[----:B------:R-:W-:-:S02]  /*23bf0*/  ISETP.LT.OR P3, PT, R29, 0x91, !P1 ;  /* 0x000000911d00780c */ /* 0x000fc40004f61670 */
[----:B0-----:R-:W-:-:S04]  /*23c00*/  @!P2 IADD3 R8, P4, P5, R24, UR9, R8 ;  /* 0x000000091808ac10 */ /* 0x001fc8000fd9e008 */
[----:B------:R-:W-:Y:S02]  /*23c10*/  @!P2 IADD3.X R9, R30, UR8, R9, P4, P5 ;  /* 0x000000081e09ac10 */ /* 0x000fe4000a7ea409 */
        /* <DEDUP_REMOVED lines=9> */
[----:B0-----:R-:W0:Y:S01]  /*23cb0*/  @!P3 LDC.64 R8, c[0x0][0x5c0] ;  /* 0x00017000ff08bb82 */ /* 0x001e220000000a00 */
[----:B------:R-:W-:Y:S01]  /*23cc0*/  IMAD.U32 R11, RZ, RZ, UR10 ;  /* 0x0000000aff0b7e24 */ /* 0x000fe2000f8e00ff */
[----:B------:R-:W-:Y:S02]  /*23cd0*/  @!P3 IADD3 R12, P4, P5, R12, UR9, R24 ;  /* 0x000000090c0cbc10 */ /* 0x000fe4000fd9e018 */
[----:B------:R-:W-:Y:S02]  /*23ce0*/  ISETP.LT.OR P2, PT, R29, 0x92, !P1 ;  /* 0x000000921d00780c */ /* 0x000fe40004f41670 */
[----:B------:R-:W-:-:S02]  /*23cf0*/  @!P3 IADD3.X R11, R11, UR8, R30, P4, P5 ;  /* 0x000000080b0bbc10 */ /* 0x000fc4000a7ea41e */
[----:B0-----:R-:W-:-:S05]  /*23d00*/  @!P3 IADD3 R8, P4, R12, R8, RZ ;  /* 0x000000080c08b210 */ /* 0x001fca0007f9e0ff */
[----:B------:R-:W-:Y:S01]  /*23d10*/  @!P3 IMAD.X R9, R11, 0x1, R9, P4 ;  /* 0x000000010b09b824 */ /* 0x000fe200020e0609 */
[----:B----4-:R-:W-:-:S04]  /*23d20*/  LOP3.LUT R10, R10, 0xff, RZ, 0xc0, !PT ;  /* 0x000000ff0a0a7812 */ /* 0x010fc800078ec0ff */
[----:B------:R-:W-:-:S05]  /*23d30*/  F2FP.F16.E4M3.UNPACK_B R10, R10 ;  /* 0x0000000aff0a723e */ /* 0x000fca00020006ff */
[----:B------:R-:W-:-:S05]  /*23d40*/  HADD2.F32 R10, -RZ, R10.H0_H0 ;  /* 0x2000000aff0a7230 */ /* 0x000fca0000004100 */
[----:B------:R-:W-:-:S04]  /*23d50*/  FMUL R10, R10, UR18 ;  /* 0x000000120a0a7c20 */ /* 0x000fc80008400000 */
[----:B--2---:R-:W-:Y:S01]  /*23d60*/  FFMA R10, R37, UR19, R10 ;  /* 0x00000013250a7c23 */ /* 0x004fe2000800000a */
[----:B------:R-:W-:Y:S01]  /*23d70*/  IMAD.U32 R12, RZ, RZ, UR11 ;  /* 0x0000000bff0c7e24 */ /* 0x000fe2000f8e00ff */
[----:B------:R-:W2:Y:S03]  /*23d80*/  LDL.LU R37, [R1+0x50c] ;  /* 0x00050c0001257983 */ /* 0x000ea60000300800 */
[----:B------:R-:W-:Y:S01]  /*23d90*/  F2FP.SATFINITE.E4M3.F32.PACK_AB_MERGE_C R11, RZ, R10, RZ ;  /* 0x0000000aff0b723e */ /* 0x000fe200048070ff */
[----:B------:R-:W4:Y:S01]  /*23da0*/  LDL.LU R40, [R1+0x510] ;  /* 0x0005100001287983 */ /* 0x000f220000300800 */
[----:B------:R-:W-:-:S03]  /*23db0*/  PRMT R10, RZ, 0x7610, R10 ;  /* 0x00007610ff0a7816 */ /* 0x000fc6000000000a */
[----:B------:R0:W-:Y:S04]  /*23dc0*/  @!P3 STG.E.U8 desc[UR26][R8.64+0x90], R11 ;  /* 0x0000900b0800b986 */ /* 0x0001e8000c10111a */
[----:B------:R-:W3:Y:S01]  /*23dd0*/  @!P2 LDG.E.U8 R10, desc[UR26][R6.64+0x91] ;  /* 0x0000911a060aa981 */ /* 0x000ee2000c1e1100 */
[----:B0-----:R-:W0:Y:S01]  /*23de0*/  @!P2 LDC.64 R8, c[0x0][0x5c0] ;  /* 0x00017000ff08ab82 */ /* 0x001e220000000a00 */
[----:B------:R-:W-:Y:S01]  /*23df0*/  IMAD.U32 R11, RZ, RZ, UR10 ;  /* 0x0000000aff0b7e24 */ /* 0x000fe2000f8e00ff */
[----:B------:R-:W-:Y:S02]  /*23e00*/  @!P2 IADD3 R12, P4, P5, R12, UR9, R24 ;  /* 0x000000090c0cac10 */ /* 0x000fe4000fd9e018 */
[----:B------:R-:W-:Y:S02]  /*23e10*/  ISETP.LT.OR P3, PT, R29, 0x99, !P0 ;  /* 0x000000991d00780c */ /* 0x000fe40004761670 */
[----:B------:R-:W-:-:S02]  /*23e20*/  @!P2 IADD3.X R11, R11, UR8, R30, P4, P5 ;  /* 0x000000080b0bac10 */ /* 0x000fc4000a7ea41e */
        /* <DEDUP_REMOVED lines=61> */
[----:B------:R-:W-:-:S02]  /*24200*/  @!P2 IADD3 R11, P4, P5, R11, UR9, R24 ;  /* 0x000000090b0bac10 */ /* 0x000fc4000fd9e018 */
[----:B------:R-:W-:Y:S02]  /*24210*/  ISETP.LT.OR P3, PT, R29, 0xa1, !P0 ;  /* 0x000000a11d00780c */ /* 0x000fe40004761670 */
[----:B------:R-:W-:Y:S02]  /*24220*/  @!P2 IADD3.X R12, R13, UR8, R30, P4, P5 ;  /* 0x000000080d0cac10 */ /* 0x000fe4000a7ea41e */
        /* <DEDUP_REMOVED lines=24> */
[----:B------:R-:W-:Y:S01]  /*243b0*/  IMAD.U32 R15, RZ, RZ, UR10 ;  /* 0x0000000aff0f7e24 */ /* 0x000fe2000f8e00ff */
        /* <DEDUP_REMOVED lines=73> */
[----:B------:R-:W-:Y:S01]  /*24850*/  FFMA R10, R40, UR19, R10 ;  /* 0x00000013280a7c23 */ /* 0x000fe2000800000a */
[----:B------:R-:W-:Y:S01]  /*24860*/  @!P3 IADD3 R13, P4, P5, R13, UR9, R24 ;  /* 0x000000090d0dbc10 */ /* 0x000fe2000fd9e018 */
[----:B------:R-:W4:Y:S03]  /*24870*/  LDL.LU R40, [R1+0x53c] ;  /* 0x00053c0001287983 */ /* 0x000f260000300800 */
[----:B------:R-:W-:Y:S02]  /*24880*/  F2FP.SATFINITE.E4M3.F32.PACK_AB_MERGE_C R11, RZ, R10, RZ ;  /* 0x0000000aff0b723e */ /* 0x000fe400048070ff */
[----:B------:R-:W-:-:S03]  /*24890*/  PRMT R10, RZ, 0x7610, R10 ;  /* 0x00007610ff0a7816 */ /* 0x000fc6000000000a */
[----:B------:R0:W-:Y:S04]  /*248a0*/  @!P2 STG.E.U8 desc[UR26][R8.64+0xa9], R11 ;  /* 0x0000a90b0800a986 */ /* 0x0001e8000c10111a */
[----:B------:R-:W2:Y:S01]  /*248b0*/  @!P3 LDG.E.U8 R10, desc[UR26][R6.64+0xa8] ;  /* 0x0000a81a060ab981 */ /* 0x000ea2000c1e1100 */
[----:B0-----:R-:W0:Y:S01]  /*248c0*/  @!P3 LDC.64 R8, c[0x0][0x5c0] ;  /* 0x00017000ff08bb82 */ /* 0x001e220000000a00 */
[----:B------:R-:W-:Y:S02]  /*248d0*/  ISETP.LT.OR P2, PT, R29, 0xaa, !P1 ;  /* 0x000000aa1d00780c */ /* 0x000fe40004f41670 */
[----:B------:R-:W-:Y:S02]  /*248e0*/  @!P3 IADD3.X R12, R15, UR8, R30, P4, P5 ;  /* 0x000000080f0cbc10 */ /* 0x000fe4000a7ea41e */
[----:B0-----:R-:W-:-:S05]  /*248f0*/  @!P3 IADD3 R8, P4, R13, R8, RZ ;  /* 0x000000080d08b210 */ /* 0x001fca0007f9e0ff */
[----:B------:R-:W-:Y:S01]  /*24900*/  @!P3 IMAD.X R9, R12, 0x1, R9, P4 ;  /* 0x000000010c09b824 */ /* 0x000fe200020e0609 */
[----:B--2---:R-:W-:-:S04]  /*24910*/  LOP3.LUT R10, R10, 0xff, RZ, 0xc0, !PT ;  /* 0x000000ff0a0a7812 */ /* 0x004fc800078ec0ff */
[----:B------:R-:W-:-:S05]  /*24920*/  F2FP.F16.E4M3.UNPACK_B R10, R10 ;  /* 0x0000000aff0a723e */ /* 0x000fca00020006ff */
[----:B------:R-:W-:-:S05]  /*24930*/  HADD2.F32 R10, -RZ, R10.H0_H0 ;  /* 0x2000000aff0a7230 */ /* 0x000fca0000004100 */
[----:B------:R-:W-:-:S04]  /*24940*/  FMUL R10, R10, UR18 ;  /* 0x000000120a0a7c20 */ /* 0x000fc80008400000 */
[----:B------:R-:W-:Y:S01]  /*24950*/  FFMA R10, R37, UR19, R10 ;  /* 0x00000013250a7c23 */ /* 0x000fe2000800000a */
[----:B------:R-:W-:Y:S01]  /*24960*/  IMAD.U32 R13, RZ, RZ, UR11 ;  /* 0x0000000bff0d7e24 */ /* 0x000fe2000f8e00ff */
[----:B------:R-:W2:Y:S03]  /*24970*/  LDL.LU R37, [R1+0x540] ;  /* 0x0005400001257983 */ /* 0x000ea60000300800 */
[----:B------:R-:W-:Y:S02]  /*24980*/  F2FP.SATFINITE.E4M3.F32.PACK_AB_MERGE_C R11, RZ, R10, RZ ;  /* 0x0000000aff0b723e */ /* 0x000fe400048070ff */
        /* <DEDUP_REMOVED lines=26> */
[----:B----4-:R-:W-:Y:S02]  /*24b30*/  FFMA R10, R40, UR19, R10 ;  /* 0x00000013280a7c23 */ /* 0x010fe4000800000a */
[----:B------:R-:W3:Y:S03]  /*24b40*/  LDL.LU R40, [R1+0x544] ;  /* 0x0005440001287983 */ /* 0x000ee60000300800 */
        /* <DEDUP_REMOVED lines=30> */
[----:B------:R-:W-:Y:S01]  /*24d30*/  FFMA R10, R40, UR19, R10 ;  /* 0x00000013280a7c23 */ /* 0x000fe2000800000a */
[----:B------:R-:W-:Y:S01]  /*24d40*/  IMAD.U32 R13, RZ, RZ, UR11 ;  /* 0x0000000bff0d7e24 */ /* 0x000fe2000f8e00ff */
[----:B------:R-:W3:Y:S03]  /*24d50*/  LDL.LU R40, [R1+0x550] ;  /* 0x0005500001287983 */ /* 0x000ee60000300800 */
[----:B------:R-:W-:Y:S02]  /*24d60*/  F2FP.SATFINITE.E4M3.F32.PACK_AB_MERGE_C R11, RZ, R10, RZ ;  /* 0x0000000aff0b723e */ /* 0x000fe400048070ff */
[----:B------:R-:W-:-:S03]  /*24d70*/  PRMT R10, RZ, 0x7610, R10 ;  /* 0x00007610ff0a7816 */ /* 0x000fc6000000000a */
[----:B------:R0:W-:Y:S04]  /*24d80*/  @!P3 STG.E.U8 desc[UR26][R8.64+0xb0], R11 ;  /* 0x0000b00b0800b986 */ /* 0x0001e8000c10111a */
[----:B------:R-:W2:Y:S01]  /*24d90*/  @!P2 LDG.E.U8 R10, desc[UR26][R6.64+0xb1] ;  /* 0x0000b11a060aa981 */ /* 0x000ea2000c1e1100 */
[----:B0-----:R-:W0:Y:S01]  /*24da0*/  @!P2 LDC.64 R8, c[0x0][0x5c0] ;  /* 0x00017000ff08ab82 */ /* 0x001e220000000a00 */
[----:B------:R-:W-:Y:S02]  /*24db0*/  @!P2 IADD3 R13, P4, P5, R13, UR9, R24 ;  /* 0x000000090d0dac10 */ /* 0x000fe4000fd9e018 */
[----:B------:R-:W-:Y:S02]  /*24dc0*/  ISETP.LT.OR P3, PT, R29, 0xb9, !P0 ;  /* 0x000000b91d00780c */ /* 0x000fe40004761670 */
[----:B------:R-:W-:-:S02]  /*24dd0*/  @!P2 IADD3.X R12, R15, UR8, R30, P4, P5 ;  /* 0x000000080f0cac10 */ /* 0x000fc4000a7ea41e */
[----:B0-----:R-:W-:-:S05]  /*24de0*/  @!P2 IADD3 R8, P4, R13, R8, RZ ;  /* 0x000000080d08a210 */ /* 0x001fca0007f9e0ff */
[----:B------:R-:W-:Y:S01]  /*24df0*/  @!P2 IMAD.X R9, R12, 0x1, R9, P4 ;  /* 0x000000010c09a824 */ /* 0x000fe200020e0609 */
        /* <DEDUP_REMOVED lines=22> */
[----:B------:R1:W4:Y:S02]  /*24f60*/  @!P0 LDG.E.U8 R10, desc[UR26][R4.64+0xb9] ;  /* 0x0000b91a040a8981 */ /* 0x000324000c1e1100 */
[----:B-1----:R-:W1:Y:S01]  /*24f70*/  @!P0 LDC.64 R4, c[0x0][0x5c0] ;  /* 0x00017000ff048b82 */ /* 0x002e620000000a00 */
[----:B------:R-:W-:Y:S02]  /*24f80*/  ISETP.LT.OR P2, PT, R29, 0xb9, !P1 ;  /* 0x000000b91d00780c */ /* 0x000fe40004f41670 */
[----:B0-----:R-:W-:Y:S02]  /*24f90*/  PRMT R8, RZ, 0x7610, R8 ;  /* 0x00007610ff087816 */ /* 0x001fe40000000008 */
[----:B-1----:R-:W-:-:S04]  /*24fa0*/  @!P0 IADD3 R4, P3, P4, R24, UR9, R4 ;  /* 0x0000000918048c10 */ /* 0x002fc8000fc7e004 */
[----:B------:R-:W-:Y:S02]  /*24fb0*/  @!P0 IADD3.X R5, R30, UR8, R5, P3, P4 ;  /* 0x000000081e058c10 */ /* 0x000fe40009fe8405 */
[----:B----4-:R-:W-:-:S04]  /*24fc0*/  LOP3.LUT R10, R10, 0xff, RZ, 0xc0, !PT ;  /* 0x000000ff0a0a7812 */ /* 0x010fc800078ec0ff */
[----:B------:R-:W-:-:S05]  /*24fd0*/  F2FP.F16.E4M3.UNPACK_B R10, R10 ;  /* 0x0000000aff0a723e */ /* 0x000fca00020006ff */
[----:B------:R-:W-:-:S05]  /*24fe0*/  HADD2.F32 R10, -RZ, R10.H0_H0 ;  /* 0x2000000aff0a7230 */ /* 0x000fca0000004100 */
[----:B------:R-:W-:-:S04]  /*24ff0*/  FMUL R10, R10, UR18 ;  /* 0x000000120a0a7c20 */ /* 0x000fc80008400000 */
[----:B---3--:R-:W-:Y:S01]  /*25000*/  FFMA R10, R40, UR19, R10 ;  /* 0x00000013280a7c23 */ /* 0x008fe2000800000a */
[----:B------:R-:W-:Y:S02]  /*25010*/  IMAD.U32 R11, RZ, RZ, UR11 ;  /* 0x0000000bff0b7e24 */ /* 0x000fe4000f8e00ff */
[----:B------:R-:W-:Y:S01]  /*25020*/  IMAD.U32 R13, RZ, RZ, UR10 ;  /* 0x0000000aff0d7e24 */ /* 0x000fe2000f8e00ff */
[----:B------:R-:W-:Y:S01]  /*25030*/  ISETP.LT.OR P1, PT, R29, 0xba, !P1 ;  /* 0x000000ba1d00780c */ /* 0x000fe20004f21670 */
[----:B------:R-:W3:Y:S01]  /*25040*/  LDL.LU R40, [R1+0x558] ;  /* 0x0005580001287983 */ /* 0x000ee20000300800 */
[----:B------:R-:W-:-:S05]  /*25050*/  F2FP.SATFINITE.E4M3.F32.PACK_AB_MERGE_C R9, RZ, R10, RZ ;  /* 0x0000000aff09723e */ /* 0x000fca00048070ff */
[----:B------:R0:W-:Y:S04]  /*25060*/  @!P0 STG.E.U8 desc[UR26][R4.64+0xb9], R9 ;  /* 0x0000b90904008986 */ /* 0x0001e8000c10111a */
[----:B------:R-:W4:Y:S01]  /*25070*/  @!P2 LDG.E.U8 R8, desc[UR26][R6.64+0xb8] ;  /* 0x0000b81a0608a981 */ /* 0x000f22000c1e1100 */
[----:B0-----:R-:W0:Y:S01]  /*25080*/  @!P2 LDC.64 R4, c[0x0][0x5c0] ;  /* 0x00017000ff04ab82 */ /* 0x001e220000000a00 */
[----:B------:R-:W-:-:S04]  /*25090*/  @!P2 IADD3 R11, P0, P3, R11, UR9, R24 ;  /* 0x000000090b0bac10 */ /* 0x000fc8000fb1e018 */
[----:B------:R-:W-:Y:S02]  /*250a0*/  @!P2 IADD3.X R10, R13, UR8, R30, P0, P3 ;  /* 0x000000080d0aac10 */ /* 0x000fe400087e641e */
[----:B0-----:R-:W-:-:S05]  /*250b0*/  @!P2 IADD3 R4, P4, R11, R4, RZ ;  /* 0x000000040b04a210 */ /* 0x001fca0007f9e0ff */
[----:B------:R-:W-:Y:S01]  /*250c0*/  @!P2 IMAD.X R5, R10, 0x1, R5, P4 ;  /* 0x000000010a05a824 */ /* 0x000fe200020e0605 */
[----:B----4-:R-:W-:-:S04]  /*250d0*/  LOP3.LUT R8, R8, 0xff, RZ, 0xc0, !PT ;  /* 0x000000ff08087812 */ /* 0x010fc800078ec0ff */
[----:B------:R-:W-:-:S05]  /*250e0*/  F2FP.F16.E4M3.UNPACK_B R8, R8 ;  /* 0x00000008ff08723e */ /* 0x000fca00020006ff */
[----:B------:R-:W-:-:S05]  /*250f0*/  HADD2.F32 R8, -RZ, R8.H0_H0 ;  /* 0x20000008ff087230 */ /* 0x000fca0000004100 */
[----:B------:R-:W-:-:S04]  /*25100*/  FMUL R8, R8, UR18 ;  /* 0x0000001208087c20 */ /* 0x000fc80008400000 */
[----:B--2---:R-:W-:Y:S01]  /*25110*/  FFMA R8, R37, UR19, R8 ;  /* 0x0000001325087c23 */ /* 0x004fe20008000008 */
[----:B------:R-:W-:Y:S01]  /*25120*/  IADD3 R9, P0, R36, 0x100, RZ ;  /* 0x0000010024097810 */ /* 0x000fe20007f1e0ff */
[----:B------:R-:W-:Y:S01]  /*25130*/  IMAD.U32 R13, RZ, RZ, UR11 ;  /* 0x0000000bff0d7e24 */ /* 0x000fe2000f8e00ff */
[----:B------:R-:W2:Y:S02]  /*25140*/  LDL.LU R37, [R1+0x55c] ;  /* 0x00055c0001257983 */ /* 0x000ea40000300800 */
[----:B------:R-:W-:Y:S02]  /*25150*/  F2FP.SATFINITE.E4M3.F32.PACK_AB_MERGE_C R11, RZ, R8, RZ ;  /* 0x00000008ff0b723e */ /* 0x000fe400048070ff */
[----:B------:R-:W-:-:S03]  /*25160*/  PRMT R8, RZ, 0x7610, R8 ;  /* 0x00007610ff087816 */ /* 0x000fc60000000008 */
[----:B------:R0:W-:Y:S04]  /*25170*/  @!P2 STG.E.U8 desc[UR26][R4.64+0xb8], R11 ;  /* 0x0000b80b0400a986 */ /* 0x0001e8000c10111a */
[----:B------:R1:W4:Y:S02]  /*25180*/  @!P1 LDG.E.U8 R8, desc[UR26][R6.64+0xb9] ;  /* 0x0000b91a06089981 */ /* 0x000324000c1e1100 */
[----:B-1----:R-:W1:Y:S01]  /*25190*/  @!P1 LDC.64 R6, c[0x0][0x5c0] ;  /* 0x00017000ff069b82 */ /* 0x002e620000000a00 */
[----:B------:R-:W-:Y:S01]  /*251a0*/  IMAD.X R10, RZ, RZ, R39, P0 ;  /* 0x000000ffff0a7224 */ /* 0x000fe200000e0627 */
[----:B------:R-:W-:Y:S02]  /*251b0*/  ISETP.GE.AND P0, PT, R28, 0x101, PT ;  /* 0x000001011c00780c */ /* 0x000fe40003f06270 */
[----:B0-----:R-:W-:Y:S01]  /*251c0*/  @!P1 IADD3 R11, P4, P5, R13, UR9, R24 ;  /* 0x000000090d0b9c10 */ /* 0x001fe2000fd9e018 */
[----:B------:R-:W-:Y:S01]  /*251d0*/  IMAD.U32 R13, RZ, RZ, UR10 ;  /* 0x0000000aff0d7e24 */ /* 0x000fe2000f8e00ff */
[----:B------:R-:W-:Y:S01]  /*251e0*/  ISETP.LT.OR P2, PT, R29, 0x1, !P0 ;  /* 0x000000011d00780c */ /* 0x000fe20004741670 */
[----:B------:R-:W-:-:S02]  /*251f0*/  IMAD R10, R10, UR20, RZ ;  /* 0x000000140a0a7c24 */ /* 0x000fc4000f8e02ff */
[----:B------:R-:W-:Y:S01]  /*25200*/  IMAD.WIDE.U32 R4, R9, UR20, R32 ;  /* 0x0000001409047c25 */ /* 0x000fe2000f8e0020 */
[----:B------:R-:W-:-:S03]  /*25210*/  @!P1 IADD3.X R12, R13, UR8, R30, P4, P5 ;  /* 0x000000080d0c9c10 */ /* 0x000fc6000a7ea41e */
[----:B------:R-:W-:Y:S01]  /*25220*/  IMAD R9, R9, UR21, R10 ;  /* 0x0000001509097c24 */ /* 0x000fe2000f8e020a */
[----:B------:R-:W-:-:S04]  /*25230*/  IADD3 R4, P4, R4, UR22, RZ ;  /* 0x0000001604047c10 */ /* 0x000fc8000ff9e0ff */
[----:B------:R-:W-:Y:S02]  /*25240*/  IADD3.X R5, R5, UR23, R9, P4, !PT ;  /* 0x0000001705057c10 */ /* 0x000fe4000a7fe409 */
[----:B-1----:R-:W-:-:S05]  /*25250*/  @!P1 IADD3 R6, P3, R11, R6, RZ ;  /* 0x000000060b069210 */ /* 0x002fca0007f7e0ff */
[----:B------:R-:W-:Y:S01]  /*25260*/  @!P1 IMAD.X R7, R12, 0x1, R7, P3 ;  /* 0x000000010c079824 */ /* 0x000fe200018e0607 */
[----:B----4-:R-:W-:-:S04]  /*25270*/  LOP3.LUT R8, R8, 0xff, RZ, 0xc0, !PT ;  /* 0x000000ff08087812 */ /* 0x010fc800078ec0ff */
[----:B------:R-:W-:-:S05]  /*25280*/  F2FP.F16.E4M3.UNPACK_B R8, R8 ;  /* 0x00000008ff08723e */ /* 0x000fca00020006ff */
[----:B------:R-:W-:-:S05]  /*25290*/  HADD2.F32 R8, -RZ, R8.H0_H0 ;  /* 0x20000008ff087230 */ /* 0x000fca0000004100 */
[----:B------:R-:W-:-:S04]  /*252a0*/  FMUL R8, R8, UR18 ;  /* 0x0000001208087c20 */ /* 0x000fc80008400000 */
[----:B---3--:R-:W-:Y:S01]  /*252b0*/  FFMA R8, R40, UR19, R8 ;  /* 0x0000001328087c23 */ /* 0x008fe20008000008 */
[----:B------:R-:W-:Y:S01]  /*252c0*/  ISETP.LT.OR P3, PT, R29, 0x2, !P0 ;  /* 0x000000021d00780c */ /* 0x000fe20004761670 */
[----:B------:R-:W3:Y:S03]  /*252d0*/  LDL.LU R40, [R1+0x560] ;  /* 0x0005600001287983 */ /* 0x000ee60000300800 */
        /* <DEDUP_REMOVED lines=17> */
[----:B------:R-:W-:Y:S01]  /*253f0*/  IMAD.U32 R17, RZ, RZ, UR10 ;  /* 0x0000000aff117e24 */ /* 0x000fe2000f8e00ff */
[----:B------:R-:W4:Y:S04]  /*25400*/  LDL.LU R41, [R1+0x568] ;  /* 0x0005680001297983 */ /* 0x000f280000300800 */
[----:B------:R0:W-:Y:S04]  /*25410*/  @!P2 STG.E.U8 desc[UR26][R6.64], R13 ;  /* 0x0000000d0600a986 */ /* 0x0001e8000c10111a */
[----:B------:R-:W3:Y:S01]  /*25420*/  @!P3 LDG.E.U8 R8, desc[UR26][R4.64+0x1] ;  /* 0x0000011a0408b981 */ /* 0x000ee2000c1e1100 */
[----:B0-----:R-:W0:Y:S01]  /*25430*/  @!P3 LDC.64 R6, c[0x0][0x5c0] ;  /* 0x00017000ff06bb82 */ /* 0x001e220000000a00 */
[----:B------:R-:W-:Y:S01]  /*25440*/  ISETP.GE.AND P1, PT, R28, 0x109, PT ;  /* 0x000001091c00780c */ /* 0x000fe20003f26270 */
[----:B------:R-:W-:-:S03]  /*25450*/  IMAD R12, R9, UR20, RZ ;  /* 0x00000014090c7c24 */ /* 0x000fc6000f8e02ff */
[----:B------:R-:W-:Y:S01]  /*25460*/  ISETP.LT.OR P2, PT, R29, 0x1, !P1 ;  /* 0x000000011d00780c */ /* 0x000fe20004f41670 */
[----:B------:R-:W-:Y:S01]  /*25470*/  IMAD R13, R11, UR21, R12 ;  /* 0x000000150b0d7c24 */ /* 0x000fe2000f8e020c */
        /* <DEDUP_REMOVED lines=12> */
[----:B------:R0:W-:Y:S01]  /*25540*/  @!P3 STG.E.U8 desc[UR26][R10.64+0x1], R15 ;  /* 0x0000010f0a00b986 */ /* 0x0001e2000c10111a */
[----:B------:R-:W1:Y:S03]  /*25550*/  @!P2 LDC.64 R8, c[0x0][0x5c0] ;  /* 0x00017000ff08ab82 */ /* 0x000e660000000a00 */
[----:B------:R-:W3:Y:S01]  /*25560*/  @!P2 LDG.E.U8 R12, desc[UR26][R6.64] ;  /* 0x0000001a060ca981 */ /* 0x000ee2000c1e1100 */
[----:B------:R-:W-:Y:S01]  /*25570*/  IMAD.U32 R13, RZ, RZ, UR11 ;  /* 0x0000000bff0d7e24 */ /* 0x000fe2000f8e00ff */
[----:B------:R-:W-:-:S04]  /*25580*/  ISETP.LT.OR P3, PT, R29, 0x2, !P1 ;  /* 0x000000021d00780c */ /* 0x000fc80004f61670 */
[----:B------:R-:W-:-:S04]  /*25590*/  @!P2 IADD3 R13, P4, P5, R13, UR13, R24 ;  /* 0x0000000d0d0dac10 */ /* 0x000fc8000fd9e018 */
[----:B0-----:R-:W-:Y:S02]  /*255a0*/  @!P2 IADD3.X R10, R17, UR12, R30, P4, P5 ;  /* 0x0000000c110aac10 */ /* 0x001fe4000a7ea41e */
[----:B-1----:R-:W-:-:S05]  /*255b0*/  @!P2 IADD3 R8, P4, R13, R8, RZ ;  /* 0x000000080d08a210 */ /* 0x002fca0007f9e0ff */
[----:B------:R-:W-:Y:S01]  /*255c0*/  @!P2 IMAD.X R9, R10, 0x1, R9, P4 ;  /* 0x000000010a09a824 */ /* 0x000fe200020e0609 */
[----:B------:R-:W-:Y:S02]  /*255d0*/  PRMT R10, RZ, 0x7610, R10 ;  /* 0x00007610ff0a7816 */ /* 0x000fe4000000000a */
[----:B---3--:R-:W-:-:S04]  /*255e0*/  LOP3.LUT R12, R12, 0xff, RZ, 0xc0, !PT ;  /* 0x000000ff0c0c7812 */ /* 0x008fc800078ec0ff */
        /* <DEDUP_REMOVED lines=8> */
[----:B------:R-:W-:Y:S01]  /*25670*/  @!P3 IADD3 R13, P4, P5, R13, UR13, R24 ;  /* 0x0000000d0d0dbc10 */ /* 0x000fe2000fd9e018 */
[----:B------:R-:W3:Y:S04]  /*25680*/  LDL.LU R40, [R1+0x570] ;  /* 0x0005700001287983 */ /* 0x000ee80000300800 */
[----:B------:R0:W-:Y:S04]  /*25690*/  @!P2 STG.E.U8 desc[UR26][R8.64], R11 ;  /* 0x0000000b0800a986 */ /* 0x0001e8000c10111a */
[----:B------:R-:W4:Y:S01]  /*256a0*/  @!P3 LDG.E.U8 R10, desc[UR26][R6.64+0x1] ;  /* 0x0000011a060ab981 */ /* 0x000f22000c1e1100 */
[----:B0-----:R-:W0:Y:S01]  /*256b0*/  @!P3 LDC.64 R8, c[0x0][0x5c0] ;  /* 0x00017000ff08bb82 */ /* 0x001e220000000a00 */
[----:B------:R-:W-:-:S02]  /*256c0*/  ISETP.LT.OR P2, PT, R29, 0x9, !P0 ;  /* 0x000000091d00780c */ /* 0x000fc40004741670 */
[----:B------:R-:W-:Y:S02]  /*256d0*/  @!P3 IADD3.X R12, R15, UR12, R30, P4, P5 ;  /* 0x0000000c0f0cbc10 */ /* 0x000fe4000a7ea41e */
        /* <DEDUP_REMOVED lines=54> */
[----:B------:R-:W3:Y:S01]  /*25a40*/  LDL.LU R40, [R1+0x580] ;  /* 0x0005800001287983 */ /* 0x000ee20000300800 */
        /* <DEDUP_REMOVED lines=1220> */
[----:B------:R-:W-:Y:S01]  /*2a690*/  FFMA R10, R40, UR19, R10 ;  /* 0x00000013280a7c23 */ /* 0x000fe2000800000a */
[----:B------:R-:W-:Y:S01]  /*2a6a0*/  @!P2 IADD3 R13, P4, P5, R13, UR13, R24 ;  /* 0x0000000d0d0dac10 */ /* 0x000fe2000fd9e018 */
[----:B------:R-:W3:Y:S03]  /*2a6b0*/  LDL.LU R40, [R1+0x6bc] ;  /* 0x0006bc0001287983 */ /* 0x000ee60000300800 */
        /* <DEDUP_REMOVED lines=43> */
[----:B---3--:R-:W-:Y:S02]  /*2a970*/  FFMA R10, R40, UR19, R10 ;  /* 0x00000013280a7c23 */ /* 0x008fe4000800000a */
        /* <DEDUP_REMOVED lines=30> */
[----:B---3--:R-:W-:Y:S01]  /*2ab60*/  FFMA R10, R40, UR19, R10 ;  /* 0x00000013280a7c23 */ /* 0x008fe2000800000a */
[----:B------:R-:W-:Y:S01]  /*2ab70*/  IMAD.U32 R13, RZ, RZ, UR11 ;  /* 0x0000000bff0d7e24 */ /* 0x000fe2000f8e00ff */
[----:B------:R-:W3:Y:S03]  /*2ab80*/  LDL.LU R40, [R1+0x6cc] ;  /* 0x0006cc0001287983 */ /* 0x000ee60000300800 */
[----:B------:R-:W-:Y:S01]  /*2ab90*/  F2FP.SATFINITE.E4M3.F32.PACK_AB_MERGE_C R11, RZ, R10, RZ ;  /* 0x0000000aff0b723e */ /* 0x000fe200048070ff */
[----:B------:R-:W4:Y:S01]  /*2aba0*/  LDL.LU R41, [R1+0x6d0] ;  /* 0x0006d00001297983 */ /* 0x000f220000300800 */
        /* <DEDUP_REMOVED lines=9> */
[----:B------:R-:W-:Y:S02]  /*2ac40*/  PRMT R12, RZ, 0x7610, R12 ;  /* 0x00007610ff0c7816 */ /* 0x000fe4000000000c */
        /* <DEDUP_REMOVED lines=8> */
[----:B------:R-:W0:Y:S03]  /*2acd0*/  @!P2 LDC.64 R10, c[0x0][0x5c0] ;  /* 0x00017000ff0aab82 */ /* 0x000e260000000a00 */
[----:B------:R1:W-:Y:S04]  /*2ace0*/  @!P3 STG.E.U8 desc[UR26][R8.64+0xb1], R13 ;  /* 0x0000b10d0800b986 */ /* 0x0003e8000c10111a */
[----:B------:R-:W3:Y:S01]  /*2acf0*/  @!P2 LDG.E.U8 R12, desc[UR26][R4.64+0xb8] ;  /* 0x0000b81a040ca981 */ /* 0x000ee2000c1e1100 */
[----:B-1----:R-:W1:Y:S01]  /*2ad00*/  @!P0 LDC.64 R8, c[0x0][0x5c0] ;  /* 0x00017000ff088b82 */ /* 0x002e620000000a00 */
[----:B0-----:R-:W-:-:S04]  /*2ad10*/  @!P2 IADD3 R10, P3, P4, R24, UR13, R10 ;  /* 0x0000000d180aac10 */ /* 0x001fc8000fc7e00a */
[----:B------:R-:W-:Y:S02]  /*2ad20*/  @!P2 IADD3.X R11, R30, UR12, R11, P3, P4 ;  /* 0x0000000c1e0bac10 */ /* 0x000fe40009fe840b */
[----:B---3--:R-:W-:-:S04]  /*2ad30*/  LOP3.LUT R12, R12, 0xff, RZ, 0xc0, !PT ;  /* 0x000000ff0c0c7812 */ /* 0x008fc800078ec0ff */
[----:B------:R-:W-:-:S05]  /*2ad40*/  F2FP.F16.E4M3.UNPACK_B R12, R12 ;  /* 0x0000000cff0c723e */ /* 0x000fca00020006ff */
[----:B------:R-:W-:-:S05]  /*2ad50*/  HADD2.F32 R12, -RZ, R12.H0_H0 ;  /* 0x2000000cff0c7230 */ /* 0x000fca0000004100 */
[----:B------:R-:W-:-:S04]  /*2ad60*/  FMUL R12, R12, UR18 ;  /* 0x000000120c0c7c20 */ /* 0x000fc80008400000 */
[----:B------:R-:W-:Y:S01]  /*2ad70*/  FFMA R12, R40, UR19, R12 ;  /* 0x00000013280c7c23 */ /* 0x000fe2000800000c */
[----:B-1----:R-:W-:Y:S01]  /*2ad80*/  @!P0 IADD3 R8, P3, P4, R24, UR13, R8 ;  /* 0x0000000d18088c10 */ /* 0x002fe2000fc7e008 */
[----:B------:R-:W-:Y:S01]  /*2ad90*/  IMAD.U32 R15, RZ, RZ, UR11 ;  /* 0x0000000bff0f7e24 */ /* 0x000fe2000f8e00ff */
[----:B------:R-:W3:Y:S02]  /*2ada0*/  LDL.LU R40, [R1+0x6d8] ;  /* 0x0006d80001287983 */ /* 0x000ee40000300800 */
[----:B------:R-:W-:Y:S02]  /*2adb0*/  F2FP.SATFINITE.E4M3.F32.PACK_AB_MERGE_C R13, RZ, R12, RZ ;  /* 0x0000000cff0d723e */ /* 0x000fe400048070ff */
[----:B------:R-:W-:-:S03]  /*2adc0*/  PRMT R12, RZ, 0x7610, R12 ;  /* 0x00007610ff0c7816 */ /* 0x000fc6000000000c */
[----:B------:R0:W-:Y:S04]  /*2add0*/  @!P2 STG.E.U8 desc[UR26][R10.64+0xb8], R13 ;  /* 0x0000b80d0a00a986 */ /* 0x0001e8000c10111a */
[----:B------:R1:W4:Y:S01]  /*2ade0*/  @!P0 LDG.E.U8 R12, desc[UR26][R4.64+0xb9] ;  /* 0x0000b91a040c8981 */ /* 0x000322000c1e1100 */
[----:B------:R-:W-:Y:S02]  /*2adf0*/  ISETP.LT.OR P2, PT, R29, 0xb9, !P1 ;  /* 0x000000b91d00780c */ /* 0x000fe40004f41670 */
[----:B------:R-:W-:Y:S02]  /*2ae00*/  @!P0 IADD3.X R9, R30, UR12, R9, P3, P4 ;  /* 0x0000000c1e098c10 */ /* 0x000fe40009fe8409 */
[----:B0-----:R-:W-:-:S09]  /*2ae10*/  PRMT R10, RZ, 0x7610, R10 ;  /* 0x00007610ff0a7816 */ /* 0x001fd2000000000a */
[----:B-1----:R-:W0:Y:S01]  /*2ae20*/  @!P2 LDC.64 R4, c[0x0][0x5c0] ;  /* 0x00017000ff04ab82 */ /* 0x002e220000000a00 */
[----:B----4-:R-:W-:-:S04]  /*2ae30*/  LOP3.LUT R12, R12, 0xff, RZ, 0xc0, !PT ;  /* 0x000000ff0c0c7812 */ /* 0x010fc800078ec0ff */
[----:B------:R-:W-:-:S05]  /*2ae40*/  F2FP.F16.E4M3.UNPACK_B R12, R12 ;  /* 0x0000000cff0c723e */ /* 0x000fca00020006ff */
[----:B------:R-:W-:-:S05]  /*2ae50*/  HADD2.F32 R12, -RZ, R12.H0_H0 ;  /* 0x2000000cff0c7230 */ /* 0x000fca0000004100 */
[----:B------:R-:W-:-:S04]  /*2ae60*/  FMUL R12, R12, UR18 ;  /* 0x000000120c0c7c20 */ /* 0x000fc80008400000 */
[----:B------:R-:W-:-:S05]  /*2ae70*/  FFMA R12, R41, UR19, R12 ;  /* 0x00000013290c7c23 */ /* 0x000fca000800000c */
[----:B------:R-:W-:-:S05]  /*2ae80*/  F2FP.SATFINITE.E4M3.F32.PACK_AB_MERGE_C R13, RZ, R12, RZ ;  /* 0x0000000cff0d723e */ /* 0x000fca00048070ff */
[----:B------:R1:W-:Y:S04]  /*2ae90*/  @!P0 STG.E.U8 desc[UR26][R8.64+0xb9], R13 ;  /* 0x0000b90d08008986 */ /* 0x0003e8000c10111a */
[----:B------:R-:W4:Y:S01]  /*2aea0*/  @!P2 LDG.E.U8 R10, desc[UR26][R6.64+0xb8] ;  /* 0x0000b81a060aa981 */ /* 0x000f22000c1e1100 */
[----:B------:R-:W-:Y:S02]  /*2aeb0*/  @!P2 IADD3 R15, P0, P3, R15, UR13, R24 ;  /* 0x0000000d0f0fac10 */ /* 0x000fe4000fb1e018 */
[----:B------:R-:W-:Y:S02]  /*2aec0*/  ISETP.LT.OR P1, PT, R29, 0xba, !P1 ;  /* 0x000000ba1d00780c */ /* 0x000fe40004f21670 */
[----:B-1----:R-:W-:Y:S02]  /*2aed0*/  @!P2 IADD3.X R8, R17, UR12, R30, P0, P3 ;  /* 0x0000000c1108ac10 */ /* 0x002fe400087e641e */
[----:B----4-:R-:W-:-:S04]  /*2aee0*/  LOP3.LUT R10, R10, 0xff, RZ, 0xc0, !PT ;  /* 0x000000ff0a0a7812 */ /* 0x010fc800078ec0ff */
[----:B------:R-:W-:-:S05]  /*2aef0*/  F2FP.F16.E4M3.UNPACK_B R10, R10 ;  /* 0x0000000aff0a723e */ /* 0x000fca00020006ff */
[----:B------:R-:W-:-:S05]  /*2af00*/  HADD2.F32 R10, -RZ, R10.H0_H0 ;  /* 0x2000000aff0a7230 */ /* 0x000fca0000004100 */
[----:B------:R-:W-:Y:S01]  /*2af10*/  FMUL R11, R10, UR18 ;  /* 0x000000120a0b7c20 */ /* 0x000fe20008400000 */
[----:B0-----:R-:W-:-:S03]  /*2af20*/  @!P2 IADD3 R10, P4, R15, R4, RZ ;  /* 0x000000040f0aa210 */ /* 0x001fc60007f9e0ff */
[----:B--2---:R-:W-:Y:S02]  /*2af30*/  FFMA R4, R37, UR19, R11 ;  /* 0x0000001325047c23 */ /* 0x004fe4000800000b */
[----:B------:R-:W-:Y:S01]  /*2af40*/  @!P2 IMAD.X R11, R8, 0x1, R5, P4 ;  /* 0x00000001080ba824 */ /* 0x000fe200020e0605 */
[----:B------:R-:W-:Y:S01]  /*2af50*/  IADD3 R9, P0, R36, 0x180, RZ ;  /* 0x0000018024097810 */ /* 0x000fe20007f1e0ff */
[----:B------:R-:W-:Y:S01]  /*2af60*/  IMAD.U32 R15, RZ, RZ, UR11 ;  /* 0x0000000bff0f7e24 */ /* 0x000fe2000f8e00ff */
[----:B------:R-:W-:Y:S01]  /*2af70*/  F2FP.SATFINITE.E4M3.F32.PACK_AB_MERGE_C R13, RZ, R4, RZ ;  /* 0x00000004ff0d723e */ /* 0x000fe200048070ff */
[----:B------:R-:W2:Y:S01]  /*2af80*/  LDL.LU R37, [R1+0x6dc] ;  /* 0x0006dc0001257983 */ /* 0x000ea20000300800 */
[----:B------:R-:W-:-:S03]  /*2af90*/  PRMT R4, RZ, 0x7610, R4 ;  /* 0x00007610ff047816 */ /* 0x000fc60000000004 */
[----:B------:R0:W-:Y:S04]  /*2afa0*/  @!P2 STG.E.U8 desc[UR26][R10.64+0xb8], R13 ;  /* 0x0000b80d0a00a986 */ /* 0x0001e8000c10111a */
[----:B------:R1:W4:Y:S01]  /*2afb0*/  @!P1 LDG.E.U8 R4, desc[UR26][R6.64+0xb9] ;  /* 0x0000b91a06049981 */ /* 0x000322000c1e1100 */
[----:B0-----:R-:W-:Y:S01]  /*2afc0*/  IMAD.U32 R13, RZ, RZ, UR10 ;  /* 0x0000000aff0d7e24 */ /* 0x001fe2000f8e00ff */
[----:B------:R-:W-:Y:S01]  /*2afd0*/  @!P1 IADD3 R11, P4, P5, R15, UR13, R24 ;  /* 0x0000000d0f0b9c10 */ /* 0x000fe2000fd9e018 */
[----:B-1----:R-:W-:-:S03]  /*2afe0*/  IMAD.WIDE.U32 R6, R9, UR20, R32 ;  /* 0x0000001409067c25 */ /* 0x002fc6000f8e0020 */
[----:B------:R-:W-:Y:S02]  /*2aff0*/  @!P1 IADD3.X R14, R13, UR12, R30, P4, P5 ;  /* 0x0000000c0d0e9c10 */ /* 0x000fe4000a7ea41e */
[----:B----4-:R-:W-:Y:S02]  /*2b000*/  LOP3.LUT R8, R4, 0xff, RZ, 0xc0, !PT ;  /* 0x000000ff04087812 */ /* 0x010fe400078ec0ff */
[----:B------:R-:W0:Y:S02]  /*2b010*/  @!P1 LDC.64 R4, c[0x0][0x5c0] ;  /* 0x00017000ff049b82 */ /* 0x000e240000000a00 */
[----:B------:R-:W-:-:S05]  /*2b020*/  F2FP.F16.E4M3.UNPACK_B R8, R8 ;  /* 0x00000008ff08723e */ /* 0x000fca00020006ff */
[----:B------:R-:W-:-:S05]  /*2b030*/  HADD2.F32 R8, -RZ, R8.H0_H0 ;  /* 0x20000008ff087230 */ /* 0x000fca0000004100 */
[----:B------:R-:W-:-:S04]  /*2b040*/  FMUL R8, R8, UR18 ;  /* 0x0000001208087c20 */ /* 0x000fc80008400000 */
[----:B---3--:R-:W-:Y:S01]  /*2b050*/  FFMA R12, R40, UR19, R8 ;  /* 0x00000013280c7c23 */ /* 0x008fe20008000008 */
[----:B------:R-:W-:Y:S01]  /*2b060*/  IMAD.X R8, RZ, RZ, R39, P0 ;  /* 0x000000ffff087224 */ /* 0x000fe200000e0627 */
[----:B------:R-:W-:Y:S01]  /*2b070*/  ISETP.GE.AND P0, PT, R28, 0x181, PT ;  /* 0x000001811c00780c */ /* 0x000fe20003f06270 */
[----:B------:R-:W3:Y:S02]  /*2b080*/  LDL.LU R40, [R1+0x6e0] ;  /* 0x0006e00001287983 */ /* 0x000ee40000300800 */
[----:B------:R-:W-:Y:S01]  /*2b090*/  IMAD R10, R8, UR20, RZ ;  /* 0x00000014080a7c24 */ /* 0x000fe2000f8e02ff */
[----:B------:R-:W-:Y:S02]  /*2b0a0*/  ISETP.LT.OR P2, PT, R29, 0x1, !P0 ;  /* 0x000000011d00780c */ /* 0x000fe40004741670 */
[----:B0-----:R-:W-:Y:S01]  /*2b0b0*/  @!P1 IADD3 R8, P3, R11, R4, RZ ;  /* 0x000000040b089210 */ /* 0x001fe20007f7e0ff */
[----:B------:R-:W-:Y:S01]  /*2b0c0*/  IMAD R11, R9, UR21, R10 ;  /* 0x00000015090b7c24 */ /* 0x000fe2000f8e020a */
[----:B------:R-:W-:-:S02]  /*2b0d0*/  IADD3 R4, P4, R6, UR22, RZ ;  /* 0x0000001606047c10 */ /* 0x000fc4000ff9e0ff */
[----:B------:R-:W-:Y:S01]  /*2b0e0*/  F2FP.SATFINITE.E4M3.F32.PACK_AB_MERGE_C R13, RZ, R12, RZ ;  /* 0x0000000cff0d723e */ /* 0x000fe200048070ff */
[----:B------:R-:W-:Y:S01]  /*2b0f0*/  @!P1 IMAD.X R9, R14, 0x1, R5, P3 ;  /* 0x000000010e099824 */ /* 0x000fe200018e0605 */
[----:B------:R-:W-:Y:S02]  /*2b100*/  PRMT R10, RZ, 0x7610, R10 ;  /* 0x00007610ff0a7816 */ /* 0x000fe4000000000a */
[----:B------:R-:W-:Y:S02]  /*2b110*/  IADD3.X R5, R7, UR23, R11, P4, !PT ;  /* 0x0000001707057c10 */ /* 0x000fe4000a7fe40b */
[----:B------:R0:W-:Y:S01]  /*2b120*/  @!P1 STG.E.U8 desc[UR26][R8.64+0xb9], R13 ;  /* 0x0000b90d08009986 */ /* 0x0001e2000c10111a */
[----:B------:R-:W1:Y:S03]  /*2b130*/  @!P2 LDC.64 R6, c[0x0][0x5c0] ;  /* 0x00017000ff06ab82 */ /* 0x000e660000000a00 */
[----:B------:R-:W4:Y:S01]  /*2b140*/  @!P2 LDG.E.U8 R10, desc[UR26][R4.64] ;  /* 0x0000001a040aa981 */ /* 0x000f22000c1e1100 */
[----:B------:R-:W-:Y:S01]  /*2b150*/  ISETP.LT.OR P3, PT, R29, 0x2, !P0 ;  /* 0x000000021d00780c */ /* 0x000fe20004761670 */
[----:B0-----:R-:W-:-:S02]  /*2b160*/  @!P2 IMAD.MOV.U32 R8, RZ, RZ, R24 ;  /* 0x000000ffff08a224 */ /* 0x001fc400078e0018 */
[----:B------:R-:W-:Y:S01]  /*2b170*/  @!P2 IMAD.MOV.U32 R9, RZ, RZ, R30 ;  /* 0x000000ffff09a224 */ /* 0x000fe200078e001e */
[----:B----4-:R-:W-:-:S04]  /*2b180*/  LOP3.LUT R10, R10, 0xff, RZ, 0xc0, !PT ;  /* 0x000000ff0a0a7812 */ /* 0x010fc800078ec0ff */
[----:B------:R-:W-:-:S05]  /*2b190*/  F2FP.F16.E4M3.UNPACK_B R10, R10 ;  /* 0x0000000aff0a723e */ /* 0x000fca00020006ff */
[----:B------:R-:W-:-:S05]  /*2b1a0*/  HADD2.F32 R10, -RZ, R10.H0_H0 ;  /* 0x2000000aff0a7230 */ /* 0x000fca0000004100 */
[----:B------:R-:W-:Y:S01]  /*2b1b0*/  FMUL R12, R10, UR18 ;  /* 0x000000120a0c7c20 */ /* 0x000fe20008400000 */
[----:B------:R-:W-:-:S04]  /*2b1c0*/  @!P2 IMAD.WIDE.U32 R10, R2, 0x180, R8 ;  /* 0x00000180020aa825 */ /* 0x000fc800078e0008 */
[----:B--2---:R-:W-:Y:S01]  /*2b1d0*/  FFMA R12, R37, UR19, R12 ;  /* 0x00000013250c7c23 */ /* 0x004fe2000800000c */
[----:B------:R-:W-:Y:S01]  /*2b1e0*/  @!P2 IMAD R9, R3, 0x180, RZ ;  /* 0x000001800309a824 */ /* 0x000fe200078e02ff */
[----:B-1----:R-:W-:Y:S01]  /*2b1f0*/  @!P2 IADD3 R8, P1, R10, R6, RZ ;  /* 0x000000060a08a210 */ /* 0x002fe20007f3e0ff */
[----:B------:R-:W2:Y:S01]  /*2b200*/  LDL.LU R37, [R1+0x6e4] ;  /* 0x0006e40001257983 */ /* 0x000ea20000300800 */
[----:B------:R-:W-:Y:S02]  /*2b210*/  PRMT R6, RZ, 0x7610, R6 ;  /* 0x00007610ff067816 */ /* 0x000fe40000000006 */
[----:B------:R-:W-:Y:S01]  /*2b220*/  @!P2 IADD3.X R9, R7, R11, R9, P1, !PT ;  /* 0x0000000b0709a210 */ /* 0x000fe20000ffe409 */
[----:B------:R-:W4:Y:S01]  /*2b230*/  LDL.LU R41, [R1+0x6e8] ;  /* 0x0006e80001297983 */ /* 0x000f220000300800 */
[----:B------:R-:W-:-:S05]  /*2b240*/  F2FP.SATFINITE.E4M3.F32.PACK_AB_MERGE_C R13, RZ, R12, RZ ;  /* 0x0000000cff0d723e */ /* 0x000fca00048070ff */
[----:B------:R0:W-:Y:S04]  /*2b250*/  @!P2 STG.E.U8 desc[UR26][R8.64], R13 ;  /* 0x0000000d0800a986 */ /* 0x0001e8000c10111a */
[----:B------:R-:W3:Y:S01]  /*2b260*/  @!P3 LDG.E.U8 R6, desc[UR26][R4.64+0x1] ;  /* 0x0000011a0406b981 */ /* 0x000ee2000c1e1100 */
[----:B------:R-:W-:Y:S02]  /*2b270*/  IADD3 R11, P2, R36, 0x188, RZ ;  /* 0x00000188240b7810 */ /* 0x000fe40007f5e0ff */
[----:B------:R-:W-:-:S03]  /*2b280*/  ISETP.GE.AND P1, PT, R28, 0x189, PT ;  /* 0x000001891c00780c */ /* 0x000fc60003f26270 */
[----:B------:R-:W-:Y:S02]  /*2b290*/  IMAD.X R38, RZ, RZ, R39, P2 ;  /* 0x000000ffff267224 */ /* 0x000fe400010e0627 */
[----:B0-----:R-:W-:Y:S02]  /*2b2a0*/  @!P3 IMAD.MOV.U32 R8, RZ, RZ, R24 ;  /* 0x000000ffff08b224 */ /* 0x001fe400078e0018 */
[----:B------:R-:W-:Y:S01]  /*2b2b0*/  @!P3 IMAD.MOV.U32 R9, RZ, RZ, R30 ;  /* 0x000000ffff09b224 */ /* 0x000fe200078e001e */
[----:B------:R-:W-:Y:S01]  /*2b2c0*/  ISETP.LT.OR P2, PT, R29, 0x1, !P1 ;  /* 0x000000011d00780c */ /* 0x000fe20004f41670 */
[----:B------:R-:W-:-:S04]  /*2b2d0*/  IMAD.WIDE.U32 R32, R11, UR20, R32 ;  /* 0x000000140b207c25 */ /* 0x000fc8000f8e0020 */
[----:B------:R-:W-:-:S04]  /*2b2e0*/  @!P3 IMAD.WIDE.U32 R8, R2, 0x180, R8 ;  /* 0x000001800208b825 */ /* 0x000fc800078e0008 */
[----:B------:R-:W-:Y:S02]  /*2b2f0*/  IMAD R38, R38, UR20, RZ ;  /* 0x0000001426267c24 */ /* 0x000fe4000f8e02ff */
[----:B------:R-:W-:Y:S02]  /*2b300*/  @!P3 IMAD R12, R3, 0x180, RZ ;  /* 0x00000180030cb824 */ /* 0x000fe400078e02ff */
[----:B------:R-:W-:Y:S01]  /*2b310*/  IMAD R11, R11, UR21, R38 ;  /* 0x000000150b0b7c24 */ /* 0x000fe2000f8e0226 */
[----:B------:R-:W0:Y:S01]  /*2b320*/  @!P2 LDC.64 R16, c[0x0][0x5c0] ;  /* 0x00017000ff10ab82 */ /* 0x000e220000000a00 */
[----:B---3--:R-:W-:-:S07]  /*2b330*/  LOP3.LUT R10, R6, 0xff, RZ, 0xc0, !PT ;  /* 0x000000ff060a7812 */ /* 0x008fce00078ec0ff */
[----:B------:R-:W1:Y:S01]  /*2b340*/  @!P3 LDC.64 R6, c[0x0][0x5c0] ;  /* 0x00017000ff06bb82 */ /* 0x000e620000000a00 */
[----:B------:R-:W-:-:S05]  /*2b350*/  F2FP.F16.E4M3.UNPACK_B R10, R10 ;  /* 0x0000000aff0a723e */ /* 0x000fca00020006ff */
[----:B------:R-:W-:-:S05]  /*2b360*/  HADD2.F32 R10, -RZ, R10.H0_H0 ;  /* 0x2000000aff0a7230 */ /* 0x000fca0000004100 */
[----:B------:R-:W-:-:S04]  /*2b370*/  FMUL R10, R10, UR18 ;  /* 0x000000120a0a7c20 */ /* 0x000fc80008400000 */
[----:B------:R-:W-:-:S05]  /*2b380*/  FFMA R10, R40, UR19, R10 ;  /* 0x00000013280a7c23 */ /* 0x000fca000800000a */
[----:B------:R-:W-:Y:S02]  /*2b390*/  F2FP.SATFINITE.E4M3.F32.PACK_AB_MERGE_C R13, RZ, R10, RZ ;  /* 0x0000000aff0d723e */ /* 0x000fe400048070ff */
[----:B-1----:R-:W-:Y:S02]  /*2b3a0*/  @!P3 IADD3 R8, P5, R8, R6, RZ ;  /* 0x000000060808b210 */ /* 0x002fe40007fbe0ff */
[----:B------:R-:W-:Y:S02]  /*2b3b0*/  IADD3 R6, P4, R32, UR22, RZ ;  /* 0x0000001620067c10 */ /* 0x000fe4000ff9e0ff */
[----:B------:R-:W-:Y:S02]  /*2b3c0*/  @!P3 IADD3.X R9, R7, R9, R12, P5, !PT ;  /* 0x000000090709b210 */ /* 0x000fe40002ffe40c */
[----:B------:R-:W-:Y:S02]  /*2b3d0*/  PRMT R10, RZ, 0x7610, R10 ;  /* 0x00007610ff0a7816 */ /* 0x000fe4000000000a */
[----:B------:R-:W-:Y:S01]  /*2b3e0*/  IADD3.X R7, R33, UR23, R11, P4, !PT ;  /* 0x0000001721077c10 */ /* 0x000fe2000a7fe40b */
[----:B------:R1:W-:Y:S04]  /*2b3f0*/  @!P3 STG.E.U8 desc[UR26][R8.64+0x1], R13 ;  /* 0x0000010d0800b986 */ /* 0x0003e8000c10111a */
[----:B------:R-:W3:Y:S01]  /*2b400*/  @!P2 LDG.E.U8 R10, desc[UR26][R6.64] ;  /* 0x0000001a060aa981 */ /* 0x000ee2000c1e1100 */
[----:B------:R-:W-:Y:S01]  /*2b410*/  @!P2 IMAD R15, R3, 0x180, RZ ;  /* 0x00000180030fa824 */ /* 0x000fe200078e02ff */
[----:B------:R-:W-:Y:S01]  /*2b420*/  ISETP.LT.OR P3, PT, R29, 0x2, !P1 ;  /* 0x000000021d00780c */ /* 0x000fe20004f61670 */
[----:B-1----:R-:W-:-:S02]  /*2b430*/  @!P2 IMAD.MOV.U32 R8, RZ, RZ, R24 ;  /* 0x000000ffff08a224 */ /* 0x002fc400078e0018 */
[----:B------:R-:W-:Y:S01]  /*2b440*/  @!P2 IMAD.MOV.U32 R9, RZ, RZ, R30 ;  /* 0x000000ffff09a224 */ /* 0x000fe200078e001e */
[----:B---3--:R-:W-:-:S04]  /*2b450*/  LOP3.LUT R10, R10, 0xff, RZ, 0xc0, !PT ;  /* 0x000000ff0a0a7812 */ /* 0x008fc800078ec0ff */
[----:B------:R-:W-:-:S05]  /*2b460*/  F2FP.F16.E4M3.UNPACK_B R10, R10 ;  /* 0x0000000aff0a723e */ /* 0x000fca00020006ff */
[----:B------:R-:W-:Y:S02]  /*2b470*/  HADD2.F32 R12, -RZ, R10.H0_H0 ;  /* 0x2000000aff0c7230 */ /* 0x000fe40000004100 */
[----:B------:R-:W-:-:S04]  /*2b480*/  @!P2 IMAD.WIDE.U32 R10, R2, 0x180, R8 ;  /* 0x00000180020aa825 */ /* 0x000fc800078e0008 */
[----:B------:R-:W-:Y:S01]  /*2b490*/  FMUL R12, R12, UR18 ;  /* 0x000000120c0c7c20 */ /* 0x000fe20008400000 */
[----:B------:R-:W-:Y:S01]  /*2b4a0*/  @!P2 IMAD.IADD R14, R11, 0x1, R15 ;  /* 0x000000010b0ea824 */ /* 0x000fe200078e020f */
[----:B0-----:R-:W-:Y:S02]  /*2b4b0*/  @!P2 IADD3 R8, P4, P5, R10, UR11, R16 ;  /* 0x0000000b0a08ac10 */ /* 0x001fe4000fd9e010 */
[----:B--2---:R-:W-:Y:S01]  /*2b4c0*/  FFMA R12, R37, UR19, R12 ;  /* 0x00000013250c7c23 */ /* 0x004fe2000800000c */
[----:B------:R-:W-:Y:S01]  /*2b4d0*/  PRMT R10, RZ, 0x7610, R10 ;  /* 0x00007610ff0a7816 */ /* 0x000fe2000000000a */
[----:B------:R-:W-:Y:S01]  /*2b4e0*/  @!P3 IMAD R15, R3, 0x180, RZ ;  /* 0x00000180030fb824 */ /* 0x000fe200078e02ff */
[----:B------:R-:W-:Y:S01]  /*2b4f0*/  @!P2 IADD3.X R9, R14, UR10, R17, P4, P5 ;  /* 0x0000000a0e09ac10 */ /* 0x000fe2000a7ea411 */
[----:B------:R-:W2:Y:S01]  /*2b500*/  LDL.LU R37, [R1+0x6ec] ;  /* 0x0006ec0001257983 */ /* 0x000ea20000300800 */
[----:B------:R-:W-:Y:S01]  /*2b510*/  F2FP.SATFINITE.E4M3.F32.PACK_AB_MERGE_C R13, RZ, R12, RZ ;  /* 0x0000000cff0d723e */ /* 0x000fe200048070ff */
[----:B------:R-:W0:Y:S02]  /*2b520*/  @!P3 LDC.64 R16, c[0x0][0x5c0] ;  /* 0x00017000ff10bb82 */ /* 0x000e240000000a00 */
[----:B------:R-:W3:Y:S04]  /*2b530*/  LDL.LU R40, [R1+0x6f0] ;  /* 0x0006f00001287983 */ /* 0x000ee80000300800 */
[----:B------:R1:W-:Y:S04]  /*2b540*/  @!P2 STG.E.U8 desc[UR26][R8.64], R13 ;  /* 0x0000000d0800a986 */ /* 0x0003e8000c10111a */
[----:B------:R-:W4:Y:S01]  /*2b550*/  @!P3 LDG.E.U8 R10, desc[UR26][R6.64+0x1] ;  /* 0x0000011a060ab981 */ /* 0x000f22000c1e1100 */
[----:B------:R-:W-:Y:S01]  /*2b560*/  ISETP.LT.OR P2, PT, R29, 0x9, !P0 ;  /* 0x000000091d00780c */ /* 0x000fe20004741670 */
[----:B-1----:R-:W-:-:S02]  /*2b570*/  @!P3 IMAD.MOV.U32 R8, RZ, RZ, R24 ;  /* 0x000000ffff08b224 */ /* 0x002fc400078e0018 */
[----:B------:R-:W-:Y:S01]  /*2b580*/  @!P3 IMAD.MOV.U32 R9, RZ, RZ, R30 ;  /* 0x000000ffff09b224 */ /* 0x000fe200078e001e */
[----:B----4-:R-:W-:-:S04]  /*2b590*/  LOP3.LUT R10, R10, 0xff, RZ, 0xc0, !PT ;  /* 0x000000ff0a0a7812 */ /* 0x010fc800078ec0ff */
[----:B------:R-:W-:-:S05]  /*2b5a0*/  F2FP.F16.E4M3.UNPACK_B R10, R10 ;  /* 0x0000000aff0a723e */ /* 0x000fca00020006ff */
[----:B------:R-:W-:Y:S02]  /*2b5b0*/  HADD2.F32 R12, -RZ, R10.H0_H0 ;  /* 0x2000000aff0c7230 */ /* 0x000fe40000004100 */
[----:B------:R-:W-:-:S04]  /*2b5c0*/  @!P3 IMAD.WIDE.U32 R10, R2, 0x180, R8 ;  /* 0x00000180020ab825 */ /* 0x000fc800078e0008 */
[----:B------:R-:W-:Y:S01]  /*2b5d0*/  FMUL R12, R12, UR18 ;  /* 0x000000120c0c7c20 */ /* 0x000fe20008400000 */
[----:B------:R-:W-:Y:S01]  /*2b5e0*/  @!P3 IMAD.IADD R8, R11, 0x1, R15 ;  /* 0x000000010b08b824 */ /* 0x000fe200078e020f */
[----:B0-----:R-:W-:Y:S01]  /*2b5f0*/  @!P3 IADD3 R10, P4, P5, R10, UR11, R16 ;  /* 0x0000000b0a0abc10 */ /* 0x001fe2000fd9e010 */
[----:B------:R-:W0:Y:S01]  /*2b600*/  @!P2 LDC.64 R14, c[0x0][0x5c0] ;  /* 0x00017000ff0eab82 */ /* 0x000e220000000a00 */
[----:B------:R-:W-:Y:S02]  /*2b610*/  FFMA R12, R41, UR19, R12 ;  /* 0x00000013290c7c23 */ /* 0x000fe4000800000c */
[----:B------:R-:W-:Y:S02]  /*2b620*/  @!P3 IADD3.X R11, R8, UR10, R17, P4, P5 ;  /* 0x0000000a080bbc10 */ /* 0x000fe4000a7ea411 */
[----:B------:R-:W-:Y:S02]  /*2b630*/  PRMT R8, RZ, 0x7610, R8 ;  /* 0x00007610ff087816 */ /* 0x000fe40000000008 */
[----:B------:R-:W-:-:S05]  /*2b640*/  F2FP.SATFINITE.E4M3.F32.PACK_AB_MERGE_C R13, RZ, R12, RZ ;  /* 0x0000000cff0d723e */ /* 0x000fca00048070ff */
[----:B------:R1:W-:Y:S04]  /*2b650*/  @!P3 STG.E.U8 desc[UR26][R10.64+0x1], R13 ;  /* 0x0000010d0a00b986 */ /* 0x0003e8000c10111a */
[----:B------:R-:W4:Y:S01]  /*2b660*/  @!P2 LDG.E.U8 R8, desc[UR26][R4.64+0x8] ;  /* 0x0000081a0408a981 */ /* 0x000f22000c1e1100 */
[----:B------:R-:W-:Y:S01]  /*2b670*/  @!P2 IMAD.MOV.U32 R9, RZ, RZ, R30 ;  /* 0x000000ffff09a224 */ /* 0x000fe200078e001e */
[----:B------:R-:W-:Y:S01]  /*2b680*/  ISETP.LT.OR P3, PT, R29, 0xa, !P0 ;  /* 0x0000000a1d00780c */ /* 0x000fe20004761670 */
[----:B-1----:R-:W-:Y:S01]  /*2b690*/  @!P2 IMAD R10, R3, 0x180, RZ ;  /* 0x00000180030aa824 */ /* 0x002fe200078e02ff */
[----:B----4-:R-:W-:-:S04]  /*2b6a0*/  LOP3.LUT R8, R8, 0xff, RZ, 0xc0, !PT ;  /* 0x000000ff08087812 */ /* 0x010fc800078ec0ff */
[----:B------:R-:W-:-:S05]  /*2b6b0*/  F2FP.F16.E4M3.UNPACK_B R8, R8 ;  /* 0x00000008ff08723e */ /* 0x000fca00020006ff */
[----:B------:R-:W-:-:S05]  /*2b6c0*/  HADD2.F32 R8, -RZ, R8.H0_H0 ;  /* 0x20000008ff087230 */ /* 0x000fca0000004100 */
[----:B------:R-:W-:Y:S01]  /*2b6d0*/  FMUL R12, R8, UR18 ;  /* 0x00000012080c7c20 */ /* 0x000fe20008400000 */
[----:B------:R-:W-:-:S04]  /*2b6e0*/  @!P2 IMAD.MOV.U32 R8, RZ, RZ, R24 ;  /* 0x000000ffff08a224 */ /* 0x000fc800078e0018 */
[----:B------:R-:W-:-:S04]  /*2b6f0*/  @!P2 IMAD.WIDE.U32 R8, R2, 0x180, R8 ;  /* 0x000001800208a825 */ /* 0x000fc800078e0008 */
[----:B--2---:R-:W-:Y:S02]  /*2b700*/  FFMA R12, R37, UR19, R12 ;  /* 0x00000013250c7c23 */ /* 0x004fe4000800000c */
[----:B------:R-:W2:Y:S01]  /*2b710*/  LDL.LU R37, [R1+0x6f4] ;  /* 0x0006f40001257983 */ /* 0x000ea20000300800 */
[----:B0-----:R-:W-:Y:S02]  /*2b720*/  @!P2 IADD3 R8, P4, R8, R14, RZ ;  /* 0x0000000e0808a210 */ /* 0x001fe40007f9e0ff */
[----:B------:R-:W-:Y:S01]  /*2b730*/  F2FP.SATFINITE.E4M3.F32.PACK_AB_MERGE_C R13, RZ, R12, RZ ;  /* 0x0000000cff0d723e */ /* 0x000fe200048070ff */
[----:B------:R-:W4:Y:S01]  /*2b740*/  LDL.LU R41, [R1+0x6f8] ;  /* 0x0006f80001297983 */ /* 0x000f220000300800 */
[--C-:B------:R-:W-:Y:S02]  /*2b750*/  @!P2 IADD3.X R9, R15, R9, R10.reuse, P4, !PT ;  /* 0x000000090f09a210 */ /* 0x100fe400027fe40a */
[----:B------:R-:W-:Y:S01]  /*2b760*/  PRMT R10, RZ, 0x7610, R10 ;  /* 0x00007610ff0a7816 */ /* 0x000fe2000000000a */
[----:B------:R-:W0:Y:S02]  /*2b770*/  @!P3 LDC.64 R14, c[0x0][0x5c0] ;  /* 0x00017000ff0ebb82 */ /* 0x000e240000000a00 */
[----:B------:R1:W-:Y:S04]  /*2b780*/  @!P2 STG.E.U8 desc[UR26][R8.64+0x8], R13 ;  /* 0x0000080d0800a986 */ /* 0x0003e8000c10111a */
[----:B------:R-:W3:Y:S01]  /*2b790*/  @!P3 LDG.E.U8 R10, desc[UR26][R4.64+0x9] ;  /* 0x0000091a040ab981 */ /* 0x000ee2000c1e1100 */
[----:B------:R-:W-:Y:S01]  /*2b7a0*/  ISETP.LT.OR P2, PT, R29, 0x9, !P1 ;  /* 0x000000091d00780c */ /* 0x000fe20004f41670 */
[----:B-1----:R-:W-:-:S02]  /*2b7b0*/  @!P3 IMAD.MOV.U32 R8, RZ, RZ, R24 ;  /* 0x000000ffff08b224 */ /* 0x002fc400078e0018 */
[----:B------:R-:W-:-:S10]  /*2b7c0*/  @!P3 IMAD.MOV.U32 R9, RZ, RZ, R30 ;  /* 0x000000ffff09b224 */ /* 0x000fd400078e001e */
[----:B------:R-:W1:Y:S01]  /*2b7d0*/  @!P2 LDC.64 R16, c[0x0][0x5c0] ;  /* 0x00017000ff10ab82 */ /* 0x000e620000000a00 */
[----:B---3--:R-:W-:-:S04]  /*2b7e0*/  LOP3.LUT R10, R10, 0xff, RZ, 0xc0, !PT ;  /* 0x000000ff0a0a7812 */ /* 0x008fc800078ec0ff */
[----:B------:R-:W-:-:S05]  /*2b7f0*/  F2FP.F16.E4M3.UNPACK_B R10, R10 ;  /* 0x0000000aff0a723e */ /* 0x000fca00020006ff */
[----:B------:R-:W-:-:S05]  /*2b800*/  HADD2.F32 R10, -RZ, R10.H0_H0 ;  /* 0x2000000aff0a7230 */ /* 0x000fca0000004100 */
[----:B------:R-:W-:Y:S01]  /*2b810*/  FMUL R12, R10, UR18 ;  /* 0x000000120a0c7c20 */ /* 0x000fe20008400000 */
[----:B------:R-:W-:-:S04]  /*2b820*/  @!P3 IMAD.WIDE.U32 R10, R2, 0x180, R8 ;  /* 0x00000180020ab825 */ /* 0x000fc800078e0008 */
[----:B------:R-:W-:Y:S01]  /*2b830*/  FFMA R12, R40, UR19, R12 ;  /* 0x00000013280c7c23 */ /* 0x000fe2000800000c */
[----:B------:R-:W-:Y:S01]  /*2b840*/  @!P3 IMAD R9, R3, 0x180, RZ ;  /* 0x000001800309b824 */ /* 0x000fe200078e02ff */
[----:B0-----:R-:W-:Y:S02]  /*2b850*/  @!P3 IADD3 R8, P4, R10, R14, RZ ;  /* 0x0000000e0a08b210 */ /* 0x001fe40007f9e0ff */
[----:B------:R-:W-:Y:S02]  /*2b860*/  PRMT R10, RZ, 0x7610, R10 ;  /* 0x00007610ff0a7816 */ /* 0x000fe4000000000a */
[----:B------:R-:W-:Y:S02]  /*2b870*/  @!P3 IADD3.X R9, R15, R11, R9, P4, !PT ;  /* 0x0000000b0f09b210 */ /* 0x000fe400027fe409 */
[----:B------:R-:W-:-:S05]  /*2b880*/  F2FP.SATFINITE.E4M3.F32.PACK_AB_MERGE_C R13, RZ, R12, RZ ;  /* 0x0000000cff0d723e */ /* 0x000fca00048070ff */
[----:B------:R0:W-:Y:S04]  /*2b890*/  @!P3 STG.E.U8 desc[UR26][R8.64+0x9], R13 ;  /* 0x0000090d0800b986 */ /* 0x0001e8000c10111a */
[----:B------:R-:W3:Y:S01]  /*2b8a0*/  @!P2 LDG.E.U8 R10, desc[UR26][R6.64+0x8] ;  /* 0x0000081a060aa981 */ /* 0x000ee2000c1e1100 */
[----:B------:R-:W-:Y:S02]  /*2b8b0*/  @!P2 IMAD R15, R3, 0x180, RZ ;  /* 0x00000180030fa824 */ /* 0x000fe400078e02ff */
[----:B0-----:R-:W-:Y:S02]  /*2b8c0*/  @!P2 IMAD.MOV.U32 R8, RZ, RZ, R24 ;  /* 0x000000ffff08a224 */ /* 0x001fe400078e0018 */
[----:B------:R-:W-:Y:S01]  /*2b8d0*/  @!P2 IMAD.MOV.U32 R9, RZ, RZ, R30 ;  /* 0x000000ffff09a224 */ /* 0x000fe200078e001e */
[----:B------:R-:W-:-:S02]  /*2b8e0*/  ISETP.LT.OR P3, PT, R29, 0xa, !P1 ;  /* 0x0000000a1d00780c */ /* 0x000fc40004f61670 */
[----:B---3--:R-:W-:-:S04]  /*2b8f0*/  LOP3.LUT R10, R10, 0xff, RZ, 0xc0, !PT ;  /* 0x000000ff0a0a7812 */ /* 0x008fc800078ec0ff */
[----:B------:R-:W-:-:S05]  /*2b900*/  F2FP.F16.E4M3.UNPACK_B R10, R10 ;  /* 0x0000000aff0a723e */ /* 0x000fca00020006ff */
[----:B------:R-:W-:Y:S02]  /*2b910*/  HADD2.F32 R12, -RZ, R10.H0_H0 ;  /* 0x2000000aff0c7230 */ /* 0x000fe40000004100 */
[----:B------:R-:W-:-:S04]  /*2b920*/  @!P2 IMAD.WIDE.U32 R10, R2, 0x180, R8 ;  /* 0x00000180020aa825 */ /* 0x000fc800078e0008 */
[----:B------:R-:W-:Y:S01]  /*2b930*/  FMUL R12, R12, UR18 ;  /* 0x000000120c0c7c20 */ /* 0x000fe20008400000 */
[----:B------:R-:W-:Y:S01]  /*2b940*/  @!P2 IMAD.IADD R8, R11, 0x1, R15 ;  /* 0x000000010b08a824 */ /* 0x000fe200078e020f */
[----:B-1----:R-:W-:Y:S02]  /*2b950*/  @!P2 IADD3 R10, P4, P5, R10, UR11, R16 ;  /* 0x0000000b0a0aac10 */ /* 0x002fe4000fd9e010 */
[----:B--2---:R-:W-:Y:S02]  /*2b960*/  FFMA R12, R37, UR19, R12 ;  /* 0x00000013250c7c23 */ /* 0x004fe4000800000c */
[----:B------:R-:W-:Y:S01]  /*2b970*/  @!P2 IADD3.X R11, R8, UR10, R17, P4, P5 ;  /* 0x0000000a080bac10 */ /* 0x000fe2000a7ea411 */
[----:B------:R-:W-:Y:S01]  /*2b980*/  @!P3 IMAD.MOV.U32 R9, RZ, RZ, R30 ;  /* 0x000000ffff09b224 */ /* 0x000fe200078e001e */
[----:B------:R-:W-:Y:S01]  /*2b990*/  PRMT R8, RZ, 0x7610, R8 ;  /* 0x00007610ff087816 */ /* 0x000fe20000000008 */
[----:B------:R-:W0:Y:S01]  /*2b9a0*/  @!P3 LDC.64 R16, c[0x0][0x5c0] ;  /* 0x00017000ff10bb82 */ /* 0x000e220000000a00 */
[----:B------:R-:W-:Y:S01]  /*2b9b0*/  F2FP.SATFINITE.E4M3.F32.PACK_AB_MERGE_C R13, RZ, R12, RZ ;  /* 0x0000000cff0d723e */ /* 0x000fe200048070ff */
[----:B------:R-:W-:Y:S01]  /*2b9c0*/  @!P3 IMAD R15, R3, 0x180, RZ ;  /* 0x00000180030fb824 */ /* 0x000fe200078e02ff */
[----:B------:R-:W2:Y:S04]  /*2b9d0*/  LDL.LU R37, [R1+0x6fc] ;  /* 0x0006fc0001257983 */ /* 0x000ea80000300800 */
[----:B------:R1:W-:Y:S04]  /*2b9e0*/  @!P2 STG.E.U8 desc[UR26][R10.64+0x8], R13 ;  /* 0x0000080d0a00a986 */ /* 0x0003e8000c10111a */
[----:B------:R-:W3:Y:S01]  /*2b9f0*/  @!P3 LDG.E.U8 R8, desc[UR26][R6.64+0x9] ;  /* 0x0000091a0608b981 */ /* 0x000ee2000c1e1100 */
[----:B------:R-:W-:-:S03]  /*2ba00*/  ISETP.LT.OR P2, PT, R29, 0x11, !P0 ;  /* 0x000000111d00780c */ /* 0x000fc60004741670 */
[----:B------:R-:W2:Y:S01]  /*2ba10*/  LDL.LU R40, [R1+0x700] ;  /* 0x0007000001287983 */ /* 0x000ea20000300800 */
[----:B---3--:R-:W-:-:S04]  /*2ba20*/  LOP3.LUT R8, R8, 0xff, RZ, 0xc0, !PT ;  /* 0x000000ff08087812 */ /* 0x008fc800078ec0ff */
[----:B------:R-:W-:-:S05]  /*2ba30*/  F2FP.F16.E4M3.UNPACK_B R8, R8 ;  /* 0x00000008ff08723e */ /* 0x000fca00020006ff */
[----:B------:R-:W-:Y:S02]  /*2ba40*/  HADD2.F32 R12, -RZ, R8.H0_H0 ;  /* 0x20000008ff0c7230 */ /* 0x000fe40000004100 */
[----:B------:R-:W-:-:S03]  /*2ba50*/  @!P3 IMAD.MOV.U32 R8, RZ, RZ, R24 ;  /* 0x000000ffff08b224 */ /* 0x000fc600078e0018 */
[----:B------:R-:W-:Y:S01]  /*2ba60*/  FMUL R12, R12, UR18 ;  /* 0x000000120c0c7c20 */ /* 0x000fe20008400000 */
[----:B------:R-:W-:-:S04]  /*2ba70*/  @!P3 IMAD.WIDE.U32 R8, R2, 0x180, R8 ;  /* 0x000001800208b825 */ /* 0x000fc800078e0008 */
[----:B----4-:R-:W-:Y:S01]  /*2ba80*/  FFMA R12, R41, UR19, R12 ;  /* 0x00000013290c7c23 */ /* 0x010fe2000800000c */
[----:B-1----:R-:W-:Y:S01]  /*2ba90*/  @!P3 IMAD.IADD R10, R9, 0x1, R15 ;  /* 0x00000001090ab824 */ /* 0x002fe200078e020f */
[----:B0-----:R-:W-:Y:S01]  /*2baa0*/  @!P3 IADD3 R8, P4, P5, R8, UR11, R16 ;  /* 0x0000000b0808bc10 */ /* 0x001fe2000fd9e010 */
[----:B------:R-:W0:Y:S02]  /*2bab0*/  @!P2 LDC.64 R14, c[0x0][0x5c0] ;  /* 0x00017000ff0eab82 */ /* 0x000e240000000a00 */
[----:B------:R-:W-:Y:S02]  /*2bac0*/  F2FP.SATFINITE.E4M3.F32.PACK_AB_MERGE_C R13, RZ, R12, RZ ;  /* 0x0000000cff0d723e */ /* 0x000fe400048070ff */
[----:B------:R-:W-:Y:S02]  /*2bad0*/  @!P3 IADD3.X R9, R10, UR10, R17, P4, P5 ;  /* 0x0000000a0a09bc10 */ /* 0x000fe4000a7ea411 */
[----:B------:R-:W-:-:S03]  /*2bae0*/  PRMT R10, RZ, 0x7610, R10 ;  /* 0x00007610ff0a7816 */ /* 0x000fc6000000000a */
[----:B------:R1:W-:Y:S04]  /*2baf0*/  @!P3 STG.E.U8 desc[UR26][R8.64+0x9], R13 ;  /* 0x0000090d0800b986 */ /* 0x0003e8000c10111a */
[----:B------:R-:W3:Y:S01]  /*2bb00*/  @!P2 LDG.E.U8 R10, desc[UR26][R4.64+0x10] ;  /* 0x0000101a040aa981 */ /* 0x000ee2000c1e1100 */
[----:B------:R-:W-:Y:S01]  /*2bb10*/  ISETP.LT.OR P3, PT, R29, 0x12, !P0 ;  /* 0x000000121d00780c */ /* 0x000fe20004761670 */
[----:B-1----:R-:W-:Y:S02]  /*2bb20*/  @!P2 IMAD.MOV.U32 R8, RZ, RZ, R24 ;  /* 0x000000ffff08a224 */ /* 0x002fe400078e0018 */
[----:B------:R-:W-:Y:S01]  /*2bb30*/  @!P2 IMAD.MOV.U32 R9, RZ, RZ, R30 ;  /* 0x000000ffff09a224 */ /* 0x000fe200078e001e */
[----:B---3--:R-:W-:-:S04]  /*2bb40*/  LOP3.LUT R10, R10, 0xff, RZ, 0xc0, !PT ;  /* 0x000000ff0a0a7812 */ /* 0x008fc800078ec0ff */
[----:B------:R-:W-:-:S05]  /*2bb50*/  F2FP.F16.E4M3.UNPACK_B R10, R10 ;  /* 0x0000000aff0a723e */ /* 0x000fca00020006ff */
[----:B------:R-:W-:-:S05]  /*2bb60*/  HADD2.F32 R10, -RZ, R10.H0_H0 ;  /* 0x2000000aff0a7230 */ /* 0x000fca0000004100 */
[----:B------:R-:W-:Y:S01]  /*2bb70*/  FMUL R12, R10, UR18 ;  /* 0x000000120a0c7c20 */ /* 0x000fe20008400000 */
[----:B------:R-:W-:-:S04]  /*2bb80*/  @!P2 IMAD.WIDE.U32 R10, R2, 0x180, R8 ;  /* 0x00000180020aa825 */ /* 0x000fc800078e0008 */
[----:B--2---:R-:W-:Y:S01]  /*2bb90*/  FFMA R12, R37, UR19, R12 ;  /* 0x00000013250c7c23 */ /* 0x004fe2000800000c */
[----:B------:R-:W-:Y:S01]  /*2bba0*/  @!P2 IMAD R9, R3, 0x180, RZ ;  /* 0x000001800309a824 */ /* 0x000fe200078e02ff */
[----:B0-----:R-:W-:Y:S01]  /*2bbb0*/  @!P2 IADD3 R8, P4, R10, R14, RZ ;  /* 0x0000000e0a08a210 */ /* 0x001fe20007f9e0ff */
[----:B------:R-:W2:Y:S01]  /*2bbc0*/  LDL.LU R37, [R1+0x704] ;  /* 0x0007040001257983 */ /* 0x000ea20000300800 */
[----:B------:R-:W-:Y:S02]  /*2bbd0*/  PRMT R10, RZ, 0x7610, R10 ;  /* 0x00007610ff0a7816 */ /* 0x000fe4000000000a */
[----:B------:R-:W-:Y:S01]  /*2bbe0*/  @!P2 IADD3.X R9, R15, R11, R9, P4, !PT ;  /* 0x0000000b0f09a210 */ /* 0x000fe200027fe409 */
[----:B------:R-:W3:Y:S01]  /*2bbf0*/  LDL.LU R41, [R1+0x708] ;  /* 0x0007080001297983 */ /* 0x000ee20000300800 */
[----:B------:R-:W-:Y:S01]  /*2bc00*/  F2FP.SATFINITE.E4M3.F32.PACK_AB_MERGE_C R13, RZ, R12, RZ ;  /* 0x0000000cff0d723e */ /* 0x000fe200048070ff */
[----:B------:R-:W0:Y:S04]  /*2bc10*/  @!P3 LDC.64 R14, c[0x0][0x5c0] ;  /* 0x00017000ff0ebb82 */ /* 0x000e280000000a00 */
[----:B------:R1:W-:Y:S04]  /*2bc20*/  @!P2 STG.E.U8 desc[UR26][R8.64+0x10], R13 ;  /* 0x0000100d0800a986 */ /* 0x0003e8000c10111a */
[----:B------:R-:W4:Y:S01]  /*2bc30*/  @!P3 LDG.E.U8 R10, desc[UR26][R4.64+0x11] ;  /* 0x0000111a040ab981 */ /* 0x000f22000c1e1100 */
[----:B------:R-:W-:Y:S01]  /*2bc40*/  ISETP.LT.OR P2, PT, R29, 0x11, !P1 ;  /* 0x000000111d00780c */ /* 0x000fe20004f41670 */
[----:B-1----:R-:W-:-:S02]  /*2bc50*/  @!P3 IMAD.MOV.U32 R8, RZ, RZ, R24 ;  /* 0x000000ffff08b224 */ /* 0x002fc400078e0018 */
[----:B------:R-:W-:-:S10]  /*2bc60*/  @!P3 IMAD.MOV.U32 R9, RZ, RZ, R30 ;  /* 0x000000ffff09b224 */ /* 0x000fd400078e001e */
[----:B------:R-:W1:Y:S01]  /*2bc70*/  @!P2 LDC.64 R16, c[0x0][0x5c0] ;  /* 0x00017000ff10ab82 */ /* 0x000e620000000a00 */
[----:B----4-:R-:W-:-:S04]  /*2bc80*/  LOP3.LUT R10, R10, 0xff, RZ, 0xc0, !PT ;  /* 0x000000ff0a0a7812 */ /* 0x010fc800078ec0ff */
        /* <DEDUP_REMOVED lines=11> */
[----:B------:R-:W4:Y:S01]  /*2bd40*/  @!P2 LDG.E.U8 R10, desc[UR26][R6.64+0x10] ;  /* 0x0000101a060aa981 */ /* 0x000f22000c1e1100 */
[----:B------:R-:W-:Y:S02]  /*2bd50*/  @!P2 IMAD R15, R3, 0x180, RZ ;  /* 0x00000180030fa824 */ /* 0x000fe400078e02ff */
[----:B0-----:R-:W-:Y:S02]  /*2bd60*/  @!P2 IMAD.MOV.U32 R8, RZ, RZ, R24 ;  /* 0x000000ffff08a224 */ /* 0x001fe400078e0018 */
[----:B------:R-:W-:Y:S01]  /*2bd70*/  @!P2 IMAD.MOV.U32 R9, RZ, RZ, R30 ;  /* 0x000000ffff09a224 */ /* 0x000fe200078e001e */
[----:B------:R-:W-:-:S02]  /*2bd80*/  ISETP.LT.OR P3, PT, R29, 0x12, !P1 ;  /* 0x000000121d00780c */ /* 0x000fc40004f61670 */
[----:B----4-:R-:W-:-:S04]  /*2bd90*/  LOP3.LUT R10, R10, 0xff, RZ, 0xc0, !PT ;  /* 0x000000ff0a0a7812 */ /* 0x010fc800078ec0ff */
        /* <DEDUP_REMOVED lines=15> */
[----:B------:R-:W4:Y:S01]  /*2be90*/  @!P3 LDG.E.U8 R8, desc[UR26][R6.64+0x11] ;  /* 0x0000111a0608b981 */ /* 0x000f22000c1e1100 */
[----:B------:R-:W-:-:S03]  /*2bea0*/  ISETP.LT.OR P2, PT, R29, 0x19, !P0 ;  /* 0x000000191d00780c */ /* 0x000fc60004741670 */
[----:B------:R-:W2:Y:S01]  /*2beb0*/  LDL.LU R40, [R1+0x710] ;  /* 0x0007100001287983 */ /* 0x000ea20000300800 */
[----:B----4-:R-:W-:-:S04]  /*2bec0*/  LOP3.LUT R8, R8, 0xff, RZ, 0xc0, !PT ;  /* 0x000000ff08087812 */ /* 0x010fc800078ec0ff */
[----:B------:R-:W-:-:S05]  /*2bed0*/  F2FP.F16.E4M3.UNPACK_B R8, R8 ;  /* 0x00000008ff08723e */ /* 0x000fca00020006ff */
[----:B------:R-:W-:Y:S02]  /*2bee0*/  HADD2.F32 R12, -RZ, R8.H0_H0 ;  /* 0x20000008ff0c7230 */ /* 0x000fe40000004100 */
[----:B------:R-:W-:-:S04]  /*2bef0*/  @!P3 IMAD.MOV.U32 R8, RZ, RZ, R24 ;  /* 0x000000ffff08b224 */ /* 0x000fc800078e0018 */
[----:B------:R-:W-:-:S04]  /*2bf00*/  @!P3 IMAD.WIDE.U32 R8, R2, 0x180, R8 ;  /* 0x000001800208b825 */ /* 0x000fc800078e0008 */
[----:B------:R-:W-:Y:S01]  /*2bf10*/  FMUL R12, R12, UR18 ;  /* 0x000000120c0c7c20 */ /* 0x000fe20008400000 */
[----:B-1----:R-:W-:Y:S01]  /*2bf20*/  @!P3 IMAD.IADD R10, R9, 0x1, R15 ;  /* 0x00000001090ab824 */ /* 0x002fe200078e020f */
[----:B0-----:R-:W-:Y:S02]  /*2bf30*/  @!P3 IADD3 R8, P4, P5, R8, UR11, R16 ;  /* 0x0000000b0808bc10 */ /* 0x001fe4000fd9e010 */
[----:B---3--:R-:W-:Y:S01]  /*2bf40*/  FFMA R12, R41, UR19, R12 ;  /* 0x00000013290c7c23 */ /* 0x008fe2000800000c */
[----:B------:R-:W0:Y:S01]  /*2bf50*/  @!P2 LDC.64 R14, c[0x0][0x5c0] ;  /* 0x00017000ff0eab82 */ /* 0x000e220000000a00 */
[----:B------:R-:W-:Y:S02]  /*2bf60*/  @!P3 IADD3.X R9, R10, UR10, R17, P4, P5 ;  /* 0x0000000a0a09bc10 */ /* 0x000fe4000a7ea411 */
[----:B------:R-:W-:Y:S02]  /*2bf70*/  PRMT R10, RZ, 0x7610, R10 ;  /* 0x00007610ff0a7816 */ /* 0x000fe4000000000a */
[----:B------:R-:W-:-:S05]  /*2bf80*/  F2FP.SATFINITE.E4M3.F32.PACK_AB_MERGE_C R13, RZ, R12, RZ ;  /* 0x0000000cff0d723e */ /* 0x000fca00048070ff */
        /* <DEDUP_REMOVED lines=10> */
[----:B------:R-:W-:Y:S02]  /*2c030*/  @!P2 IMAD R9, R3, 0x180, RZ ;  /* 0x000001800309a824 */ /* 0x000fe400078e02ff */
[----:B--2---:R-:W-:Y:S01]  /*2c040*/  FFMA R12, R37, UR19, R12 ;  /* 0x00000013250c7c23 */ /* 0x004fe2000800000c */
[----:B0-----:R-:W-:Y:S02]  /*2c050*/  @!P2 IADD3 R8, P4, R10, R14, RZ ;  /* 0x0000000e0a08a210 */ /* 0x001fe40007f9e0ff */
[----:B------:R-:W-:Y:S01]  /*2c060*/  PRMT R10, RZ, 0x7610, R10 ;  /* 0x00007610ff0a7816 */ /* 0x000fe2000000000a */
[----:B------:R-:W2:Y:S01]  /*2c070*/  LDL.LU R37, [R1+0x714] ;  /* 0x0007140001257983 */ /* 0x000ea20000300800 */
[----:B------:R-:W-:Y:S02]  /*2c080*/  F2FP.SATFINITE.E4M3.F32.PACK_AB_MERGE_C R13, RZ, R12, RZ ;  /* 0x0000000cff0d723e */ /* 0x000fe400048070ff */
[----:B------:R-:W-:Y:S01]  /*2c090*/  @!P2 IADD3.X R9, R15, R11, R9, P4, !PT ;  /* 0x0000000b0f09a210 */ /* 0x000fe200027fe409 */
[----:B------:R-:W3:Y:S01]  /*2c0a0*/  LDL.LU R41, [R1+0x718] ;  /* 0x0007180001297983 */ /* 0x000ee20000300800 */
[----:B------:R-:W0:Y:S03]  /*2c0b0*/  @!P3 LDC.64 R14, c[0x0][0x5c0] ;  /* 0x00017000ff0ebb82 */ /* 0x000e260000000a00 */
        /* <DEDUP_REMOVED lines=11> */
[----:B------:R-:W-:Y:S02]  /*2c170*/  @!P3 IMAD R9, R3, 0x180, RZ ;  /* 0x000001800309b824 */ /* 0x000fe400078e02ff */
[----:B------:R-:W-:Y:S01]  /*2c180*/  FFMA R12, R40, UR19, R12 ;  /* 0x00000013280c7c23 */ /* 0x000fe2000800000c */
[----:B0-----:R-:W-:Y:S02]  /*2c190*/  @!P3 IADD3 R8, P4, R10, R14, RZ ;  /* 0x0000000e0a08b210 */ /* 0x001fe40007f9e0ff */
[----:B------:R-:W-:Y:S02]  /*2c1a0*/  PRMT R10, RZ, 0x7610, R10 ;  /* 0x00007610ff0a7816 */ /* 0x000fe4000000000a */
[----:B------:R-:W-:Y:S02]  /*2c1b0*/  F2FP.SATFINITE.E4M3.F32.PACK_AB_MERGE_C R13, RZ, R12, RZ ;  /* 0x0000000cff0d723e */ /* 0x000fe400048070ff */
[----:B------:R-:W-:-:S05]  /*2c1c0*/  @!P3 IADD3.X R9, R15, R11, R9, P4, !PT ;  /* 0x0000000b0f09b210 */ /* 0x000fca00027fe409 */
[----:B------:R0:W-:Y:S04]  /*2c1d0*/  @!P3 STG.E.U8 desc[UR26][R8.64+0x19], R13 ;  /* 0x0000190d0800b986 */ /* 0x0001e8000c10111a */
[----:B------:R-:W4:Y:S01]  /*2c1e0*/  @!P2 LDG.E.U8 R10, desc[UR26][R6.64+0x18] ;  /* 0x0000181a060aa981 */ /* 0x000f22000c1e1100 */
[----:B------:R-:W-:Y:S01]  /*2c1f0*/  @!P2 IMAD R15, R3, 0x180, RZ ;  /* 0x00000180030fa824 */ /* 0x000fe200078e02ff */
[----:B------:R-:W-:Y:S01]  /*2c200*/  ISETP.LT.OR P3, PT, R29, 0x1a, !P1 ;  /* 0x0000001a1d00780c */ /* 0x000fe20004f61670 */
[----:B0-----:R-:W-:Y:S02]  /*2c210*/  @!P2 IMAD.MOV.U32 R8, RZ, RZ, R24 ;  /* 0x000000ffff08a224 */ /* 0x001fe400078e0018 */
[----:B------:R-:W-:Y:S01]  /*2c220*/  @!P2 IMAD.MOV.U32 R9, RZ, RZ, R30 ;  /* 0x000000ffff09a224 */ /* 0x000fe200078e001e */
        /* <DEDUP_REMOVED lines=8> */
[----:B------:R-:W-:Y:S02]  /*2c2b0*/  @!P2 IADD3.X R11, R8, UR10, R17, P4, P5 ;  /* 0x0000000a080bac10 */ /* 0x000fe4000a7ea411 */
[----:B------:R-:W-:Y:S01]  /*2c2c0*/  PRMT R8, RZ, 0x7610, R8 ;  /* 0x00007610ff087816 */ /* 0x000fe20000000008 */
[----:B------:R-:W0:Y:S01]  /*2c2d0*/  @!P3 LDC.64 R16, c[0x0][0x5c0] ;  /* 0x00017000ff10bb82 */ /* 0x000e220000000a00 */
[----:B------:R-:W-:Y:S01]  /*2c2e0*/  F2FP.SATFINITE.E4M3.F32.PACK_AB_MERGE_C R13, RZ, R12, RZ ;  /* 0x0000000cff0d723e */ /* 0x000fe200048070ff */
[----:B------:R-:W-:-:S02]  /*2c2f0*/  @!P3 IMAD.MOV.U32 R9, RZ, RZ, R30 ;  /* 0x000000ffff09b224 */ /* 0x000fc400078e001e */
        /* <DEDUP_REMOVED lines=1441> */
[----:B------:R-:W-:Y:S02]  /*31d10*/  @!P2 IADD3.X R9, R15, R11, R9, P3, !PT ;  /* 0x0000000b0f09a210 */ /* 0x000fe40001ffe409 */
[----:B------:R-:W0:Y:S03]  /*31d20*/  @!P0 LDC.64 R14, c[0x0][0x5c0] ;  /* 0x00017000ff0e8b82 */ /* 0x000e260000000a00 */
[----:B------:R1:W-:Y:S04]  /*31d30*/  @!P2 STG.E.U8 desc[UR26][R8.64+0xb8], R13 ;  /* 0x0000b80d0800a986 */ /* 0x0003e8000c10111a */
[----:B------:R3:W4:Y:S01]  /*31d40*/  @!P0 LDG.E.U8 R10, desc[UR26][R4.64+0xb9] ;  /* 0x0000b91a040a8981 */ /* 0x000722000c1e1100 */
[----:B------:R-:W-:Y:S01]  /*31d50*/  ISETP.LT.OR P2, PT, R29, 0xb9, !P1 ;  /* 0x000000b91d00780c */ /* 0x000fe20004f41670 */
[----:B---3--:R-:W-:-:S02]  /*31d60*/  @!P0 IMAD.MOV.U32 R4, RZ, RZ, R24 ;  /* 0x000000ffff048224 */ /* 0x008fc400078e0018 */
[----:B------:R-:W-:Y:S02]  /*31d70*/  @!P0 IMAD.MOV.U32 R5, RZ, RZ, R30 ;  /* 0x000000ffff058224 */ /* 0x000fe400078e001e */
[----:B-1----:R-:W-:Y:S01]  /*31d80*/  @!P0 IMAD R8, R3, 0x180, RZ ;  /* 0x0000018003088824 */ /* 0x002fe200078e02ff */
[----:B----4-:R-:W-:-:S04]  /*31d90*/  LOP3.LUT R10, R10, 0xff, RZ, 0xc0, !PT ;  /* 0x000000ff0a0a7812 */ /* 0x010fc800078ec0ff */
[----:B------:R-:W-:-:S05]  /*31da0*/  F2FP.F16.E4M3.UNPACK_B R10, R10 ;  /* 0x0000000aff0a723e */ /* 0x000fca00020006ff */
[----:B------:R-:W-:-:S05]  /*31db0*/  HADD2.F32 R10, -RZ, R10.H0_H0 ;  /* 0x2000000aff0a7230 */ /* 0x000fca0000004100 */
[----:B------:R-:W-:Y:S01]  /*31dc0*/  FMUL R12, R10, UR18 ;  /* 0x000000120a0c7c20 */ /* 0x000fe20008400000 */
[----:B------:R-:W-:-:S04]  /*31dd0*/  @!P0 IMAD.WIDE.U32 R10, R2, 0x180, R4 ;  /* 0x00000180020a8825 */ /* 0x000fc800078e0004 */
[----:B------:R-:W-:Y:S01]  /*31de0*/  FFMA R12, R40, UR19, R12 ;  /* 0x00000013280c7c23 */ /* 0x000fe2000800000c */
[----:B0-----:R-:W-:-:S04]  /*31df0*/  @!P0 IADD3 R4, P3, R10, R14, RZ ;  /* 0x0000000e0a048210 */ /* 0x001fc80007f7e0ff */
[--C-:B------:R-:W-:Y:S02]  /*31e00*/  @!P0 IADD3.X R5, R15, R11, R8.reuse, P3, !PT ;  /* 0x0000000b0f058210 */ /* 0x100fe40001ffe408 */
[----:B------:R-:W-:Y:S02]  /*31e10*/  F2FP.SATFINITE.E4M3.F32.PACK_AB_MERGE_C R11, RZ, R12, RZ ;  /* 0x0000000cff0b723e */ /* 0x000fe400048070ff */
[----:B------:R-:W-:Y:S01]  /*31e20*/  PRMT R8, RZ, 0x7610, R8 ;  /* 0x00007610ff087816 */ /* 0x000fe20000000008 */
[----:B------:R-:W0:Y:S02]  /*31e30*/  @!P2 LDC.64 R14, c[0x0][0x5c0] ;  /* 0x00017000ff0eab82 */ /* 0x000e240000000a00 */
[----:B------:R1:W-:Y:S04]  /*31e40*/  @!P0 STG.E.U8 desc[UR26][R4.64+0xb9], R11 ;  /* 0x0000b90b04008986 */ /* 0x0003e8000c10111a */
[----:B------:R-:W3:Y:S01]  /*31e50*/  @!P2 LDG.E.U8 R8, desc[UR26][R6.64+0xb8] ;  /* 0x0000b81a0608a981 */ /* 0x000ee2000c1e1100 */
[----:B------:R-:W-:-:S02]  /*31e60*/  @!P2 IMAD R13, R3, 0x180, RZ ;  /* 0x00000180030da824 */ /* 0x000fc400078e02ff */
[----:B-1----:R-:W-:Y:S02]  /*31e70*/  @!P2 IMAD.MOV.U32 R4, RZ, RZ, R24 ;  /* 0x000000ffff04a224 */ /* 0x002fe400078e0018 */
[----:B------:R-:W-:Y:S01]  /*31e80*/  @!P2 IMAD.MOV.U32 R5, RZ, RZ, R30 ;  /* 0x000000ffff05a224 */ /* 0x000fe200078e001e */
[----:B------:R-:W-:Y:S01]  /*31e90*/  ISETP.LT.OR P1, PT, R29, 0xba, !P1 ;  /* 0x000000ba1d00780c */ /* 0x000fe20004f21670 */
[----:B------:R-:W-:Y:S01]  /*31ea0*/  BSSY B1, `(.L_x_33) ;  /* 0x000000f000017945 */ /* 0x000fe20003800000 */
[----:B---3--:R-:W-:-:S04]  /*31eb0*/  LOP3.LUT R8, R8, 0xff, RZ, 0xc0, !PT ;  /* 0x000000ff08087812 */ /* 0x008fc800078ec0ff */
[----:B------:R-:W-:-:S05]  /*31ec0*/  F2FP.F16.E4M3.UNPACK_B R8, R8 ;  /* 0x00000008ff08723e */ /* 0x000fca00020006ff */
[----:B------:R-:W-:Y:S02]  /*31ed0*/  HADD2.F32 R10, -RZ, R8.H0_H0 ;  /* 0x20000008ff0a7230 */ /* 0x000fe40000004100 */
[----:B------:R-:W-:-:S04]  /*31ee0*/  @!P2 IMAD.WIDE.U32 R8, R2, 0x180, R4 ;  /* 0x000001800208a825 */ /* 0x000fc800078e0004 */
[----:B------:R-:W-:Y:S01]  /*31ef0*/  FMUL R10, R10, UR18 ;  /* 0x000000120a0a7c20 */ /* 0x000fe20008400000 */
[----:B------:R-:W-:Y:S01]  /*31f00*/  @!P2 IMAD.IADD R12, R9, 0x1, R13 ;  /* 0x00000001090ca824 */ /* 0x000fe200078e020d */
[----:B0-----:R-:W-:Y:S02]  /*31f10*/  @!P2 IADD3 R8, P0, P3, R8, UR11, R14 ;  /* 0x0000000b0808ac10 */ /* 0x001fe4000fb1e00e */
[----:B--2---:R-:W-:Y:S02]  /*31f20*/  FFMA R10, R37, UR19, R10 ;  /* 0x00000013250a7c23 */ /* 0x004fe4000800000a */
[----:B------:R-:W-:-:S03]  /*31f30*/  @!P2 IADD3.X R9, R12, UR10, R15, P0, P3 ;  /* 0x0000000a0c09ac10 */ /* 0x000fc600087e640f */
[----:B------:R-:W-:-:S05]  /*31f40*/  F2FP.SATFINITE.E4M3.F32.PACK_AB_MERGE_C R5, RZ, R10, RZ ;  /* 0x0000000aff05723e */ /* 0x000fca00048070ff */
[----:B------:R0:W-:Y:S01]  /*31f50*/  @!P2 STG.E.U8 desc[UR26][R8.64+0xb8], R5 ;  /* 0x0000b8050800a986 */ /* 0x0001e2000c10111a */
[----:B------:R-:W-:Y:S01]  /*31f60*/  PRMT R4, RZ, 0x7610, R4 ;  /* 0x00007610ff047816 */ /* 0x000fe20000000004 */
[----:B------:R-:W-:Y:S06]  /*31f70*/  @P1 BRA `(.L_x_34) ;  /* 0x0000000000041947 */ /* 0x000fec0003800000 */
[----:B------:R1:W5:Y:S02]  /*31f80*/  LDG.E.U8 R4, desc[UR26][R6.64+0xb9] ;  /* 0x0000b91a06047981 */ /* 0x000364000c1e1100 */
.L_x_34:
[----:B------:R-:W-:Y:S05]  /*31f90*/  BSYNC B1 ;  /* 0x0000000000017941 */ /* 0x000fea0003800000 */
.L_x_33:
[----:B------:R-:W-:Y:S05]  /*31fa0*/  @P1 BRA `(.L_x_35) ;  /* 0x0000012800cc1947 */ /* 0x000fea0003800000 */
[----:B-1----:R-:W2:Y:S01]  /*31fb0*/  LDL.LU R6, [R1+0x858] ;  /* 0x0008580001067983 */ /* 0x002ea20000300800 */
[----:B-----5:R-:W-:Y:S01]  /*31fc0*/  LOP3.LUT R4, R4, 0xff, RZ, 0xc0, !PT ;  /* 0x000000ff04047812 */ /* 0x020fe200078ec0ff */
[----:B------:R-:W-:Y:S01]  /*31fd0*/  IMAD.MOV.U32 R25, RZ, RZ, R30 ;  /* 0x000000ffff197224 */ /* 0x000fe200078e001e */
[----:B------:R-:W-:Y:S01]  /*31fe0*/  ULDC.64 UR20, c[0x0][0x5c0] ;  /* 0x0001700000147ab9 */ /* 0x000fe20000000a00 */
[----:B------:R-:W-:Y:S01]  /*31ff0*/  IMAD R3, R3, 0x180, RZ ;  /* 0x0000018003037824 */ /* 0x000fe200078e02ff */
[----:B------:R-:W-:Y:S01]  /*32000*/  F2FP.F16.E4M3.UNPACK_B R4, R4 ;  /* 0x00000004ff04723e */ /* 0x000fe200020006ff */
[----:B------:R-:W-:-:S04]  /*32010*/  IMAD.WIDE.U32 R24, R2, 0x180, R24 ;  /* 0x0000018002187825 */ /* 0x000fc800078e0018 */
[----:B------:R-:W-:Y:S02]  /*32020*/  HADD2.F32 R4, -RZ, R4.H0_H0 ;  /* 0x20000004ff047230 */ /* 0x000fe40000004100 */
[----:B0-----:R-:W-:Y:S02]  /*32030*/  IMAD.U32 R5, RZ, RZ, UR20 ;  /* 0x00000014ff057e24 */ /* 0x001fe4000f8e00ff */
[----:B------:R-:W-:Y:S02]  /*32040*/  IMAD.IADD R3, R25, 0x1, R3 ;  /* 0x0000000119037824 */ /* 0x000fe400078e0203 */
[----:B------:R-:W-:Y:S01]  /*32050*/  FMUL R4, R4, UR18 ;  /* 0x0000001204047c20 */ /* 0x000fe20008400000 */
[----:B------:R-:W-:Y:S01]  /*32060*/  IMAD.U32 R2, RZ, RZ, UR21 ;  /* 0x00000015ff027e24 */ /* 0x000fe2000f8e00ff */
[----:B------:R-:W-:-:S04]  /*32070*/  IADD3 R24, P0, P1, R24, UR11, R5 ;  /* 0x0000000b18187c10 */ /* 0x000fc8000f91e005 */
[----:B------:R-:W-:Y:S01]  /*32080*/  IADD3.X R25, R3, UR10, R2, P0, P1 ;  /* 0x0000000a03197c10 */ /* 0x000fe200087e2402 */
[----:B--2---:R-:W-:-:S05]  /*32090*/  FFMA R4, R6, UR19, R4 ;  /* 0x0000001306047c23 */ /* 0x004fca0008000004 */
[----:B------:R-:W-:-:S05]  /*320a0*/  F2FP.SATFINITE.E4M3.F32.PACK_AB_MERGE_C R3, RZ, R4, RZ ;  /* 0x00000004ff03723e */ /* 0x000fca00048070ff */
[----:B------:R2:W-:Y:S01]  /*320b0*/  STG.E.U8 desc[UR26][R24.64+0xb9], R3 ;  /* 0x0000b90318007986 */ /* 0x0005e2000c10111a */
[----:B------:R-:W-:Y:S05]  /*320c0*/  BRA `(.L_x_35) ;  /* 0x0000012800847947 */ /* 0x000fea0003800000 */
.L_x_32:
[----:B------:R-:W-:Y:S01]  /*320d0*/  ISETP.GE.AND P1, PT, R28, 0x1, PT ;  /* 0x000000011c00780c */ /* 0x000fe20003f26270 */
[----:B------:R-:W3:Y:S03]  /*320e0*/  LDL.LU R52, [R1+0x300] ;  /* 0x0003000001347983 */ /* 0x000ee60000300800 */
[----:B------:R-:W-:Y:S01]  /*320f0*/  ISETP.LT.OR P0, PT, R29, 0x1, !P1 ;  /* 0x000000011d00780c */ /* 0x000fe20004f01670 */
[----:B------:R-:W-:Y:S01]  /*32100*/  FMUL R31, R5, UR19 ;  /* 0x00000013051f7c20 */ /* 0x000fe20008400000 */
[----:B------:R-:W-:Y:S01]  /*32110*/  ISETP.LT.OR P3, PT, R29, 0x2, !P1 ;  /* 0x000000021d00780c */ /* 0x000fe20004f61670 */
[----:B------:R-:W-:Y:S01]  /*32120*/  FMUL R8, R8, UR19 ;  /* 0x0000001308087c20 */ /* 0x000fe20008400000 */
[----:B------:R-:W-:Y:S01]  /*32130*/  FMUL R10, R10, UR19 ;  /* 0x000000130a0a7c20 */ /* 0x000fe20008400000 */
[----:B------:R-:W-:Y:S01]  /*32140*/  LOP3.LUT R4, R4, 0xfeffffff, RZ, 0xc0, !PT ;  /* 0xfeffffff04047812 */ /* 0x000fe200078ec0ff */
[----:B------:R-:W-:Y:S01]  /*32150*/  FMUL R11, R11, UR19 ;  /* 0x000000130b0b7c20 */ /* 0x000fe20008400000 */
[----:B------:R-:W-:Y:S01]  /*32160*/  FMUL R12, R12, UR19 ;  /* 0x000000130c0c7c20 */ /* 0x000fe20008400000 */
[----:B------:R-:W-:Y:S01]  /*32170*/  FMUL R13, R13, UR19 ;  /* 0x000000130d0d7c20 */ /* 0x000fe20008400000 */
[----:B------:R-:W-:Y:S01]  /*32180*/  FMUL R14, R14, UR19 ;  /* 0x000000130e0e7c20 */ /* 0x000fe20008400000 */
[----:B------:R-:W-:Y:S01]  /*32190*/  FMUL R15, R15, UR19 ;  /* 0x000000130f0f7c20 */ /* 0x000fe20008400000 */
[----:B------:R-:W-:Y:S01]  /*321a0*/  FMUL R16, R16, UR19 ;  /* 0x0000001310107c20 */ /* 0x000fe20008400000 */
[----:B------:R-:W-:Y:S01]  /*321b0*/  FMUL R17, R17, UR19 ;  /* 0x0000001311117c20 */ /* 0x000fe20008400000 */
[----:B------:R-:W0:Y:S01]  /*321c0*/  @!P0 LDC.64 R26, c[0x0][0x5c0] ;  /* 0x00017000ff1a8b82 */ /* 0x000e220000000a00 */
[----:B------:R-:W-:Y:S01]  /*321d0*/  F2FP.SATFINITE.E4M3.F32.PACK_AB_MERGE_C R31, RZ, R31, RZ ;  /* 0x0000001fff1f723e */ /* 0x000fe200048070ff */
[----:B------:R-:W-:Y:S01]  /*321e0*/  FMUL R18, R18, UR19 ;  /* 0x0000001312127c20 */ /* 0x000fe20008400000 */
        /* <DEDUP_REMOVED lines=21> */
[----:B0-----:R-:W-:Y:S01]  /*32340*/  @!P0 IADD3 R26, P2, R24, R26, RZ ;  /* 0x0000001a181a8210 */ /* 0x001fe20007f5e0ff */
[----:B------:R-:W-:Y:S01]  /*32350*/  FMUL R232, R232, UR19 ;  /* 0x00000013e8e87c20 */ /* 0x000fe20008400000 */
[----:B------:R-:W-:Y:S01]  /*32360*/  FMUL R233, R233, UR19 ;  /* 0x00000013e9e97c20 */ /* 0x000fe20008400000 */
[----:B------:R-:W4:Y:S02]  /*32370*/  LDL.LU R57, [R1+0x304] ;  /* 0x0003040001397983 */ /* 0x000f240000300800 */
[----:B------:R-:W-:Y:S01]  /*32380*/  @!P0 IMAD.X R27, R30, 0x1, R27, P2 ;  /* 0x000000011e1b8824 */ /* 0x000fe200010e061b */
[----:B------:R-:W-:Y:S01]  /*32390*/  F2FP.SATFINITE.E4M3.F32.PACK_AB_MERGE_C R8, RZ, R8, RZ ;  /* 0x00000008ff08723e */ /* 0x000fe200048070ff */
[----:B------:R-:W-:Y:S01]  /*323a0*/  FMUL R234, R234, UR19 ;  /* 0x00000013eaea7c20 */ /* 0x000fe20008400000 */
[----:B------:R-:W-:Y:S01]  /*323b0*/  F2FP.SATFINITE.E4M3.F32.PACK_AB_MERGE_C R10, RZ, R10, RZ ;  /* 0x0000000aff0a723e */ /* 0x000fe200048070ff */
[----:B------:R-:W2:Y:S01]  /*323c0*/  LDL.LU R56, [R1+0x308] ;  /* 0x0003080001387983 */ /* 0x000ea20000300800 */
[----:B------:R-:W-:Y:S01]  /*323d0*/  F2FP.SATFINITE.E4M3.F32.PACK_AB_MERGE_C R11, RZ, R11, RZ ;  /* 0x0000000bff0b723e */ /* 0x000fe200048070ff */
[----:B------:R-:W-:Y:S01]  /*323e0*/  FMUL R235, R235, UR19 ;  /* 0x00000013ebeb7c20 */ /* 0x000fe20008400000 */
[----:B------:R-:W-:Y:S01]  /*323f0*/  F2FP.SATFINITE.E4M3.F32.PACK_AB_MERGE_C R12, RZ, R12, RZ ;  /* 0x0000000cff0c723e */ /* 0x000fe200048070ff */
[----:B------:R0:W-:Y:S01]  /*32400*/  @!P0 STG.E.U8 desc[UR26][R26.64], R31 ;  /* 0x0000001f1a008986 */ /* 0x0001e2000c10111a */
[----:B------:R-:W-:Y:S01]  /*32410*/  ISETP.GE.AND P0, PT, R28, 0x9, PT ;  /* 0x000000091c00780c */ /* 0x000fe20003f06270 */
[----:B------:R-:W-:Y:S01]  /*32420*/  FMUL R236, R236, UR19 ;  /* 0x00000013ecec7c20 */ /* 0x000fe20008400000 */
[----:B------:R-:W-:Y:S01]  /*32430*/  F2FP.SATFINITE.E4M3.F32.PACK_AB_MERGE_C R13, RZ, R13, RZ ;  /* 0x0000000dff0d723e */ /* 0x000fe200048070ff */
[----:B------:R-:W-:Y:S01]  /*32440*/  FMUL R237, R237, UR19 ;  /* 0x00000013eded7c20 */ /* 0x000fe20008400000 */
[----:B------:R-:W-:Y:S01]  /*32450*/  ISETP.LT.OR P2, PT, R29, 0x1, !P0 ;  /* 0x000000011d00780c */ /* 0x000fe20004741670 */
[----:B------:R-:W2:Y:S01]  /*32460*/  LDL.LU R58, [R1+0x30c] ;  /* 0x00030c00013a7983 */ /* 0x000ea20000300800 */
[----:B------:R-:W-:-:S02]  /*32470*/  F2FP.SATFINITE.E4M3.F32.PACK_AB_MERGE_C R14, RZ, R14, RZ ;  /* 0x0000000eff0e723e */ /* 0x000fc400048070ff */
[----:B------:R-:W-:Y:S02]  /*32480*/  F2FP.SATFINITE.E4M3.F32.PACK_AB_MERGE_C R15, RZ, R15, RZ ;  /* 0x0000000fff0f723e */ /* 0x000fe400048070ff */
[----:B------:R-:W-:Y:S01]  /*32490*/  F2FP.SATFINITE.E4M3.F32.PACK_AB_MERGE_C R16, RZ, R16, RZ ;  /* 0x00000010ff10723e */ /* 0x000fe200048070ff */
[----:B0-----:R-:W0:Y:S01]  /*324a0*/  @!P3 LDC.64 R26, c[0x0][0x5c0] ;  /* 0x00017000ff1abb82 */ /* 0x001e220000000a00 */
[----:B------:R-:W-:Y:S01]  /*324b0*/  FMUL R31, R6, UR19 ;  /* 0x00000013061f7c20 */ /* 0x000fe20008400000 */
[----:B------:R-:W-:Y:S02]  /*324c0*/  F2FP.SATFINITE.E4M3.F32.PACK_AB_MERGE_C R17, RZ, R17, RZ ;  /* 0x00000011ff11723e */ /* 0x000fe400048070ff */
[----:B------:R-:W-:Y:S02]  /*324d0*/  F2FP.SATFINITE.E4M3.F32.PACK_AB_MERGE_C R18, RZ, R18, RZ ;  /* 0x00000012ff12723e */ /* 0x000fe400048070ff */
[----:B------:R-:W-:Y:S02]  /*324e0*/  F2FP.SATFINITE.E4M3.F32.PACK_AB_MERGE_C R31, RZ, R31, RZ ;  /* 0x0000001fff1f723e */ /* 0x000fe400048070ff */
[----:B------:R-:W-:-:S02]  /*324f0*/  F2FP.SATFINITE.E4M3.F32.PACK_AB_MERGE_C R19, RZ, R19, RZ ;  /* 0x00000013ff13723e */ /* 0x000fc400048070ff */
[----:B------:R-:W-:Y:S02]  /*32500*/  F2FP.SATFINITE.E4M3.F32.PACK_AB_MERGE_C R20, RZ, R20, RZ ;  /* 0x00000014ff14723e */ /* 0x000fe400048070ff */
[----:B------:R-:W-:Y:S02]  /*32510*/  F2FP.SATFINITE.E4M3.F32.PACK_AB_MERGE_C R21, RZ, R21, RZ ;  /* 0x00000015ff15723e */ /* 0x000fe400048070ff */
[----:B------:R-:W-:Y:S02]  /*32520*/  F2FP.SATFINITE.E4M3.F32.PACK_AB_MERGE_C R22, RZ, R22, RZ ;  /* 0x00000016ff16723e */ /* 0x000fe400048070ff */
[----:B------:R-:W-:Y:S02]  /*32530*/  F2FP.SATFINITE.E4M3.F32.PACK_AB_MERGE_C R23, RZ, R23, RZ ;  /* 0x00000017ff17723e */ /* 0x000fe400048070ff */
[----:B------:R-:W-:Y:S02]  /*32540*/  F2FP.SATFINITE.E4M3.F32.PACK_AB_MERGE_C R216, RZ, R216, RZ ;  /* 0x000000d8ffd8723e */ /* 0x000fe400048070ff */
[----:B------:R-:W-:-:S02]  /*32550*/  F2FP.SATFINITE.E4M3.F32.PACK_AB_MERGE_C R217, RZ, R217, RZ ;  /* 0x000000d9ffd9723e */ /* 0x000fc400048070ff */
[----:B------:R-:W-:Y:S02]  /*32560*/  F2FP.SATFINITE.E4M3.F32.PACK_AB_MERGE_C R218, RZ, R218, RZ ;  /* 0x000000daffda723e */ /* 0x000fe400048070ff */
[----:B0-----:R-:W-:Y:S02]  /*32570*/  @!P3 IADD3 R26, P4, R24, R26, RZ ;  /* 0x0000001a181ab210 */ /* 0x001fe40007f9e0ff */
[----:B------:R-:W-:Y:S02]  /*32580*/  F2FP.SATFINITE.E4M3.F32.PACK_AB_MERGE_C R219, RZ, R219, RZ ;  /* 0x000000dbffdb723e */ /* 0x000fe400048070ff */
[----:B------:R-:W-:Y:S01]  /*32590*/  F2FP.SATFINITE.E4M3.F32.PACK_AB_MERGE_C R220, RZ, R220, RZ ;  /* 0x000000dcffdc723e */ /* 0x000fe200048070ff */
[----:B------:R-:W-:Y:S01]  /*325a0*/  @!P3 IMAD.X R27, R30, 0x1, R27, P4 ;  /* 0x000000011e1bb824 */ /* 0x000fe200020e061b */
[----:B------:R-:W-:Y:S02]  /*325b0*/  F2FP.SATFINITE.E4M3.F32.PACK_AB_MERGE_C R221, RZ, R221, RZ ;  /* 0x000000ddffdd723e */ /* 0x000fe400048070ff */
[----:B------:R-:W-:-:S02]  /*325c0*/  F2FP.SATFINITE.E4M3.F32.PACK_AB_MERGE_C R222, RZ, R222, RZ ;  /* 0x000000deffde723e */ /* 0x000fc400048070ff */
[----:B------:R0:W-:Y:S01]  /*325d0*/  @!P3 STG.E.U8 desc[UR26][R26.64+0x1], R31 ;  /* 0x0000011f1a00b986 */ /* 0x0001e2000c10111a */
[----:B------:R-:W-:Y:S02]  /*325e0*/  ISETP.LT.OR P3, PT, R29, 0x2, !P0 ;  /* 0x000000021d00780c */ /* 0x000fe40004761670 */
[----:B------:R-:W-:Y:S02]  /*325f0*/  LOP3.LUT R5, R5, 0xfffffffe, RZ, 0xc0, !PT ;  /* 0xfffffffe05057812 */ /* 0x000fe400078ec0ff */
[----:B------:R-:W-:Y:S02]  /*32600*/  F2FP.SATFINITE.E4M3.F32.PACK_AB_MERGE_C R223, RZ, R223, RZ ;  /* 0x000000dfffdf723e */ /* 0x000fe400048070ff */
[----:B------:R-:W-:Y:S02]  /*32610*/  F2FP.SATFINITE.E4M3.F32.PACK_AB_MERGE_C R224, RZ, R224, RZ ;  /* 0x000000e0ffe0723e */ /* 0x000fe400048070ff */
[----:B------:R-:W-:Y:S02]  /*32620*/  F2FP.SATFINITE.E4M3.F32.PACK_AB_MERGE_C R225, RZ, R225, RZ ;  /* 0x000000e1ffe1723e */ /* 0x000fe400048070ff */
[----:B------:R-:W-:Y:S01]  /*32630*/  F2FP.SATFINITE.E4M3.F32.PACK_AB_MERGE_C R226, RZ, R226, RZ ;  /* 0x000000e2ffe2723e */ /* 0x000fe200048070ff */
[----:B0-----:R-:W0:Y:S01]  /*32640*/  @!P2 LDC.64 R26, c[0x0][0x5c0] ;  /* 0x00017000ff1aab82 */ /* 0x001e220000000a00 */
[----:B------:R-:W-:Y:S01]  /*32650*/  FMUL R31, R7, UR19 ;  /* 0x00000013071f7c20 */ /* 0x000fe20008400000 */
        /* <DEDUP_REMOVED lines=11> */
[----:B0-----:R-:W-:Y:S02]  /*32710*/  @!P2 IADD3 R26, P4, P5, R24, UR11, R26 ;  /* 0x0000000b181aac10 */ /* 0x001fe4000fd9e01a */
[----:B------:R-:W-:-:S02]  /*32720*/  F2FP.SATFINITE.E4M3.F32.PACK_AB_MERGE_C R237, RZ, R237, RZ ;  /* 0x000000edffed723e */ /* 0x000fc400048070ff */
[----:B------:R-:W-:-:S05]  /*32730*/  @!P2 IADD3.X R27, R30, UR10, R27, P4, P5 ;  /* 0x0000000a1e1bac10 */ /* 0x000fca000a7ea41b */
[----:B------:R0:W-:Y:S01]  /*32740*/  @!P2 STG.E.U8 desc[UR26][R26.64], R31 ;  /* 0x0000001f1a00a986 */ /* 0x0001e2000c10111a */
[----:B------:R-:W-:Y:S01]  /*32750*/  ISETP.LT.OR P2, PT, R29, 0x9, !P1 ;  /* 0x000000091d00780c */ /* 0x000fe20004f41670 */
[----:B0-----:R-:W0:-:S12]  /*32760*/  @!P3 LDC.64 R26, c[0x0][0x5c0] ;  /* 0x00017000ff1abb82 */ /* 0x001e180000000a00 */
[----:B------:R-:W1:Y:S01]  /*32770*/  @!P2 LDC.64 R32, c[0x0][0x5c0] ;  /* 0x00017000ff20ab82 */ /* 0x000e620000000a00 */
[----:B0-----:R-:W-:-:S04]  /*32780*/  @!P3 IADD3 R26, P4, P5, R24, UR11, R26 ;  /* 0x0000000b181abc10 */ /* 0x001fc8000fd9e01a */
[----:B------:R-:W-:Y:S02]  /*32790*/  @!P3 IADD3.X R27, R30, UR10, R27, P4, P5 ;  /* 0x0000000a1e1bbc10 */ /* 0x000fe4000a7ea41b */
[C---:B------:R-:W-:Y:S02]  /*327a0*/  ISETP.LT.OR P5, PT, R29.reuse, 0x9, !P0 ;  /* 0x000000091d00780c */ /* 0x040fe400047a1670 */
[----:B------:R-:W-:Y:S01]  /*327b0*/  ISETP.LT.OR P4, PT, R29, 0xa, !P0 ;  /* 0x0000000a1d00780c */ /* 0x000fe20004781670 */
[----:B------:R0:W-:Y:S02]  /*327c0*/  @!P3 STG.E.U8 desc[UR26][R26.64+0x1], R8 ;  /* 0x000001081a00b986 */ /* 0x0001e4000c10111a */
[----:B0-----:R-:W-:Y:S01]  /*327d0*/  FMUL R26, R9, UR19 ;  /* 0x00000013091a7c20 */ /* 0x001fe20008400000 */
[----:B-1----:R-:W-:-:S09]  /*327e0*/  @!P2 IADD3 R8, P3, R24, R32, RZ ;  /* 0x000000201808a210 */ /* 0x002fd20007f7e0ff */
[----:B------:R-:W-:Y:S02]  /*327f0*/  @P4 LOP3.LUT R4, R4, 0x1000000, RZ, 0xfc, !PT ;  /* 0x0100000004044812 */ /* 0x000fe400078efcff */
[----:B------:R-:W-:Y:S01]  /*32800*/  F2FP.SATFINITE.E4M3.F32.PACK_AB_MERGE_C R26, RZ, R26, RZ ;  /* 0x0000001aff1a723e */ /* 0x000fe200048070ff */
[----:B------:R-:W-:-:S05]  /*32810*/  @!P2 IMAD.X R9, R30, 0x1, R33, P3 ;  /* 0x000000011e09a824 */ /* 0x000fca00018e0621 */
[----:B------:R0:W-:Y:S02]  /*32820*/  @!P2 STG.E.U8 desc[UR26][R8.64+0x8], R26 ;  /* 0x0000081a0800a986 */ /* 0x0001e4000c10111a */
[----:B0-----:R-:W0:Y:S08]  /*32830*/  @!P5 LDC.64 R26, c[0x0][0x5c0] ;  /* 0x00017000ff1adb82 */ /* 0x001e300000000a00 */
[----:B------:R-:W1:Y:S01]  /*32840*/  @!P4 LDC.64 R8, c[0x0][0x5c0] ;  /* 0x00017000ff08cb82 */ /* 0x000e620000000a00 */
[----:B0-----:R-:W-:-:S04]  /*32850*/  @!P5 IADD3 R26, P2, P3, R24, UR11, R26 ;  /* 0x0000000b181adc10 */ /* 0x001fc8000fb5e01a */
[----:B------:R-:W-:Y:S02]  /*32860*/  @!P5 IADD3.X R27, R30, UR10, R27, P2, P3 ;  /* 0x0000000a1e1bdc10 */ /* 0x000fe400097e641b */
[----:B-1----:R-:W-:-:S04]  /*32870*/  @!P4 IADD3 R32, P2, P3, R24, UR11, R8 ;  /* 0x0000000b1820cc10 */ /* 0x002fc8000fb5e008 */
[----:B------:R-:W-:Y:S02]  /*32880*/  @!P4 IADD3.X R33, R30, UR10, R9, P2, P3 ;  /* 0x0000000a1e21cc10 */ /* 0x000fe400097e6409 */
[C---:B------:R-:W-:Y:S02]  /*32890*/  ISETP.LT.OR P2, PT, R29.reuse, 0xa, !P1 ;  /* 0x0000000a1d00780c */ /* 0x040fe40004f41670 */
[----:B------:R-:W-:-:S11]  /*328a0*/  ISETP.LT.OR P4, PT, R29, 0x19, !P0 ;  /* 0x000000191d00780c */ /* 0x000fd60004781670 */
[----:B------:R-:W0:Y:S02]  /*328b0*/  @!P2 LDC.64 R8, c[0x0][0x5c0] ;  /* 0x00017000ff08ab82 */ /* 0x000e240000000a00 */
[----:B0-----:R-:W-:Y:S01]  /*328c0*/  @!P2 IADD3 R8, P3, R24, R8, RZ ;  /* 0x000000081808a210 */ /* 0x001fe20007f7e0ff */
[----:B---3--:R-:W-:-:S04]  /*328d0*/  FMUL R31, R52, UR19 ;  /* 0x00000013341f7c20 */ /* 0x008fc80008400000 */
[----:B------:R-:W-:Y:S01]  /*328e0*/  @!P2 IMAD.X R9, R30, 0x1, R9, P3 ;  /* 0x000000011e09a824 */ /* 0x000fe200018e0609 */
[----:B------:R-:W-:-:S04]  /*328f0*/  ISETP.LT.OR P3, PT, R29, 0x11, !P0 ;  /* 0x000000111d00780c */ /* 0x000fc80004761670 */
[----:B------:R0:W-:Y:S04]  /*32900*/  @!P2 STG.E.U8 desc[UR26][R8.64+0x9], R10 ;  /* 0x0000090a0800a986 */ /* 0x0001e8000c10111a */
[----:B------:R1:W-:Y:S05]  /*32910*/  @!P5 STG.E.U8 desc[UR26][R26.64+0x8], R11 ;  /* 0x0000080b1a00d986 */ /* 0x0003ea000c10111a */
[----:B0-----:R-:W0:Y:S02]  /*32920*/  @!P3 LDC.64 R8, c[0x0][0x5c0] ;  /* 0x00017000ff08bb82 */ /* 0x001e240000000a00 */
[----:B0-----:R-:W-:-:S04]  /*32930*/  @!P3 IADD3 R34, P2, P6, R24, UR11, R8 ;  /* 0x0000000b1822bc10 */ /* 0x001fc8000fe5e008 */
[----:B------:R-:W-:Y:S02]  /*32940*/  @!P3 IADD3.X R35, R30, UR10, R9, P2, P6 ;  /* 0x0000000a1e23bc10 */ /* 0x000fe400097ec409 */
[----:B------:R-:W-:-:S13]  /*32950*/  ISETP.LT.OR P2, PT, R29, 0x12, !P0 ;  /* 0x000000121d00780c */ /* 0x000fda0004741670 */
[----:B------:R-:W0:Y:S02]  /*32960*/  @!P2 LDC.64 R8, c[0x0][0x5c0] ;  /* 0x00017000ff08ab82 */ /* 0x000e240000000a00 */
[----:B0-----:R-:W-:-:S04]  /*32970*/  @!P2 IADD3 R10, P5, P6, R24, UR11, R8 ;  /* 0x0000000b180aac10 */ /* 0x001fc8000febe008 */
[----:B-1----:R-:W-:Y:S02]  /*32980*/  @!P2 IADD3.X R11, R30, UR10, R9, P5, P6 ;  /* 0x0000000a1e0bac10 */ /* 0x002fe4000afec409 */
[----:B------:R-:W0:Y:S02]  /*32990*/  @!P4 LDC.64 R8, c[0x0][0x5c0] ;  /* 0x00017000ff08cb82 */ /* 0x000e240000000a00 */
[----:B0-----:R-:W-:-:S04]  /*329a0*/  @!P4 IADD3 R36, P5, P6, R24, UR11, R8 ;  /* 0x0000000b1824cc10 */ /* 0x001fc8000febe008 */
[----:B------:R-:W-:Y:S02]  /*329b0*/  @!P4 IADD3.X R37, R30, UR10, R9, P5, P6 ;  /* 0x0000000a1e25cc10 */ /* 0x000fe4000afec409 */
[C---:B------:R-:W-:Y:S02]  /*329c0*/  LOP3.LUT P4, RZ, R4.reuse, 0x1000000, RZ, 0xc0, !PT ;  /* 0x0100000004ff7812 */ /* 0x040fe4000788c0ff */
[----:B------:R-:W-:Y:S02]  /*329d0*/  ISETP.LT.OR P6, PT, R29, 0x1a, !P0 ;  /* 0x0000001a1d00780c */ /* 0x000fe400047c1670 */
[----:B------:R-:W-:-:S09]  /*329e0*/  LOP3.LUT R4, R4, 0xff7fffff, RZ, 0xc0, !PT ;  /* 0xff7fffff04047812 */ /* 0x000fd200078ec0ff */
[----:B------:R-:W-:Y:S01]  /*329f0*/  @!P4 STG.E.U8 desc[UR26][R32.64+0x9], R12 ;  /* 0x0000090c2000c986 */ /* 0x000fe2000c10111a */
[----:B------:R-:W-:-:S13]  /*32a00*/  ISETP.LT.OR P4, PT, R29, 0x11, !P1 ;  /* 0x000000111d00780c */ /* 0x000fda0004f81670 */
[----:B------:R-:W0:Y:S02]  /*32a10*/  @!P4 LDC.64 R8, c[0x0][0x5c0] ;  /* 0x00017000ff08cb82 */ /* 0x000e240000000a00 */
[----:B0-----:R-:W-:-:S05]  /*32a20*/  @!P4 IADD3 R8, P5, R24, R8, RZ ;  /* 0x000000081808c210 */ /* 0x001fca0007fbe0ff */
[----:B------:R-:W-:-:S05]  /*32a30*/  @!P4 IMAD.X R9, R30, 0x1, R9, P5 ;  /* 0x000000011e09c824 */ /* 0x000fca00028e0609 */
[----:B------:R0:W-:Y:S02]  /*32a40*/  @!P4 STG.E.U8 desc[UR26][R8.64+0x10], R13 ;  /* 0x0000100d0800c986 */ /* 0x0001e4000c10111a */
[----:B0-----:R-:W0:Y:S02]  /*32a50*/  @!P6 LDC.64 R8, c[0x0][0x5c0] ;  /* 0x00017000ff08eb82 */ /* 0x001e240000000a00 */
[----:B0-----:R-:W-:-:S04]  /*32a60*/  @!P6 IADD3 R12, P4, P5, R24, UR11, R8 ;  /* 0x0000000b180cec10 */ /* 0x001fc8000fd9e008 */
[----:B------:R-:W-:Y:S02]  /*32a70*/  @!P6 IADD3.X R13, R30, UR10, R9, P4, P5 ;  /* 0x0000000a1e0dec10 */ /* 0x000fe4000a7ea409 */
[----:B------:R-:W-:-:S13]  /*32a80*/  ISETP.LT.OR P4, PT, R29, 0x12, !P1 ;  /* 0x000000121d00780c */ /* 0x000fda0004f81670 */
[----:B------:R-:W0:Y:S02]  /*32a90*/  @!P4 LDC.64 R8, c[0x0][0x5c0] ;  /* 0x00017000ff08cb82 */ /* 0x000e240000000a00 */
[----:B0-----:R-:W-:-:S05]  /*32aa0*/  @!P4 IADD3 R8, P5, R24, R8, RZ ;  /* 0x000000081808c210 */ /* 0x001fca0007fbe0ff */
[----:B------:R-:W-:-:S05]  /*32ab0*/  @!P4 IMAD.X R9, R30, 0x1, R9, P5 ;  /* 0x000000011e09c824 */ /* 0x000fca00028e0609 */
[----:B------:R0:W-:Y:S01]  /*32ac0*/  @!P4 STG.E.U8 desc[UR26][R8.64+0x11], R14 ;  /* 0x0000110e0800c986 */ /* 0x0001e2000c10111a */
[----:B------:R-:W-:-:S03]  /*32ad0*/  ISETP.LT.OR P4, PT, R29, 0x21, !P0 ;  /* 0x000000211d00780c */ /* 0x000fc60004781670 */
[----:B------:R1:W-:Y:S01]  /*32ae0*/  @!P3 STG.E.U8 desc[UR26][R34.64+0x10], R15 ;  /* 0x0000100f2200b986 */ /* 0x0003e2000c10111a */
[----:B------:R-:W-:-:S03]  /*32af0*/  ISETP.LT.OR P3, PT, R29, 0x22, !P0 ;  /* 0x000000221d00780c */ /* 0x000fc60004761670 */
[----:B------:R-:W-:Y:S01]  /*32b00*/  @!P2 STG.E.U8 desc[UR26][R10.64+0x11], R16 ;  /* 0x000011100a00a986 */ /* 0x000fe2000c10111a */
[----:B------:R-:W-:-:S05]  /*32b10*/  ISETP.LT.OR P2, PT, R29, 0x19, !P1 ;  /* 0x000000191d00780c */ /* 0x000fca0004f41670 */
[----:B0-----:R-:W0:Y:S01]  /*32b20*/  @!P4 LDC.64 R8, c[0x0][0x5c0] ;  /* 0x00017000ff08cb82 */ /* 0x001e220000000a00 */
[----:B------:R-:W-:-:S04]  /*32b30*/  @P4 LOP3.LUT R4, R4, 0x800000, RZ, 0xfc, !PT ;  /* 0x0080000004044812 */ /* 0x000fc800078efcff */
[----:B------:R-:W-:Y:S02]  /*32b40*/  LOP3.LUT R4, R4, 0xffbfffff, RZ, 0xc0, !PT ;  /* 0xffbfffff04047812 */ /* 0x000fe400078ec0ff */
[----:B0-----:R-:W-:-:S04]  /*32b50*/  @!P4 IADD3 R26, P5, P6, R24, UR11, R8 ;  /* 0x0000000b181acc10 */ /* 0x001fc8000febe008 */
[----:B------:R-:W-:Y:S02]  /*32b60*/  @!P4 IADD3.X R27, R30, UR10, R9, P5, P6 ;  /* 0x0000000a1e1bcc10 */ /* 0x000fe4000afec409 */
[----:B------:R-:W0:Y:S01]  /*32b70*/  @!P3 LDC.64 R8, c[0x0][0x5c0] ;  /* 0x00017000ff08bb82 */ /* 0x000e220000000a00 */
[----:B------:R-:W-:Y:S02]  /*32b80*/  ISETP.LT.OR P4, PT, R29, 0x29, !P0 ;  /* 0x000000291d00780c */ /* 0x000fe40004781670 */
[----:B0-----:R-:W-:-:S04]  /*32b90*/  @!P3 IADD3 R14, P5, P6, R24, UR11, R8 ;  /* 0x0000000b180ebc10 */ /* 0x001fc8000febe008 */
[----:B-1----:R-:W-:-:S07]  /*32ba0*/  @!P3 IADD3.X R15, R30, UR10, R9, P5, P6 ;  /* 0x0000000a1e0fbc10 */ /* 0x002fce000afec409 */
[----:B------:R-:W0:Y:S02]  /*32bb0*/  @!P4 LDC.64 R8, c[0x0][0x5c0] ;  /* 0x00017000ff08cb82 */ /* 0x000e240000000a00 */
[----:B0-----:R-:W-:-:S04]  /*32bc0*/  @!P4 IADD3 R34, P5, P6, R24, UR11, R8 ;  /* 0x0000000b1822cc10 */ /* 0x001fc8000febe008 */
[----:B------:R-:W-:Y:S02]  /*32bd0*/  @!P4 IADD3.X R35, R30, UR10, R9, P5, P6 ;  /* 0x0000000a1e23cc10 */ /* 0x000fe4000afec409 */
[----:B------:R-:W0:Y:S01]  /*32be0*/  @!P2 LDC.64 R8, c[0x0][0x5c0] ;  /* 0x00017000ff08ab82 */ /* 0x000e220000000a00 */
[----:B------:R-:W-:Y:S02]  /*32bf0*/  ISETP.LT.OR P4, PT, R29, 0x2a, !P0 ;  /* 0x0000002a1d00780c */ /* 0x000fe40004781670 */
[----:B0-----:R-:W-:-:S05]  /*32c00*/  @!P2 IADD3 R8, P5, R24, R8, RZ ;  /* 0x000000081808a210 */ /* 0x001fca0007fbe0ff */
[----:B------:R-:W-:-:S05]  /*32c10*/  @!P2 IMAD.X R9, R30, 0x1, R9, P5 ;  /* 0x000000011e09a824 */ /* 0x000fca00028e0609 */
[----:B------:R0:W-:Y:S02]  /*32c20*/  @!P2 STG.E.U8 desc[UR26][R8.64+0x18], R17 ;  /* 0x000018110800a986 */ /* 0x0001e4000c10111a */
[----:B0-----:R-:W0:Y:S02]  /*32c30*/  @!P4 LDC.64 R8, c[0x0][0x5c0] ;  /* 0x00017000ff08cb82 */ /* 0x001e240000000a00 */
[----:B0-----:R-:W-:-:S04]  /*32c40*/  @!P4 IADD3 R10, P2, P5, R24, UR11, R8 ;  /* 0x0000000b180acc10 */ /* 0x001fc8000fd5e008 */
[----:B------:R-:W-:Y:S02]  /*32c50*/  @!P4 IADD3.X R11, R30, UR10, R9, P2, P5 ;  /* 0x0000000a1e0bcc10 */ /* 0x000fe400097ea409 */
[C---:B------:R-:W-:Y:S02]  /*32c60*/  ISETP.LT.OR P2, PT, R29.reuse, 0x1a, !P1 ;  /* 0x0000001a1d00780c */ /* 0x040fe40004f41670 */
[----:B------:R-:W-:-:S11]  /*32c70*/  ISETP.LT.OR P4, PT, R29, 0x19, !P0 ;  /* 0x000000191d00780c */ /* 0x000fd60004781670 */
[----:B------:R-:W0:Y:S02]  /*32c80*/  @!P2 LDC.64 R8, c[0x0][0x5c0] ;  /* 0x00017000ff08ab82 */ /* 0x000e240000000a00 */
[----:B0-----:R-:W-:-:S05]  /*32c90*/  @!P2 IADD3 R8, P5, R24, R8, RZ ;  /* 0x000000081808a210 */ /* 0x001fca0007fbe0ff */
[----:B------:R-:W-:-:S05]  /*32ca0*/  @!P2 IMAD.X R9, R30, 0x1, R9, P5 ;  /* 0x000000011e09a824 */ /* 0x000fca00028e0609 */
[----:B------:R0:W-:Y:S01]  /*32cb0*/  @!P2 STG.E.U8 desc[UR26][R8.64+0x19], R18 ;  /* 0x000019120800a986 */ /* 0x0001e2000c10111a */
[----:B------:R-:W-:-:S03]  /*32cc0*/  ISETP.LT.OR P2, PT, R29, 0x31, !P0 ;  /* 0x000000311d00780c */ /* 0x000fc60004741670 */
[----:B------:R1:W-:Y:S01]  /*32cd0*/  @!P4 STG.E.U8 desc[UR26][R36.64+0x18], R19 ;  /* 0x000018132400c986 */ /* 0x0003e2000c10111a */
[----:B------:R-:W-:-:S09]  /*32ce0*/  ISETP.LT.OR P4, PT, R29, 0x39, !P0 ;  /* 0x000000391d00780c */ /* 0x000fd20004781670 */
[----:B0-----:R-:W0:Y:S01]  /*32cf0*/  @!P2 LDC.64 R8, c[0x0][0x5c0] ;  /* 0x00017000ff08ab82 */ /* 0x001e220000000a00 */
[----:B------:R-:W-:Y:S02]  /*32d00*/  @P2 LOP3.LUT R4, R4, 0x400000, RZ, 0xfc, !PT ;  /* 0x0040000004042812 */ /* 0x000fe400078efcff */
[----:B0-----:R-:W-:-:S04]  /*32d10*/  @!P2 IADD3 R32, P5, P6, R24, UR11, R8 ;  /* 0x0000000b1820ac10 */ /* 0x001fc8000febe008 */
[----:B------:R-:W-:Y:S02]  /*32d20*/  @!P2 IADD3.X R33, R30, UR10, R9, P5, P6 ;  /* 0x0000000a1e21ac10 */ /* 0x000fe4000afec409 */
[----:B------:R-:W-:-:S13]  /*32d30*/  ISETP.LT.OR P2, PT, R29, 0x32, !P0 ;  /* 0x000000321d00780c */ /* 0x000fda0004741670 */
[----:B------:R-:W0:Y:S02]  /*32d40*/  @!P2 LDC.64 R8, c[0x0][0x5c0] ;  /* 0x00017000ff08ab82 */ /* 0x000e240000000a00 */
[----:B0-----:R-:W-:-:S04]  /*32d50*/  @!P2 IADD3 R16, P5, P6, R24, UR11, R8 ;  /* 0x0000000b1810ac10 */ /* 0x001fc8000febe008 */
[----:B------:R-:W-:Y:S02]  /*32d60*/  @!P2 IADD3.X R17, R30, UR10, R9, P5, P6 ;  /* 0x0000000a1e11ac10 */ /* 0x000fe4000afec409 */
[----:B------:R-:W1:Y:S01]  /*32d70*/  @!P4 LDC.64 R8, c[0x0][0x5c0] ;  /* 0x00017000ff08cb82 */ /* 0x000e620000000a00 */
[----:B------:R-:W-:-:S13]  /*32d80*/  ISETP.LT.OR P2, PT, R29, 0x1a, !P0 ;  /* 0x0000001a1d00780c */ /* 0x000fda0004741670 */
[----:B------:R-:W-:Y:S01]  /*32d90*/  @!P2 STG.E.U8 desc[UR26][R12.64+0x19], R20 ;  /* 0x000019140c00a986 */ /* 0x000fe2000c10111a */
[----:B------:R-:W-:Y:S02]  /*32da0*/  ISETP.LT.OR P2, PT, R29, 0x3a, !P0 ;  /* 0x0000003a1d00780c */ /* 0x000fe40004741670 */
[----:B-1----:R-:W-:-:S04]  /*32db0*/  @!P4 IADD3 R36, P5, P6, R24, UR11, R8 ;  /* 0x0000000b1824cc10 */ /* 0x002fc8000febe008 */
[----:B------:R-:W-:Y:S02]  /*32dc0*/  @!P4 IADD3.X R37, R30, UR10, R9, P5, P6 ;  /* 0x0000000a1e25cc10 */ /* 0x000fe4000afec409 */
[----:B------:R-:W-:Y:S02]  /*32dd0*/  ISETP.LT.OR P5, PT, R29, 0x21, !P1 ;  /* 0x000000211d00780c */ /* 0x000fe40004fa1670 */
[C---:B------:R-:W-:Y:S02]  /*32de0*/  LOP3.LUT P4, RZ, R4.reuse, 0x800000, RZ, 0xc0, !PT ;  /* 0x0080000004ff7812 */ /* 0x040fe4000788c0ff */
[----:B------:R-:W-:-:S09]  /*32df0*/  LOP3.LUT R4, R4, 0xffdfffff, RZ, 0xc0, !PT ;  /* 0xffdfffff04047812 */ /* 0x000fd200078ec0ff */
[----:B------:R-:W0:Y:S02]  /*32e00*/  @!P5 LDC.64 R8, c[0x0][0x5c0] ;  /* 0x00017000ff08db82 */ /* 0x000e240000000a00 */
        /* <DEDUP_REMOVED lines=11> */
[----:B------:R0:W-:Y:S04]  /*32ec0*/  @!P5 STG.E.U8 desc[UR26][R8.64+0x21], R22 ;  /* 0x000021160800d986 */ /* 0x0001e8000c10111a */
[----:B------:R-:W-:Y:S01]  /*32ed0*/  @!P4 STG.E.U8 desc[UR26][R26.64+0x20], R23 ;  /* 0x000020171a00c986 */ /* 0x000fe2000c10111a */
[----:B------:R-:W-:-:S03]  /*32ee0*/  ISETP.LT.OR P4, PT, R29, 0x42, !P0 ;  /* 0x000000421d00780c */ /* 0x000fc60004781670 */
[----:B------:R-:W-:Y:S01]  /*32ef0*/  @!P3 STG.E.U8 desc[UR26][R14.64+0x21], R216 ;  /* 0x000021d80e00b986 */ /* 0x000fe2000c10111a */
[----:B------:R-:W-:Y:S01]  /*32f00*/  ISETP.LT.OR P3, PT, R29, 0x29, !P1 ;  /* 0x000000291d00780c */ /* 0x000fe20004f61670 */
[----:B0-----:R-:W0:Y:S08]  /*32f10*/  @!P2 LDC.64 R8, c[0x0][0x5c0] ;  /* 0x00017000ff08ab82 */ /* 0x001e300000000a00 */
[----:B------:R-:W-:-:S02]  /*32f20*/  @P4 LOP3.LUT R4, R4, 0x200000, RZ, 0xfc, !PT ;  /* 0x0020000004044812 */ /* 0x000fc400078efcff */
[----:B0-----:R-:W-:-:S04]  /*32f30*/  @!P2 IADD3 R20, P5, P6, R24, UR11, R8 ;  /* 0x0000000b1814ac10 */ /* 0x001fc8000febe008 */
[----:B------:R-:W-:Y:S02]  /*32f40*/  @!P2 IADD3.X R21, R30, UR10, R9, P5, P6 ;  /* 0x0000000a1e15ac10 */ /* 0x000fe4000afec409 */
[----:B------:R-:W0:Y:S01]  /*32f50*/  @!P4 LDC.64 R8, c[0x0][0x5c0] ;  /* 0x00017000ff08cb82 */ /* 0x000e220000000a00 */
[----:B------:R-:W-:Y:S02]  /*32f60*/  ISETP.LT.OR P2, PT, R29, 0x49, !P0 ;  /* 0x000000491d00780c */ /* 0x000fe40004741670 */
[----:B0-----:R-:W-:-:S04]  /*32f70*/  @!P4 IADD3 R18, P5, P6, R24, UR11, R8 ;  /* 0x0000000b1812cc10 */ /* 0x001fc8000febe008 */
[----:B------:R-:W-:-:S07]  /*32f80*/  @!P4 IADD3.X R19, R30, UR10, R9, P5, P6 ;  /* 0x0000000a1e13cc10 */ /* 0x000fce000afec409 */
[----:B------:R-:W0:Y:S01]  /*32f90*/  @!P2 LDC.64 R8, c[0x0][0x5c0] ;  /* 0x00017000ff08ab82 */ /* 0x000e220000000a00 */
[----:B------:R-:W-:Y:S02]  /*32fa0*/  ISETP.LT.OR P4, PT, R29, 0x51, !P0 ;  /* 0x000000511d00780c */ /* 0x000fe40004781670 */
[----:B0-----:R-:W-:-:S04]  /*32fb0*/  @!P2 IADD3 R38, P5, P6, R24, UR11, R8 ;  /* 0x0000000b1826ac10 */ /* 0x001fc8000febe008 */
[----:B------:R-:W-:Y:S02]  /*32fc0*/  @!P2 IADD3.X R39, R30, UR10, R9, P5, P6 ;  /* 0x0000000a1e27ac10 */ /* 0x000fe4000afec409 */
[----:B------:R-:W0:Y:S01]  /*32fd0*/  @!P3 LDC.64 R8, c[0x0][0x5c0] ;  /* 0x00017000ff08bb82 */ /* 0x000e220000000a00 */
[----:B------:R-:W-:Y:S02]  /*32fe0*/  ISETP.LT.OR P2, PT, R29, 0x29, !P0 ;  /* 0x000000291d00780c */ /* 0x000fe40004741670 */
[----:B0-----:R-:W-:-:S05]  /*32ff0*/  @!P3 IADD3 R8, P5, R24, R8, RZ ;  /* 0x000000081808b210 */ /* 0x001fca0007fbe0ff */
[----:B------:R-:W-:-:S05]  /*33000*/  @!P3 IMAD.X R9, R30, 0x1, R9, P5 ;  /* 0x000000011e09b824 */ /* 0x000fca00028e0609 */
[----:B------:R0:W-:Y:S01]  /*33010*/  @!P3 STG.E.U8 desc[UR26][R8.64+0x28], R217 ;  /* 0x000028d90800b986 */ /* 0x0001e2000c10111a */
[----:B------:R-:W-:-:S13]  /*33020*/  ISETP.LT.OR P3, PT, R29, 0x4a, !P0 ;  /* 0x0000004a1d00780c */ /* 0x000fda0004761670 */
[----:B0-----:R-:W0:Y:S02]  /*33030*/  @!P3 LDC.64 R8, c[0x0][0x5c0] ;  /* 0x00017000ff08bb82 */ /* 0x001e240000000a00 */
[----:B0-----:R-:W-:-:S04]  /*33040*/  @!P3 IADD3 R14, P5, P6, R24, UR11, R8 ;  /* 0x0000000b180ebc10 */ /* 0x001fc8000febe008 */
[----:B------:R-:W-:Y:S02]  /*33050*/  @!P3 IADD3.X R15, R30, UR10, R9, P5, P6 ;  /* 0x0000000a1e0fbc10 */ /* 0x000fe4000afec409 */
[----:B------:R-:W-:-:S13]  /*33060*/  ISETP.LT.OR P5, PT, R29, 0x2a, !P1 ;  /* 0x0000002a1d00780c */ /* 0x000fda0004fa1670 */
[----:B------:R-:W0:Y:S02]  /*33070*/  @!P5 LDC.64 R8, c[0x0][0x5c0] ;  /* 0x00017000ff08db82 */ /* 0x000e240000000a00 */
[----:B0-----:R-:W-:-:S05]  /*33080*/  @!P5 IADD3 R8, P6, R24, R8, RZ ;  /* 0x000000081808d210 */ /* 0x001fca0007fde0ff */
[----:B------:R-:W-:-:S05]  /*33090*/  @!P5 IMAD.X R9, R30, 0x1, R9, P6 ;  /* 0x000000011e09d824 */ /* 0x000fca00030e0609 */
[----:B------:R0:W-:Y:S04]  /*330a0*/  @!P5 STG.E.U8 desc[UR26][R8.64+0x29], R218 ;  /* 0x000029da0800d986 */ /* 0x0001e8000c10111a */
[----:B------:R-:W-:Y:S01]  /*330b0*/  @!P2 STG.E.U8 desc[UR26][R34.64+0x28], R219 ;  /* 0x000028db2200a986 */ /* 0x000fe2000c10111a */
[----:B------:R-:W-:Y:S01]  /*330c0*/  ISETP.LT.OR P2, PT, R29, 0x52, !P0 ;  /* 0x000000521d00780c */ /* 0x000fe20004741670 */
[----:B0-----:R-:W0:Y:S02]  /*330d0*/  @!P4 LDC.64 R8, c[0x0][0x5c0] ;  /* 0x00017000ff08cb82 */ /* 0x001e240000000a00 */
[----:B0-----:R-:W-:-:S04]  /*330e0*/  @!P4 IADD3 R26, P5, P6, R24, UR11, R8 ;  /* 0x0000000b181acc10 */ /* 0x001fc8000febe008 */
[----:B------:R-:W-:-:S06]  /*330f0*/  @!P4 IADD3.X R27, R30, UR10, R9, P5, P6 ;  /* 0x0000000a1e1bcc10 */ /* 0x000fcc000afec409 */
[----:B------:R-:W0:Y:S01]  /*33100*/  @!P2 LDC.64 R8, c[0x0][0x5c0] ;  /* 0x00017000ff08ab82 */ /* 0x000e220000000a00 */
[----:B------:R-:W-:-:S13]  /*33110*/  ISETP.LT.OR P4, PT, R29, 0x2a, !P0 ;  /* 0x0000002a1d00780c */ /* 0x000fda0004781670 */
[----:B------:R-:W-:Y:S01]  /*33120*/  @!P4 STG.E.U8 desc[UR26][R10.64+0x29], R220 ;  /* 0x000029dc0a00c986 */ /* 0x000fe2000c10111a */
[----:B------:R-:W-:Y:S02]  /*33130*/  ISETP.LT.OR P4, PT, R29, 0x5a, !P0 ;  /* 0x0000005a1d00780c */ /* 0x000fe40004781670 */
[----:B0-----:R-:W-:-:S04]  /*33140*/  @!P2 IADD3 R22, P5, P6, R24, UR11, R8 ;  /* 0x0000000b1816ac10 */ /* 0x001fc8000febe008 */
[----:B------:R-:W-:Y:S02]  /*33150*/  @!P2 IADD3.X R23, R30, UR10, R9, P5, P6 ;  /* 0x0000000a1e17ac10 */ /* 0x000fe4000afec409 */
[----:B------:R-:W-:-:S13]  /*33160*/  ISETP.LT.OR P2, PT, R29, 0x59, !P0 ;  /* 0x000000591d00780c */ /* 0x000fda0004741670 */
[----:B------:R-:W0:Y:S02]  /*33170*/  @!P2 LDC.64 R8, c[0x0][0x5c0] ;  /* 0x00017000ff08ab82 */ /* 0x000e240000000a00 */
[----:B0-----:R-:W-:-:S04]  /*33180*/  @!P2 IADD3 R42, P5, P6, R24, UR11, R8 ;  /* 0x0000000b182aac10 */ /* 0x001fc8000febe008 */
[----:B------:R-:W-:Y:S02]  /*33190*/  @!P2 IADD3.X R43, R30, UR10, R9, P5, P6 ;  /* 0x0000000a1e2bac10 */ /* 0x000fe4000afec409 */
[----:B------:R-:W-:Y:S02]  /*331a0*/  ISETP.LT.OR P5, PT, R29, 0x31, !P1 ;  /* 0x000000311d00780c */ /* 0x000fe40004fa1670 */
[----:B------:R-:W-:-:S11]  /*331b0*/  LOP3.LUT P2, RZ, R4, 0x400000, RZ, 0xc0, !PT ;  /* 0x0040000004ff7812 */ /* 0x000fd6000784c0ff */
        /* <DEDUP_REMOVED lines=10> */
[----:B------:R-:W-:-:S04]  /*33260*/  @P4 LOP3.LUT R5, R5, 0x1, RZ, 0xfc, !PT ;  /* 0x0000000105054812 */ /* 0x000fc800078efcff */
[----:B------:R-:W-:Y:S02]  /*33270*/  LOP3.LUT R5, R5, 0xfffffbff, RZ, 0xc0, !PT ;  /* 0xfffffbff05057812 */ /* 0x000fe400078ec0ff */
[----:B0-----:R-:W-:-:S05]  /*33280*/  @!P5 IADD3 R8, P6, R24, R8, RZ ;  /* 0x000000081808d210 */ /* 0x001fca0007fde0ff */
[----:B------:R-:W-:-:S05]  /*33290*/  @!P5 IMAD.X R9, R30, 0x1, R9, P6 ;  /* 0x000000011e09d824 */ /* 0x000fca00030e0609 */
[----:B------:R0:W-:Y:S04]  /*332a0*/  @!P5 STG.E.U8 desc[UR26][R8.64+0x31], R222 ;  /* 0x000031de0800d986 */ /* 0x0001e8000c10111a */
[----:B------:R1:W-:Y:S01]  /*332b0*/  @!P2 STG.E.U8 desc[UR26][R32.64+0x30], R223 ;  /* 0x000030df2000a986 */ /* 0x0003e2000c10111a */
[----:B0-----:R-:W0:Y:S02]  /*332c0*/  @!P4 LDC.64 R8, c[0x0][0x5c0] ;  /* 0x00017000ff08cb82 */ /* 0x001e240000000a00 */
[----:B0-----:R-:W-:-:S04]  /*332d0*/  @!P4 IADD3 R34, P5, P6, R24, UR11, R8 ;  /* 0x0000000b1822cc10 */ /* 0x001fc8000febe008 */
[----:B------:R-:W-:Y:S02]  /*332e0*/  @!P4 IADD3.X R35, R30, UR10, R9, P5, P6 ;  /* 0x0000000a1e23cc10 */ /* 0x000fe4000afec409 */
[C---:B------:R-:W-:Y:S02]  /*332f0*/  ISETP.LT.OR P4, PT, R29.reuse, 0x62, !P0 ;  /* 0x000000621d00780c */ /* 0x040fe40004781670 */
[----:B------:R-:W-:-:S11]  /*33300*/  ISETP.LT.OR P6, PT, R29, 0x69, !P0 ;  /* 0x000000691d00780c */ /* 0x000fd600047c1670 */
[----:B------:R-:W1:Y:S01]  /*33310*/  @!P4 LDC.64 R8, c[0x0][0x5c0] ;  /* 0x00017000ff08cb82 */ /* 0x000e620000000a00 */
[----:B------:R-:W-:-:S04]  /*33320*/  @P4 LOP3.LUT R5, R5, 0x400, RZ, 0xfc, !PT ;  /* 0x0000040005054812 */ /* 0x000fc800078efcff */
[----:B------:R-:W-:-:S04]  /*33330*/  LOP3.LUT R5, R5, 0xfffff7ff, RZ, 0xc0, !PT ;  /* 0xfffff7ff05057812 */ /* 0x000fc800078ec0ff */
[----:B------:R-:W-:-:S04]  /*33340*/  @P6 LOP3.LUT R5, R5, 0x800, RZ, 0xfc, !PT ;  /* 0x0000080005056812 */ /* 0x000fc800078efcff */
[----:B------:R-:W-:Y:S02]  /*33350*/  LOP3.LUT R5, R5, 0xffffffef, RZ, 0xc0, !PT ;  /* 0xffffffef05057812 */ /* 0x000fe400078ec0ff */
[----:B-1----:R-:W-:-:S04]  /*33360*/  @!P4 IADD3 R32, P2, P5, R24, UR11, R8 ;  /* 0x0000000b1820cc10 */ /* 0x002fc8000fd5e008 */
[----:B------:R-:W-:Y:S02]  /*33370*/  @!P4 IADD3.X R33, R30, UR10, R9, P2, P5 ;  /* 0x0000000a1e21cc10 */ /* 0x000fe400097ea409 */
[----:B------:R-:W0:Y:S01]  /*33380*/  @!P6 LDC.64 R8, c[0x0][0x5c0] ;  /* 0x00017000ff08eb82 */ /* 0x000e220000000a00 */
[----:B------:R-:W-:-:S13]  /*33390*/  ISETP.LT.OR P4, PT, R29, 0x32, !P0 ;  /* 0x000000321d00780c */ /* 0x000fda0004781670 */
[----:B------:R-:W-:Y:S01]  /*333a0*/  @!P4 STG.E.U8 desc[UR26][R16.64+0x31], R224 ;  /* 0x000031e01000c986 */ /* 0x000fe2000c10111a */
[----:B------:R-:W-:Y:S02]  /*333b0*/  ISETP.LT.OR P4, PT, R29, 0x6a, !P0 ;  /* 0x0000006a1d00780c */ /* 0x000fe40004781670 */
[----:B0-----:R-:W-:-:S04]  /*333c0*/  @!P6 IADD3 R46, P2, P5, R24, UR11, R8 ;  /* 0x0000000b182eec10 */ /* 0x001fc8000fd5e008 */
[----:B------:R-:W-:Y:S02]  /*333d0*/  @!P6 IADD3.X R47, R30, UR10, R9, P2, P5 ;  /* 0x0000000a1e2fec10 */ /* 0x000fe400097ea409 */
[C---:B------:R-:W-:Y:S02]  /*333e0*/  ISETP.LT.OR P2, PT, R29.reuse, 0x39, !P1 ;  /* 0x000000391d00780c */ /* 0x040fe40004f41670 */
[----:B------:R-:W-:-:S03]  /*333f0*/  ISETP.LT.OR P6, PT, R29, 0x71, !P0 ;  /* 0x000000711d00780c */ /* 0x000fc600047c1670 */
[----:B------:R-:W-:-:S04]  /*33400*/  @P4 LOP3.LUT R5, R5, 0x10, RZ, 0xfc, !PT ;  /* 0x0000001005054812 */ /* 0x000fc800078efcff */
[----:B------:R-:W-:-:S04]  /*33410*/  LOP3.LUT R5, R5, 0xffffefff, RZ, 0xc0, !PT ;  /* 0xffffefff05057812 */ /* 0x000fc800078ec0ff */
[----:B------:R-:W0:Y:S02]  /*33420*/  @!P2 LDC.64 R8, c[0x0][0x5c0] ;  /* 0x00017000ff08ab82 */ /* 0x000e240000000a00 */
[----:B------:R-:W-:-:S04]  /*33430*/  @P6 LOP3.LUT R5, R5, 0x1000, RZ, 0xfc, !PT ;  /* 0x0000100005056812 */ /* 0x000fc800078efcff */
[----:B------:R-:W-:Y:S02]  /*33440*/  LOP3.LUT R5, R5, 0xffffffdf, RZ, 0xc0, !PT ;  /* 0xffffffdf05057812 */ /* 0x000fe400078ec0ff */
        /* <DEDUP_REMOVED lines=12> */
[----:B------:R1:W-:Y:S01]  /*33510*/  @!P4 STG.E.U8 desc[UR26][R36.64+0x38], R227 ;  /* 0x000038e32400c986 */ /* 0x0003e2000c10111a */
[----:B------:R-:W-:Y:S01]  /*33520*/  ISETP.LT.OR P4, PT, R29, 0x72, !P0 ;  /* 0x000000721d00780c */ /* 0x000fe20004781670 */
[----:B0-----:R-:W0:-:S12]  /*33530*/  @!P6 LDC.64 R8, c[0x0][0x5c0] ;  /* 0x00017000ff08eb82 */ /* 0x001e180000000a00 */
[----:B------:R-:W-:-:S04]  /*33540*/  @P4 LOP3.LUT R5, R5, 0x20, RZ, 0xfc, !PT ;  /* 0x0000002005054812 */ /* 0x000fc800078efcff */
[----:B------:R-:W-:Y:S02]  /*33550*/  LOP3.LUT R5, R5, 0xffffdfff, RZ, 0xc0, !PT ;  /* 0xffffdfff05057812 */ /* 0x000fe400078ec0ff */
[----:B0-----:R-:W-:-:S04]  /*33560*/  @!P6 IADD3 R40, P2, P5, R24, UR11, R8 ;  /* 0x0000000b1828ec10 */ /* 0x001fc8000fd5e008 */
[----:B------:R-:W-:Y:S02]  /*33570*/  @!P6 IADD3.X R41, R30, UR10, R9, P2, P5 ;  /* 0x0000000a1e29ec10 */ /* 0x000fe400097ea409 */
[----:B------:R-:W1:Y:S01]  /*33580*/  @!P4 LDC.64 R8, c[0x0][0x5c0] ;  /* 0x00017000ff08cb82 */ /* 0x000e620000000a00 */
[----:B------:R-:W-:-:S13]  /*33590*/  ISETP.LT.OR P6, PT, R29, 0x79, !P0 ;  /* 0x000000791d00780c */ /* 0x000fda00047c1670 */
        /* <DEDUP_REMOVED lines=10> */
[----:B------:R-:W-:-:S05]  /*33640*/  ISETP.LT.OR P2, PT, R29, 0x41, !P1 ;  /* 0x000000411d00780c */ /* 0x000fca0004f41670 */
[----:B------:R-:W-:Y:S02]  /*33650*/  @P4 LOP3.LUT R5, R5, 0x2, RZ, 0xfc, !PT ;  /* 0x0000000205054812 */ /* 0x000fe400078efcff */
[----:B------:R-:W-:Y:S02]  /*33660*/  ISETP.LT.OR P6, PT, R29, 0x41, !P0 ;  /* 0x000000411d00780c */ /* 0x000fe400047c1670 */
[----:B------:R-:W-:-:S04]  /*33670*/  LOP3.LUT R5, R5, 0xffffbfff, RZ, 0xc0, !PT ;  /* 0xffffbfff05057812 */ /* 0x000fc800078ec0ff */
        /* <DEDUP_REMOVED lines=23> */
[C---:B------:R-:W-:Y:S02]  /*337f0*/  LOP3.LUT P4, RZ, R4.reuse, 0x200000, RZ, 0xc0, !PT ;  /* 0x0020000004ff7812 */ /* 0x040fe4000788c0ff */
[----:B------:R-:W-:-:S11]  /*33800*/  LOP3.LUT R4, R4, 0xfff7ffff, RZ, 0xc0, !PT ;  /* 0xfff7ffff04047812 */ /* 0x000fd600078ec0ff */
[----:B------:R-:W-:Y:S01]  /*33810*/  @!P4 STG.E.U8 desc[UR26][R18.64+0x41], R232 ;  /* 0x000041e81200c986 */ /* 0x000fe2000c10111a */
[----:B-1----:R-:W-:-:S04]  /*33820*/  @!P6 IADD3 R20, P2, P5, R24, UR11, R8 ;  /* 0x0000000b1814ec10 */ /* 0x002fc8000fd5e008 */
[----:B------:R-:W-:Y:S02]  /*33830*/  @!P6 IADD3.X R21, R30, UR10, R9, P2, P5 ;  /* 0x0000000a1e15ec10 */ /* 0x000fe400097ea409 */
[----:B------:R-:W-:-:S13]  /*33840*/  ISETP.LT.OR P6, PT, R29, 0x89, !P0 ;  /* 0x000000891d00780c */ /* 0x000fda00047c1670 */
[----:B------:R-:W0:Y:S01]  /*33850*/  @!P6 LDC.64 R8, c[0x0][0x5c0] ;  /* 0x00017000ff08eb82 */ /* 0x000e220000000a00 */
[----:B------:R-:W-:-:S04]  /*33860*/  @P6 LOP3.LUT R5, R5, 0x8000, RZ, 0xfc, !PT ;  /* 0x0000800005056812 */ /* 0x000fc800078efcff */
[----:B------:R-:W-:Y:S02]  /*33870*/  LOP3.LUT R5, R5, 0xffffff7f, RZ, 0xc0, !PT ;  /* 0xffffff7f05057812 */ /* 0x000fe400078ec0ff */
[----:B0-----:R-:W-:-:S04]  /*33880*/  @!P6 IADD3 R54, P2, P5, R24, UR11, R8 ;  /* 0x0000000b1836ec10 */ /* 0x001fc8000fd5e008 */
[----:B------:R-:W-:Y:S02]  /*33890*/  @!P6 IADD3.X R55, R30, UR10, R9, P2, P5 ;  /* 0x0000000a1e37ec10 */ /* 0x000fe400097ea409 */
[----:B------:R-:W-:-:S13]  /*338a0*/  ISETP.LT.OR P2, PT, R29, 0x49, !P1 ;  /* 0x000000491d00780c */ /* 0x000fda0004f41670 */
[----:B------:R-:W0:Y:S02]  /*338b0*/  @!P2 LDC.64 R8, c[0x0][0x5c0] ;  /* 0x00017000ff08ab82 */ /* 0x000e240000000a00 */
[----:B0-----:R-:W-:-:S05]  /*338c0*/  @!P2 IADD3 R8, P4, R24, R8, RZ ;  /* 0x000000081808a210 */ /* 0x001fca0007f9e0ff */
[----:B------:R-:W-:Y:S01]  /*338d0*/  @!P2 IMAD.X R9, R30, 0x1, R9, P4 ;  /* 0x000000011e09a824 */ /* 0x000fe200020e0609 */
[----:B------:R-:W-:-:S04]  /*338e0*/  ISETP.LT.OR P4, PT, R29, 0x8a, !P0 ;  /* 0x0000008a1d00780c */ /* 0x000fc80004781670 */
[----:B------:R0:W-:Y:S09]  /*338f0*/  @!P2 STG.E.U8 desc[UR26][R8.64+0x48], R233 ;  /* 0x000048e90800a986 */ /* 0x0001f2000c10111a */
[----:B------:R-:W-:Y:S01]  /*33900*/  @P4 LOP3.LUT R4, R4, 0x80000, RZ, 0xfc, !PT ;  /* 0x0008000004044812 */ /* 0x000fe200078efcff */
[----:B0-----:R-:W0:Y:S03]  /*33910*/  @!P4 LDC.64 R8, c[0x0][0x5c0] ;  /* 0x00017000ff08cb82 */ /* 0x001e260000000a00 */
[----:B------:R-:W-:-:S02]  /*33920*/  LOP3.LUT R4, R4, 0xffefffff, RZ, 0xc0, !PT ;  /* 0xffefffff04047812 */ /* 0x000fc400078ec0ff */
        /* <DEDUP_REMOVED lines=9> */
[----:B------:R1:W-:Y:S04]  /*339c0*/  @!P4 STG.E.U8 desc[UR26][R38.64+0x48], R235 ;  /* 0x000048eb2600c986 */ /* 0x0003e8000c10111a */
[----:B------:R-:W-:Y:S01]  /*339d0*/  @!P3 STG.E.U8 desc[UR26][R14.64+0x49], R236 ;  /* 0x000049ec0e00b986 */ /* 0x000fe2000c10111a */
[----:B------:R-:W-:-:S05]  /*339e0*/  ISETP.LT.OR P3, PT, R29, 0x51, !P1 ;  /* 0x000000511d00780c */ /* 0x000fca0004f61670 */
[----:B0-----:R-:W0:Y:S01]  /*339f0*/  @!P2 LDC.64 R8, c[0x0][0x5c0] ;  /* 0x00017000ff08ab82 */ /* 0x001e220000000a00 */
[----:B------:R-:W-:Y:S02]  /*33a00*/  @P2 LOP3.LUT R4, R4, 0x100000, RZ, 0xfc, !PT ;  /* 0x0010000004042812 */ /* 0x000fe400078efcff */
[----:B0-----:R-:W-:-:S04]  /*33a10*/  @!P2 IADD3 R48, P5, P6, R24, UR11, R8 ;  /* 0x0000000b1830ac10 */ /* 0x001fc8000febe008 */
[----:B------:R-:W-:Y:S02]  /*33a20*/  @!P2 IADD3.X R49, R30, UR10, R9, P5, P6 ;  /* 0x0000000a1e31ac10 */ /* 0x000fe4000afec409 */
[----:B------:R-:W-:-:S13]  /*33a30*/  ISETP.LT.OR P2, PT, R29, 0x92, !P0 ;  /* 0x000000921d00780c */ /* 0x000fda0004741670 */
[----:B------:R-:W1:Y:S01]  /*33a40*/  @!P2 LDC.64 R8, c[0x0][0x5c0] ;  /* 0x00017000ff08ab82 */ /* 0x000e620000000a00 */
[----:B------:R-:W-:-:S04]  /*33a50*/  @P2 LOP3.LUT R5, R5, 0x80, RZ, 0xfc, !PT ;  /* 0x0000008005052812 */ /* 0x000fc800078efcff */
[----:B------:R-:W-:Y:S02]  /*33a60*/  LOP3.LUT R5, R5, 0xfffdffff, RZ, 0xc0, !PT ;  /* 0xfffdffff05057812 */ /* 0x000fe400078ec0ff */
        /* <DEDUP_REMOVED lines=8> */
[----:B------:R-:W0:Y:S01]  /*33af0*/  @!P3 LDC.64 R8, c[0x0][0x5c0] ;  /* 0x00017000ff08bb82 */ /* 0x000e220000000a00 */
[----:B------:R-:W-:Y:S02]  /*33b00*/  ISETP.LT.OR P2, PT, R29, 0x9a, !P0 ;  /* 0x0000009a1d00780c */ /* 0x000fe40004741670 */
[----:B------:R-:W-:-:S11]  /*33b10*/  F2FP.SATFINITE.E4M3.F32.PACK_AB_MERGE_C R31, RZ, R31, RZ ;  /* 0x0000001fff1f723e */ /* 0x000fd600048070ff */
[----:B------:R-:W-:Y:S02]  /*33b20*/  @P2 LOP3.LUT R5, R5, 0x10000, RZ, 0xfc, !PT ;  /* 0x0001000005052812 */ /* 0x000fe400078efcff */
[----:B0-----:R-:W-:-:S05]  /*33b30*/  @!P3 IADD3 R8, P5, R24, R8, RZ ;  /* 0x000000081808b210 */ /* 0x001fca0007fbe0ff */
[----:B------:R-:W-:-:S05]  /*33b40*/  @!P3 IMAD.X R9, R30, 0x1, R9, P5 ;  /* 0x000000011e09b824 */ /* 0x000fca00028e0609 */
[----:B------:R0:W-:Y:S02]  /*33b50*/  @!P3 STG.E.U8 desc[UR26][R8.64+0x50], R237 ;  /* 0x000050ed0800b986 */ /* 0x0001e4000c10111a */
[----:B0-----:R-:W0:Y:S02]  /*33b60*/  @!P2 LDC.64 R8, c[0x0][0x5c0] ;  /* 0x00017000ff08ab82 */ /* 0x001e240000000a00 */
[----:B0-----:R-:W-:-:S04]  /*33b70*/  @!P2 IADD3 R14, P3, P5, R24, UR11, R8 ;  /* 0x0000000b180eac10 */ /* 0x001fc8000fd7e008 */
[----:B------:R-:W-:Y:S02]  /*33b80*/  @!P2 IADD3.X R15, R30, UR10, R9, P3, P5 ;  /* 0x0000000a1e0fac10 */ /* 0x000fe40009fea409 */
[----:B------:R-:W-:-:S13]  /*33b90*/  ISETP.LT.OR P3, PT, R29, 0x52, !P1 ;  /* 0x000000521d00780c */ /* 0x000fda0004f61670 */
[----:B------:R-:W0:Y:S01]  /*33ba0*/  @!P3 LDC.64 R8, c[0x0][0x5c0] ;  /* 0x00017000ff08bb82 */ /* 0x000e220000000a00 */
[----:B------:R-:W-:Y:S02]  /*33bb0*/  ISETP.LT.OR P2, PT, R29, 0xa1, !P0 ;  /* 0x000000a11d00780c */ /* 0x000fe40004741670 */
[----:B0-----:R-:W-:-:S05]  /*33bc0*/  @!P3 IADD3 R8, P5, R24, R8, RZ ;  /* 0x000000081808b210 */ /* 0x001fca0007fbe0ff */
[----:B------:R-:W-:-:S05]  /*33bd0*/  @!P3 IMAD.X R9, R30, 0x1, R9, P5 ;  /* 0x000000011e09b824 */ /* 0x000fca00028e0609 */
[----:B------:R0:W-:Y:S02]  /*33be0*/  @!P3 STG.E.U8 desc[UR26][R8.64+0x51], R31 ;  /* 0x0000511f0800b986 */ /* 0x0001e4000c10111a */
[----:B0-----:R-:W0:Y:S01]  /*33bf0*/  @!P2 LDC.64 R8, c[0x0][0x5c0] ;  /* 0x00017000ff08ab82 */ /* 0x001e220000000a00 */
[----:B------:R-:W-:Y:S02]  /*33c00*/  LOP3.LUT R5, R5, 0xfffbffff, RZ, 0xc0, !PT ;  /* 0xfffbffff05057812 */ /* 0x000fe400078ec0ff */
[----:B------:R-:W-:Y:S02]  /*33c10*/  ISETP.LT.OR P4, PT, R29, 0x51, !P0 ;  /* 0x000000511d00780c */ /* 0x000fe40004781670 */
[----:B------:R-:W-:Y:S02]  /*33c20*/  @P2 LOP3.LUT R5, R5, 0x40000, RZ, 0xfc, !PT ;  /* 0x0004000005052812 */ /* 0x000fe400078efcff */
[----:B0-----:R-:W-:Y:S01]  /*33c30*/  @!P2 IADD3 R52, P3, P5, R24, UR11, R8 ;  /* 0x0000000b1834ac10 */ /* 0x001fe2000fd7e008 */
[----:B----4-:R-:W-:-:S02]  /*33c40*/  FMUL R8, R57, UR19 ;  /* 0x0000001339087c20 */ /* 0x010fc40008400000 */
[----:B------:R-:W3:Y:S01]  /*33c50*/  LDL.LU R57, [R1+0x310] ;  /* 0x0003100001397983 */ /* 0x000ee20000300800 */
[----:B------:R-:W-:Y:S02]  /*33c60*/  @!P2 IADD3.X R53, R30, UR10, R9, P3, P5 ;  /* 0x0000000a1e35ac10 */ /* 0x000fe40009fea409 */
[----:B------:R-:W-:Y:S02]  /*33c70*/  ISETP.LT.OR P2, PT, R29, 0xa2, !P0 ;  /* 0x000000a21d00780c */ /* 0x000fe40004741670 */
[----:B------:R-:W-:-:S05]  /*33c80*/  F2FP.SATFINITE.E4M3.F32.PACK_AB_MERGE_C R8, RZ, R8, RZ ;  /* 0x00000008ff08723e */ /* 0x000fca00048070ff */
[----:B------:R0:W-:Y:S06]  /*33c90*/  @!P4 STG.E.U8 desc[UR26][R26.64+0x50], R8 ;  /* 0x000050081a00c986 */ /* 0x0001ec000c10111a */
[----:B0-----:R-:W0:Y:S01]  /*33ca0*/  @!P2 LDC.64 R8, c[0x0][0x5c0] ;  /* 0x00017000ff08ab82 */ /* 0x001e220000000a00 */
[----:B------:R-:W-:-:S04]  /*33cb0*/  LOP3.LUT R5, R5, 0xfffffeff, RZ, 0xc0, !PT ;  /* 0xfffffeff05057812 */ /* 0x000fc800078ec0ff */
[----:B------:R-:W-:Y:S02]  /*33cc0*/  @P2 LOP3.LUT R5, R5, 0x100, RZ, 0xfc, !PT ;  /* 0x0000010005052812 */ /* 0x000fe400078efcff */
[----:B0-----:R-:W-:-:S04]  /*33cd0*/  @!P2 IADD3 R26, P3, P5, R24, UR11, R8 ;  /* 0x0000000b181aac10 */ /* 0x001fc8000fd7e008 */
[----:B------:R-:W-:Y:S02]  /*33ce0*/  @!P2 IADD3.X R27, R30, UR10, R9, P3, P5 ;  /* 0x0000000a1e1bac10 */ /* 0x000fe40009fea409 */
[----:B------:R-:W-:-:S13]  /*33cf0*/  ISETP.LT.OR P2, PT, R29, 0xa9, !P0 ;  /* 0x000000a91d00780c */ /* 0x000fda0004741670 */
[----:B------:R-:W0:Y:S02]  /*33d00*/  @!P2 LDC.64 R8, c[0x0][0x5c0] ;  /* 0x00017000ff08ab82 */ /* 0x000e240000000a00 */
[----:B0-----:R-:W-:Y:S01]  /*33d10*/  @!P2 IADD3 R62, P3, P5, R24, UR11, R8 ;  /* 0x0000000b183eac10 */ /* 0x001fe2000fd7e008 */
[----:B--2---:R-:W-:Y:S02]  /*33d20*/  FMUL R8, R56, UR19 ;  /* 0x0000001338087c20 */ /* 0x004fe40008400000 */
[----:B------:R-:W2:Y:S01]  /*33d30*/  LDL.LU R56, [R1+0x314] ;  /* 0x0003140001387983 */ /* 0x000ea20000300800 */
[C---:B------:R-:W-:Y:S02]  /*33d40*/  ISETP.LT.OR P4, PT, R29.reuse, 0x52, !P0 ;  /* 0x000000521d00780c */ /* 0x040fe40004781670 */
[----:B------:R-:W-:Y:S01]  /*33d50*/  @!P2 IADD3.X R63, R30, UR10, R9, P3, P5 ;  /* 0x0000000a1e3fac10 */ /* 0x000fe20009fea409 */
[----:B------:R-:W4:Y:S01]  /*33d60*/  LDL.LU R64, [R1+0x318] ;  /* 0x0003180001407983 */ /* 0x000f220000300800 */
[----:B------:R-:W-:-:S02]  /*33d70*/  ISETP.LT.OR P3, PT, R29, 0x59, !P1 ;  /* 0x000000591d00780c */ /* 0x000fc40004f61670 */
[----:B------:R-:W-:-:S07]  /*33d80*/  F2FP.SATFINITE.E4M3.F32.PACK_AB_MERGE_C R8, RZ, R8, RZ ;  /* 0x00000008ff08723e */ /* 0x000fce00048070ff */
[----:B------:R0:W-:Y:S04]  /*33d90*/  @!P4 STG.E.U8 desc[UR26][R22.64+0x51], R8 ;  /* 0x000051081600c986 */ /* 0x0001e8000c10111a */
[----:B0-----:R-:W0:Y:S01]  /*33da0*/  @!P3 LDC.64 R8, c[0x0][0x5c0] ;  /* 0x00017000ff08bb82 */ /* 0x001e220000000a00 */
[----:B------:R-:W-:Y:S01]  /*33db0*/  LOP3.LUT R5, R5, 0xfff7ffff, RZ, 0xc0, !PT ;  /* 0xfff7ffff05057812 */ /* 0x000fe200078ec0ff */
[----:B------:R-:W-:-:S03]  /*33dc0*/  FMUL R22, R58, UR19 ;  /* 0x000000133a167c20 */ /* 0x000fc60008400000 */
[----:B------:R-:W-:Y:S02]  /*33dd0*/  @P2 LOP3.LUT R5, R5, 0x80000, RZ, 0xfc, !PT ;  /* 0x0008000005052812 */ /* 0x000fe400078efcff */
[----:B------:R-:W-:Y:S02]  /*33de0*/  ISETP.LT.OR P2, PT, R29, 0xaa, !P0 ;  /* 0x000000aa1d00780c */ /* 0x000fe40004741670 */
[----:B------:R-:W-:Y:S02]  /*33df0*/  F2FP.SATFINITE.E4M3.F32.PACK_AB_MERGE_C R22, RZ, R22, RZ ;  /* 0x00000016ff16723e */ /* 0x000fe400048070ff */
        /* <DEDUP_REMOVED lines=8> */
[----:B------:R-:W-:-:S04]  /*33e80*/  LOP3.LUT R5, R5, 0xfffffff7, RZ, 0xc0, !PT ;  /* 0xfffffff705057812 */ /* 0x000fc800078ec0ff */
[----:B------:R-:W-:Y:S02]  /*33e90*/  @P2 LOP3.LUT R5, R5, 0x8, RZ, 0xfc, !PT ;  /* 0x0000000805052812 */ /* 0x000fe400078efcff */
[----:B------:R-:W-:Y:S02]  /*33ea0*/  ISETP.LT.OR P2, PT, R29, 0xb1, !P0 ;  /* 0x000000b11d00780c */ /* 0x000fe40004741670 */
[----:B0-----:R-:W-:-:S05]  /*33eb0*/  @!P3 IADD3 R8, P5, R24, R8, RZ ;  /* 0x000000081808b210 */ /* 0x001fca0007fbe0ff */
[----:B------:R-:W-:Y:S02]  /*33ec0*/  @!P3 IMAD.X R9, R30, 0x1, R9, P5 ;  /* 0x000000011e09b824 */ /* 0x000fe400028e0609 */
[----:B---3--:R-:W-:Y:S02]  /*33ed0*/  FMUL R31, R57, UR19 ;  /* 0x00000013391f7c20 */ /* 0x008fe40008400000 */
[----:B------:R-:W3:Y:S03]  /*33ee0*/  LDL.LU R57, [R1+0x31c] ;  /* 0x00031c0001397983 */ /* 0x000ee60000300800 */
[----:B------:R-:W-:-:S05]  /*33ef0*/  F2FP.SATFINITE.E4M3.F32.PACK_AB_MERGE_C R31, RZ, R31, RZ ;  /* 0x0000001fff1f723e */ /* 0x000fca00048070ff */
[----:B------:R0:W-:Y:S02]  /*33f00*/  @!P3 STG.E.U8 desc[UR26][R8.64+0x59], R31 ;  /* 0x0000591f0800b986 */ /* 0x0001e4000c10111a */
[----:B0-----:R-:W0:Y:S02]  /*33f10*/  @!P2 LDC.64 R8, c[0x0][0x5c0] ;  /* 0x00017000ff08ab82 */ /* 0x001e240000000a00 */
[----:B0-----:R-:W-:Y:S01]  /*33f20*/  @!P2 IADD3 R58, P3, P5, R24, UR11, R8 ;  /* 0x0000000b183aac10 */ /* 0x001fe2000fd7e008 */
[----:B--2---:R-:W-:Y:S02]  /*33f30*/  FMUL R8, R56, UR19 ;  /* 0x0000001338087c20 */ /* 0x004fe40008400000 */
[----:B------:R-:W2:Y:S04]  /*33f40*/  LDL.LU R56, [R1+0x320] ;  /* 0x0003200001387983 */ /* 0x000ea80000300800 */
[----:B------:R-:W2:Y:S01]  /*33f50*/  LDL.LU R68, [R1+0x324] ;  /* 0x0003240001447983 */ /* 0x000ea20000300800 */
[----:B------:R-:W-:-:S02]  /*33f60*/  LOP3.LUT R5, R5, 0xffefffff, RZ, 0xc0, !PT ;  /* 0xffefffff05057812 */ /* 0x000fc400078ec0ff */
[----:B------:R-:W-:Y:S01]  /*33f70*/  ISETP.LT.OR P4, PT, R29, 0x59, !P0 ;  /* 0x000000591d00780c */ /* 0x000fe20004781670 */
[----:B------:R-:W2:Y:S01]  /*33f80*/  LDL.LU R70, [R1+0x328] ;  /* 0x0003280001467983 */ /* 0x000ea20000300800 */
[----:B------:R-:W-:Y:S02]  /*33f90*/  @P2 LOP3.LUT R5, R5, 0x100000, RZ, 0xfc, !PT ;  /* 0x0010000005052812 */ /* 0x000fe400078efcff */
[----:B------:R-:W-:Y:S01]  /*33fa0*/  @!P2 IADD3.X R59, R30, UR10, R9, P3, P5 ;  /* 0x0000000a1e3bac10 */ /* 0x000fe20009fea409 */
[----:B------:R-:W2:Y:S01]  /*33fb0*/  LDL.LU R69, [R1+0x32c] ;  /* 0x00032c0001457983 */ /* 0x000ea20000300800 */
        /* <DEDUP_REMOVED lines=9> */
[----:B------:R-:W0:Y:S01]  /*34050*/  @!P2 LDC.64 R8, c[0x0][0x5c0] ;  /* 0x00017000ff08ab82 */ /* 0x000e220000000a00 */
[----:B------:R-:W-:Y:S02]  /*34060*/  ISETP.LT.OR P4, PT, R29, 0x5a, !P0 ;  /* 0x0000005a1d00780c */ /* 0x000fe40004781670 */
[----:B0-----:R-:W-:Y:S01]  /*34070*/  @!P2 IADD3 R66, P3, P5, R24, UR11, R8 ;  /* 0x0000000b1842ac10 */ /* 0x001fe2000fd7e008 */
[----:B----4-:R-:W-:-:S03]  /*34080*/  FMUL R8, R64, UR19 ;  /* 0x0000001340087c20 */ /* 0x010fc60008400000 */
[----:B------:R-:W-:Y:S02]  /*34090*/  @!P2 IADD3.X R67, R30, UR10, R9, P3, P5 ;  /* 0x0000000a1e43ac10 */ /* 0x000fe40009fea409 */
[----:B------:R-:W-:Y:S02]  /*340a0*/  ISETP.LT.OR P3, PT, R29, 0x61, !P1 ;  /* 0x000000611d00780c */ /* 0x000fe40004f61670 */
[----:B------:R-:W-:-:S05]  /*340b0*/  F2FP.SATFINITE.E4M3.F32.PACK_AB_MERGE_C R8, RZ, R8, RZ ;  /* 0x00000008ff08723e */ /* 0x000fca00048070ff */
[----:B------:R0:W-:Y:S06]  /*340c0*/  @!P4 STG.E.U8 desc[UR26][R10.64+0x59], R8 ;  /* 0x000059080a00c986 */ /* 0x0001ec000c10111a */
[----:B0-----:R-:W0:Y:S01]  /*340d0*/  @!P3 LDC.64 R8, c[0x0][0x5c0] ;  /* 0x00017000ff08bb82 */ /* 0x001e220000000a00 */
[----:B------:R-:W-:Y:S02]  /*340e0*/  ISETP.LT.OR P6, PT, R29, 0xba, !P0 ;  /* 0x000000ba1d00780c */ /* 0x000fe400047c1670 */
[----:B0-----:R-:W-:-:S05]  /*340f0*/  @!P3 IADD3 R8, P5, R24, R8, RZ ;  /* 0x000000081808b210 */ /* 0x001fca0007fbe0ff */
[----:B------:R-:W-:Y:S02]  /*34100*/  @!P3 IMAD.X R9, R30, 0x1, R9, P5 ;  /* 0x000000011e09b824 */ /* 0x000fe400028e0609 */
[----:B---3--:R-:W-:-:S05]  /*34110*/  FMUL R10, R57, UR19 ;  /* 0x00000013390a7c20 */ /* 0x008fca0008400000 */
[----:B------:R-:W-:-:S05]  /*34120*/  F2FP.SATFINITE.E4M3.F32.PACK_AB_MERGE_C R10, RZ, R10, RZ ;  /* 0x0000000aff0a723e */ /* 0x000fca00048070ff */
[----:B------:R0:W-:Y:S02]  /*34130*/  @!P3 STG.E.U8 desc[UR26][R8.64+0x60], R10 ;  /* 0x0000600a0800b986 */ /* 0x0001e4000c10111a */
[----:B0-----:R-:W0:Y:S02]  /*34140*/  @!P6 LDC.64 R8, c[0x0][0x5c0] ;  /* 0x00017000ff08eb82 */ /* 0x001e240000000a00 */
[----:B0-----:R-:W-:-:S04]  /*34150*/  @!P6 IADD3 R64, P0, P3, R24, UR11, R8 ;  /* 0x0000000b1840ec10 */ /* 0x001fc8000fb1e008 */
[----:B------:R-:W-:Y:S02]  /*34160*/  @!P6 IADD3.X R65, R30, UR10, R9, P0, P3 ;  /* 0x0000000a1e41ec10 */ /* 0x000fe400087e6409 */
[----:B------:R-:W-:-:S13]  /*34170*/  ISETP.LT.OR P0, PT, R29, 0x62, !P1 ;  /* 0x000000621d00780c */ /* 0x000fda0004f01670 */
[----:B------:R-:W0:Y:S02]  /*34180*/  @!P0 LDC.64 R8, c[0x0][0x5c0] ;  /* 0x00017000ff088b82 */ /* 0x000e240000000a00 */
[----:B0-----:R-:W-:Y:S01]  /*34190*/  @!P0 IADD3 R8, P3, R24, R8, RZ ;  /* 0x0000000818088210 */ /* 0x001fe20007f7e0ff */
[----:B--2---:R-:W-:-:S04]  /*341a0*/  FMUL R10, R56, UR19 ;  /* 0x00000013380a7c20 */ /* 0x004fc80008400000 */
[----:B------:R-:W-:Y:S01]  /*341b0*/  @!P0 IMAD.X R9, R30, 0x1, R9, P3 ;  /* 0x000000011e098824 */ /* 0x000fe200018e0609 */
[----:B------:R-:W-:-:S05]  /*341c0*/  F2FP.SATFINITE.E4M3.F32.PACK_AB_MERGE_C R10, RZ, R10, RZ ;  /* 0x0000000aff0a723e */ /* 0x000fca00048070ff */
[----:B------:R0:W-:Y:S01]  /*341d0*/  @!P0 STG.E.U8 desc[UR26][R8.64+0x61], R10 ;  /* 0x0000610a08008986 */ /* 0x0001e2000c10111a */
[----:B------:R-:W-:-:S04]  /*341e0*/  ISETP.GE.AND P0, PT, R28, 0x81, PT ;  /* 0x000000811c00780c */ /* 0x000fc80003f06270 */
[----:B------:R-:W-:Y:S02]  /*341f0*/  ISETP.LT.OR P3, PT, R29, 0x1, !P0 ;  /* 0x000000011d00780c */ /* 0x000fe40004761670 */
[----:B------:R-:W-:-:S11]  /*34200*/  LOP3.LUT R5, R5, 0xffbfffff, RZ, 0xc0, !PT ;  /* 0xffbfffff05057812 */ /* 0x000fd600078ec0ff */
[----:B0-----:R-:W0:Y:S01]  /*34210*/  @!P3 LDC.64 R8, c[0x0][0x5c0] ;  /* 0x00017000ff08bb82 */ /* 0x001e220000000a00 */
[----:B------:R-:W-:-:S04]  /*34220*/  @P2 LOP3.LUT R5, R5, 0x400000, RZ, 0xfc, !PT ;  /* 0x0040000005052812 */ /* 0x000fc800078efcff */
[C---:B------:R-:W-:Y:S02]  /*34230*/  LOP3.LUT P2, RZ, R5.reuse, 0x1, RZ, 0xc0, !PT ;  /* 0x0000000105ff7812 */ /* 0x040fe4000784c0ff */
[C---:B------:R-:W-:Y:S02]  /*34240*/  LOP3.LUT P4, RZ, R5.reuse, 0x400, RZ, 0xc0, !PT ;  /* 0x0000040005ff7812 */ /* 0x040fe4000788c0ff */
[----:B------:R-:W-:-:S04]  /*34250*/  LOP3.LUT R5, R5, 0xffdfffff, RZ, 0xc0, !PT ;  /* 0xffdfffff05057812 */ /* 0x000fc800078ec0ff */
[----:B------:R-:W-:Y:S02]  /*34260*/  @P6 LOP3.LUT R5, R5, 0x200000, RZ, 0xfc, !PT ;  /* 0x0020000005056812 */ /* 0x000fe400078efcff */
[----:B0-----:R-:W-:Y:S01]  /*34270*/  @!P3 IADD3 R56, P5, P6, R24, UR9, R8 ;  /* 0x000000091838bc10 */ /* 0x001fe2000febe008 */
[----:B------:R-:W-:Y:S01]  /*34280*/  FMUL R8, R68, UR19 ;  /* 0x0000001344087c20 */ /* 0x000fe20008400000 */
[----:B------:R-:W-:Y:S01]  /*34290*/  LOP3.LUT R4, R4, 0xfffbffff, RZ, 0xc0, !PT ;  /* 0xfffbffff04047812 */ /* 0x000fe200078ec0ff */
[----:B------:R-:W2:Y:S03]  /*342a0*/  LDL.LU R68, [R1+0x330] ;  /* 0x0003300001447983 */ /* 0x000ea60000300800 */
[----:B------:R-:W-:-:S05]  /*342b0*/  F2FP.SATFINITE.E4M3.F32.PACK_AB_MERGE_C R8, RZ, R8, RZ ;  /* 0x00000008ff08723e */ /* 0x000fca00048070ff */
[----:B------:R0:W-:Y:S01]  /*342c0*/  @!P2 STG.E.U8 desc[UR26][R34.64+0x60], R8 ;  /* 0x000060082200a986 */ /* 0x0001e2000c10111a */
[----:B------:R-:W-:Y:S02]  /*342d0*/  ISETP.LT.OR P2, PT, R29, 0x2, !P0 ;  /* 0x000000021d00780c */ /* 0x000fe40004741670 */
[----:B------:R-:W-:-:S11]  /*342e0*/  @!P3 IADD3.X R57, R30, UR8, R9, P5, P6 ;  /* 0x000000081e39bc10 */ /* 0x000fd6000afec409 */
[----:B0-----:R-:W0:Y:S01]  /*342f0*/  @!P2 LDC.64 R8, c[0x0][0x5c0] ;  /* 0x00017000ff08ab82 */ /* 0x001e220000000a00 */
[----:B------:R-:W-:Y:S02]  /*34300*/  @P3 LOP3.LUT R4, R4, 0x40000, RZ, 0xfc, !PT ;  /* 0x0004000004043812 */ /* 0x000fe400078efcff */
[----:B------:R-:W-:Y:S02]  /*34310*/  ISETP.LT.OR P3, PT, R29, 0x9, !P0 ;  /* 0x000000091d00780c */ /* 0x000fe40004761670 */
[----:B0-----:R-:W-:-:S04]  /*34320*/  @!P2 IADD3 R10, P5, P6, R24, UR9, R8 ;  /* 0x00000009180aac10 */ /* 0x001fc8000febe008 */
[----:B------:R-:W-:-:S07]  /*34330*/  @!P2 IADD3.X R11, R30, UR8, R9, P5, P6 ;  /* 0x000000081e0bac10 */ /* 0x000fce000afec409 */
[----:B------:R-:W0:Y:S02]  /*34340*/  @!P3 LDC.64 R8, c[0x0][0x5c0] ;  /* 0x00017000ff08bb82 */ /* 0x000e240000000a00 */
[----:B0-----:R-:W-:Y:S01]  /*34350*/  @!P3 IADD3 R34, P5, P6, R24, UR9, R8 ;  /* 0x000000091822bc10 */ /* 0x001fe2000febe008 */
[----:B------:R-:W-:Y:S02]  /*34360*/  FMUL R8, R70, UR19 ;  /* 0x0000001346087c20 */ /* 0x000fe40008400000 */
[----:B------:R-:W3:Y:S04]  /*34370*/  LDL.LU R70, [R1+0x334] ;  /* 0x0003340001467983 */ /* 0x000ee80000300800 */
[----:B------:R-:W4:Y:S01]  /*34380*/  LDL.LU R74, [R1+0x338] ;  /* 0x00033800014a7983 */ /* 0x000f220000300800 */
[----:B------:R-:W-:-:S02]  /*34390*/  @!P3 IADD3.X R35, R30, UR8, R9, P5, P6 ;  /* 0x000000081e23bc10 */ /* 0x000fc4000afec409 */
[----:B------:R-:W-:Y:S01]  /*343a0*/  ISETP.LT.OR P5, PT, R29, 0x69, !P1 ;  /* 0x000000691d00780c */ /* 0x000fe20004fa1670 */
[----:B------:R-:W-:Y:S01]  /*343b0*/  FMUL R31, R69, UR19 ;  /* 0x00000013451f7c20 */ /* 0x000fe20008400000 */
[----:B------:R-:W-:Y:S01]  /*343c0*/  F2FP.SATFINITE.E4M3.F32.PACK_AB_MERGE_C R8, RZ, R8, RZ ;  /* 0x00000008ff08723e */ /* 0x000fe200048070ff */
[----:B------:R-:W4:Y:S04]  /*343d0*/  LDL.LU R73, [R1+0x33c] ;  /* 0x00033c0001497983 */ /* 0x000f280000300800 */
[----:B------:R0:W-:Y:S01]  /*343e0*/  @!P4 STG.E.U8 desc[UR26][R32.64+0x61], R8 ;  /* 0x000061082000c986 */ /* 0x0001e2000c10111a */
[----:B------:R-:W-:Y:S02]  /*343f0*/  LOP3.LUT R5, R5, 0xfffffffb, RZ, 0xc0, !PT ;  /* 0xfffffffb05057812 */ /* 0x000fe400078ec0ff */
[----:B------:R-:W-:Y:S01]  /*34400*/  F2FP.SATFINITE.E4M3.F32.PACK_AB_MERGE_C R31, RZ, R31, RZ ;  /* 0x0000001fff1f723e */ /* 0x000fe200048070ff */
[----:B------:R-:W4:Y:S02]  /*34410*/  LDL.LU R72, [R1+0x340] ;  /* 0x0003400001487983 */ /* 0x000f240000300800 */
[----:B0-----:R-:W0:Y:S01]  /*34420*/  @!P5 LDC.64 R8, c[0x0][0x5c0] ;  /* 0x00017000ff08db82 */ /* 0x001e220000000a00 */
[----:B------:R-:W-:-:S04]  /*34430*/  @P2 LOP3.LUT R5, R5, 0x4, RZ, 0xfc, !PT ;  /* 0x0000000405052812 */ /* 0x000fc800078efcff */
[C---:B------:R-:W-:Y:S02]  /*34440*/  LOP3.LUT P2, RZ, R5.reuse, 0x800, RZ, 0xc0, !PT ;  /* 0x0000080005ff7812 */ /* 0x040fe4000784c0ff */
[----:B------:R-:W-:-:S04]  /*34450*/  LOP3.LUT R5, R5, 0xff7fffff, RZ, 0xc0, !PT ;  /* 0xff7fffff05057812 */ /* 0x000fc800078ec0ff */
[----:B------:R-:W-:Y:S02]  /*34460*/  @P3 LOP3.LUT R5, R5, 0x800000, RZ, 0xfc, !PT ;  /* 0x0080000005053812 */ /* 0x000fe400078efcff */
[----:B------:R-:W-:Y:S02]  /*34470*/  ISETP.LT.OR P3, PT, R29, 0xa, !P0 ;  /* 0x0000000a1d00780c */ /* 0x000fe40004761670 */
        /* <DEDUP_REMOVED lines=8> */
[C---:B------:R-:W-:Y:S02]  /*34500*/  LOP3.LUT P4, RZ, R5.reuse, 0x10, RZ, 0xc0, !PT ;  /* 0x0000001005ff7812 */ /* 0x040fe4000788c0ff */
[----:B------:R-:W-:-:S04]  /*34510*/  LOP3.LUT R5, R5, 0xfffffbff, RZ, 0xc0, !PT ;  /* 0xfffffbff05057812 */ /* 0x000fc800078ec0ff */
[----:B------:R-:W-:Y:S02]  /*34520*/  @P3 LOP3.LUT R5, R5, 0x400, RZ, 0xfc, !PT ;  /* 0x0000040005053812 */ /* 0x000fe400078efcff */
[----:B------:R-:W-:Y:S02]  /*34530*/  ISETP.LT.OR P3, PT, R29, 0x11, !P0 ;  /* 0x000000111d00780c */ /* 0x000fe40004761670 */
[----:B0-----:R-:W-:-:S05]  /*34540*/  @!P5 IADD3 R8, P6, R24, R8, RZ ;  /* 0x000000081808d210 */ /* 0x001fca0007fde0ff */
[----:B------:R-:W-:Y:S01]  /*34550*/  @!P5 IMAD.X R9, R30, 0x1, R9, P6 ;  /* 0x000000011e09d824 */ /* 0x000fe200030e0609 */
[----:B------:R-:W-:Y:S01]  /*34560*/  LOP3.LUT R5, R5, 0xfeffffff, RZ, 0xc0, !PT ;  /* 0xfeffffff05057812 */ /* 0x000fe200078ec0ff */
[----:B--2---:R-:W-:-:S05]  /*34570*/  FMUL R31, R68, UR19 ;  /* 0x00000013441f7c20 */ /* 0x004fca0008400000 */
[----:B------:R-:W-:-:S05]  /*34580*/  F2FP.SATFINITE.E4M3.F32.PACK_AB_MERGE_C R31, RZ, R31, RZ ;  /* 0x0000001fff1f723e */ /* 0x000fca00048070ff */
[----:B------:R0:W-:Y:S02]  /*34590*/  @!P5 STG.E.U8 desc[UR26][R8.64+0x69], R31 ;  /* 0x0000691f0800d986 */ /* 0x0001e4000c10111a */
[----:B0-----:R-:W0:Y:S02]  /*345a0*/  @!P3 LDC.64 R8, c[0x0][0x5c0] ;  /* 0x00017000ff08bb82 */ /* 0x001e240000000a00 */
[----:B0-----:R-:W-:-:S04]  /*345b0*/  @!P3 IADD3 R68, P5, P6, R24, UR9, R8 ;  /* 0x000000091844bc10 */ /* 0x001fc8000febe008 */
[----:B------:R-:W-:Y:S01]  /*345c0*/  @!P3 IADD3.X R69, R30, UR8, R9, P5, P6 ;  /* 0x000000081e45bc10 */ /* 0x000fe2000afec409 */
[----:B---3--:R-:W-:-:S05]  /*345d0*/  FMUL R8, R70, UR19 ;  /* 0x0000001346087c20 */ /* 0x008fca0008400000 */
[----:B------:R-:W-:-:S05]  /*345e0*/  F2FP.SATFINITE.E4M3.F32.PACK_AB_MERGE_C R8, RZ, R8, RZ ;  /* 0x00000008ff08723e */ /* 0x000fca00048070ff */
[----:B------:R0:W-:Y:S01]  /*345f0*/  @!P2 STG.E.U8 desc[UR26][R46.64+0x68], R8 ;  /* 0x000068082e00a986 */ /* 0x0001e2000c10111a */
[----:B------:R-:W-:-:S13]  /*34600*/  ISETP.LT.OR P2, PT, R29, 0x12, !P0 ;  /* 0x000000121d00780c */ /* 0x000fda0004741670 */
[----:B0-----:R-:W0:Y:S01]  /*34610*/  @!P2 LDC.64 R8, c[0x0][0x5c0] ;  /* 0x00017000ff08ab82 */ /* 0x001e220000000a00 */
[----:B------:R-:W-:Y:S02]  /*34620*/  @P3 LOP3.LUT R5, R5, 0x1000000, RZ, 0xfc, !PT ;  /* 0x0100000005053812 */ /* 0x000fe400078efcff */
[----:B------:R-:W-:Y:S02]  /*34630*/  ISETP.LT.OR P3, PT, R29, 0x19, !P0 ;  /* 0x000000191d00780c */ /* 0x000fe40004761670 */
[----:B0-----:R-:W-:-:S04]  /*34640*/  @!P2 IADD3 R46, P5, P6, R24, UR9, R8 ;  /* 0x00000009182eac10 */ /* 0x001fc8000febe008 */
[----:B------:R-:W-:-:S07]  /*34650*/  @!P2 IADD3.X R47, R30, UR8, R9, P5, P6 ;  /* 0x000000081e2fac10 */ /* 0x000fce000afec409 */
[----:B------:R-:W0:Y:S02]  /*34660*/  @!P3 LDC.64 R8, c[0x0][0x5c0] ;  /* 0x00017000ff08bb82 */ /* 0x000e240000000a00 */
[----:B0-----:R-:W-:Y:S01]  /*34670*/  @!P3 IADD3 R70, P5, P6, R24, UR9, R8 ;  /* 0x000000091846bc10 */ /* 0x001fe2000febe008 */
[----:B----4-:R-:W-:Y:S02]  /*34680*/  FMUL R8, R74, UR19 ;  /* 0x000000134a087c20 */ /* 0x010fe40008400000 */
[----:B------:R-:W2:Y:S04]  /*34690*/  LDL.LU R74, [R1+0x344] ;  /* 0x00034400014a7983 */ /* 0x000ea80000300800 */
[----:B------:R-:W3:Y:S01]  /*346a0*/  LDL.LU R78, [R1+0x348] ;  /* 0x00034800014e7983 */ /* 0x000ee20000300800 */
[----:B------:R-:W-:-:S03]  /*346b0*/  @!P3 IADD3.X R71, R30, UR8, R9, P5, P6 ;  /* 0x000000081e47bc10 */ /* 0x000fc6000afec409 */
[----:B------:R-:W4:Y:S01]  /*346c0*/  LDL.LU R77, [R1+0x34c] ;  /* 0x00034c00014d7983 */ /* 0x000f220000300800 */
[----:B------:R-:W-:Y:S02]  /*346d0*/  ISETP.LT.OR P5, PT, R29, 0x71, !P1 ;  /* 0x000000711d00780c */ /* 0x000fe40004fa1670 */
[----:B------:R-:W-:Y:S01]  /*346e0*/  F2FP.SATFINITE.E4M3.F32.PACK_AB_MERGE_C R8, RZ, R8, RZ ;  /* 0x00000008ff08723e */ /* 0x000fe200048070ff */
[----:B------:R-:W4:Y:S04]  /*346f0*/  LDL.LU R76, [R1+0x350] ;  /* 0x00035000014c7983 */ /* 0x000f280000300800 */
[----:B------:R0:W-:Y:S01]  /*34700*/  @!P4 STG.E.U8 desc[UR26][R16.64+0x69], R8 ;  /* 0x000069081000c986 */ /* 0x0001e2000c10111a */
[----:B------:R-:W-:-:S03]  /*34710*/  LOP3.LUT R5, R5, 0xfffff7ff, RZ, 0xc0, !PT ;  /* 0xfffff7ff05057812 */ /* 0x000fc600078ec0ff */
[----:B------:R-:W4:Y:S02]  /*34720*/  LDL.LU R80, [R1+0x354] ;  /* 0x0003540001507983 */ /* 0x000f240000300800 */
[----:B0-----:R-:W0:Y:S01]  /*34730*/  @!P5 LDC.64 R8, c[0x0][0x5c0] ;  /* 0x00017000ff08db82 */ /* 0x001e220000000a00 */
[----:B------:R-:W-:Y:S01]  /*34740*/  @P2 LOP3.LUT R5, R5, 0x800, RZ, 0xfc, !PT ;  /* 0x0000080005052812 */ /* 0x000fe200078efcff */
[----:B------:R-:W-:Y:S01]  /*34750*/  FMUL R16, R73, UR19 ;  /* 0x0000001349107c20 */ /* 0x000fe20008400000 */
[----:B------:R-:W-:Y:S01]  /*34760*/  FMUL R31, R72, UR19 ;  /* 0x00000013481f7c20 */ /* 0x000fe20008400000 */
[----:B------:R-:W4:Y:S01]  /*34770*/  LDL.LU R79, [R1+0x358] ;  /* 0x00035800014f7983 */ /* 0x000f220000300800 */
[C---:B------:R-:W-:Y:S02]  /*34780*/  LOP3.LUT P2, RZ, R5.reuse, 0x1000, RZ, 0xc0, !PT ;  /* 0x0000100005ff7812 */ /* 0x040fe4000784c0ff */
[----:B------:R-:W-:-:S04]  /*34790*/  LOP3.LUT R5, R5, 0xfdffffff, RZ, 0xc0, !PT ;  /* 0xfdffffff05057812 */ /* 0x000fc800078ec0ff */
        /* <DEDUP_REMOVED lines=22> */
[----:B------:R-:W-:-:S04]  /*34900*/  LOP3.LUT R5, R5, 0xfbffffff, RZ, 0xc0, !PT ;  /* 0xfbffffff05057812 */ /* 0x000fc800078ec0ff */
[----:B------:R-:W-:Y:S02]  /*34910*/  @P3 LOP3.LUT R5, R5, 0x4000000, RZ, 0xfc, !PT ;  /* 0x0400000005053812 */ /* 0x000fe400078efcff */
[----:B------:R-:W-:Y:S01]  /*34920*/  ISETP.LT.OR P3, PT, R29, 0x29, !P0 ;  /* 0x000000291d00780c */ /* 0x000fe20004761670 */
[----:B--2---:R-:W-:-:S05]  /*34930*/  FMUL R8, R74, UR19 ;  /* 0x000000134a087c20 */ /* 0x004fca0008400000 */
[----:B------:R-:W-:-:S05]  /*34940*/  F2FP.SATFINITE.E4M3.F32.PACK_AB_MERGE_C R8, RZ, R8, RZ ;  /* 0x00000008ff08723e */ /* 0x000fca00048070ff */
[----:B------:R0:W-:Y:S01]  /*34950*/  @!P2 STG.E.U8 desc[UR26][R40.64+0x70], R8 ;  /* 0x000070082800a986 */ /* 0x0001e2000c10111a */
[----:B------:R-:W-:-:S13]  /*34960*/  ISETP.LT.OR P2, PT, R29, 0x22, !P0 ;  /* 0x000000221d00780c */ /* 0x000fda0004741670 */
[----:B0-----:R-:W0:Y:S02]  /*34970*/  @!P2 LDC.64 R8, c[0x0][0x5c0] ;  /* 0x00017000ff08ab82 */ /* 0x001e240000000a00 */
[----:B0-----:R-:W-:-:S04]  /*34980*/  @!P2 IADD3 R40, P5, P6, R24, UR9, R8 ;  /* 0x000000091828ac10 */ /* 0x001fc8000febe008 */
[----:B------:R-:W-:Y:S02]  /*34990*/  @!P2 IADD3.X R41, R30, UR8, R9, P5, P6 ;  /* 0x000000081e29ac10 */ /* 0x000fe4000afec409 */
[----:B------:R-:W0:Y:S02]  /*349a0*/  @!P3 LDC.64 R8, c[0x0][0x5c0] ;  /* 0x00017000ff08bb82 */ /* 0x000e240000000a00 */
[----:B0-----:R-:W-:Y:S01]  /*349b0*/  @!P3 IADD3 R74, P5, P6, R24, UR9, R8 ;  /* 0x00000009184abc10 */ /* 0x001fe2000febe008 */
[----:B---3--:R-:W-:Y:S02]  /*349c0*/  FMUL R8, R78, UR19 ;  /* 0x000000134e087c20 */ /* 0x008fe40008400000 */
[----:B------:R-:W2:Y:S01]  /*349d0*/  LDL.LU R78, [R1+0x35c] ;  /* 0x00035c00014e7983 */ /* 0x000ea20000300800 */
[----:B------:R-:W-:Y:S02]  /*349e0*/  @!P3 IADD3.X R75, R30, UR8, R9, P5, P6 ;  /* 0x000000081e4bbc10 */ /* 0x000fe4000afec409 */
[----:B------:R-:W-:Y:S01]  /*349f0*/  ISETP.LT.OR P5, PT, R29, 0x79, !P1 ;  /* 0x000000791d00780c */ /* 0x000fe20004fa1670 */
[----:B------:R-:W3:Y:S01]  /*34a00*/  LDL.LU R84, [R1+0x360] ;  /* 0x0003600001547983 */ /* 0x000ee20000300800 */
[----:B------:R-:W-:-:S02]  /*34a10*/  F2FP.SATFINITE.E4M3.F32.PACK_AB_MERGE_C R8, RZ, R8, RZ ;  /* 0x00000008ff08723e */ /* 0x000fc400048070ff */
[----:B------:R-:W-:Y:S01]  /*34a20*/  LOP3.LUT R5, R5, 0xffffefff, RZ, 0xc0, !PT ;  /* 0xffffefff05057812 */ /* 0x000fe200078ec0ff */
[----:B----4-:R-:W-:Y:S01]  /*34a30*/  FMUL R31, R77, UR19 ;  /* 0x000000134d1f7c20 */ /* 0x010fe20008400000 */
[----:B------:R-:W4:Y:S04]  /*34a40*/  LDL.LU R83, [R1+0x364] ;  /* 0x0003640001537983 */ /* 0x000f280000300800 */
[----:B------:R0:W-:Y:S01]  /*34a50*/  @!P4 STG.E.U8 desc[UR26][R36.64+0x71], R8 ;  /* 0x000071082400c986 */ /* 0x0001e2000c10111a */
[----:B------:R-:W-:Y:S02]  /*34a60*/  @P2 LOP3.LUT R5, R5, 0x1000, RZ, 0xfc, !PT ;  /* 0x0000100005052812 */ /* 0x000fe400078efcff */
[----:B------:R-:W-:Y:S01]  /*34a70*/  F2FP.SATFINITE.E4M3.F32.PACK_AB_MERGE_C R31, RZ, R31, RZ ;  /* 0x0000001fff1f723e */ /* 0x000fe200048070ff */
[----:B------:R-:W4:Y:S01]  /*34a80*/  LDL.LU R82, [R1+0x368] ;  /* 0x0003680001527983 */ /* 0x000f220000300800 */
[----:B0-----:R-:W0:Y:S01]  /*34a90*/  @!P5 LDC.64 R8, c[0x0][0x5c0] ;  /* 0x00017000ff08db82 */ /* 0x001e220000000a00 */
[----:B------:R-:W-:-:S02]  /*34aa0*/  LOP3.LUT P2, RZ, R5, 0x2000, RZ, 0xc0, !PT ;  /* 0x0000200005ff7812 */ /* 0x000fc4000784c0ff */
        /* <DEDUP_REMOVED lines=21> */
[----:B0-----:R-:W-:Y:S01]  /*34c00*/  @!P3 IADD3 R76, P5, P6, R24, UR9, R8 ;  /* 0x00000009184cbc10 */ /* 0x001fe2000febe008 */
[----:B------:R-:W-:-:S05]  /*34c10*/  FMUL R8, R80, UR19 ;  /* 0x0000001350087c20 */ /* 0x000fca0008400000 */
[----:B------:R-:W-:-:S05]  /*34c20*/  F2FP.SATFINITE.E4M3.F32.PACK_AB_MERGE_C R8, RZ, R8, RZ ;  /* 0x00000008ff08723e */ /* 0x000fca00048070ff */
[----:B------:R0:W-:Y:S01]  /*34c30*/  @!P2 STG.E.U8 desc[UR26][R50.64+0x78], R8 ;  /* 0x000078083200a986 */ /* 0x0001e2000c10111a */
[----:B------:R-:W-:Y:S02]  /*34c40*/  ISETP.LT.OR P2, PT, R29, 0x32, !P0 ;  /* 0x000000321d00780c */ /* 0x000fe40004741670 */
[----:B------:R-:W-:-:S11]  /*34c50*/  @!P3 IADD3.X R77, R30, UR8, R9, P5, P6 ;  /* 0x000000081e4dbc10 */ /* 0x000fd6000afec409 */
[----:B0-----:R-:W0:Y:S01]  /*34c60*/  @!P2 LDC.64 R8, c[0x0][0x5c0] ;  /* 0x00017000ff08ab82 */ /* 0x001e220000000a00 */
[----:B------:R-:W-:-:S04]  /*34c70*/  LOP3.LUT R5, R5, 0xefffffff, RZ, 0xc0, !PT ;  /* 0xefffffff05057812 */ /* 0x000fc800078ec0ff */
[----:B------:R-:W-:Y:S02]  /*34c80*/  @P3 LOP3.LUT R5, R5, 0x10000000, RZ, 0xfc, !PT ;  /* 0x1000000005053812 */ /* 0x000fe400078efcff */
[----:B------:R-:W-:Y:S02]  /*34c90*/  ISETP.LT.OR P3, PT, R29, 0x39, !P0 ;  /* 0x000000391d00780c */ /* 0x000fe40004761670 */
[----:B0-----:R-:W-:-:S04]  /*34ca0*/  @!P2 IADD3 R50, P5, P6, R24, UR9, R8 ;  /* 0x000000091832ac10 */ /* 0x001fc8000febe008 */
[----:B------:R-:W-:-:S07]  /*34cb0*/  @!P2 IADD3.X R51, R30, UR8, R9, P5, P6 ;  /* 0x000000081e33ac10 */ /* 0x000fce000afec409 */
[----:B------:R-:W0:Y:S02]  /*34cc0*/  @!P3 LDC.64 R8, c[0x0][0x5c0] ;  /* 0x00017000ff08bb82 */ /* 0x000e240000000a00 */
[----:B0-----:R-:W-:Y:S01]  /*34cd0*/  @!P3 IADD3 R80, P5, P6, R24, UR9, R8 ;  /* 0x000000091850bc10 */ /* 0x001fe2000febe008 */
[----:B------:R-:W-:-:S03]  /*34ce0*/  FMUL R8, R79, UR19 ;  /* 0x000000134f087c20 */ /* 0x000fc60008400000 */
[----:B------:R-:W-:Y:S02]  /*34cf0*/  @!P3 IADD3.X R81, R30, UR8, R9, P5, P6 ;  /* 0x000000081e51bc10 */ /* 0x000fe4000afec409 */
[----:B------:R-:W-:Y:S02]  /*34d00*/  ISETP.LT.OR P5, PT, R29, 0x81, !P1 ;  /* 0x000000811d00780c */ /* 0x000fe40004fa1670 */
[----:B------:R-:W-:-:S05]  /*34d10*/  F2FP.SATFINITE.E4M3.F32.PACK_AB_MERGE_C R8, RZ, R8, RZ ;  /* 0x00000008ff08723e */ /* 0x000fca00048070ff */
[----:B------:R0:W-:Y:S01]  /*34d20*/  @!P4 STG.E.U8 desc[UR26][R12.64+0x79], R8 ;  /* 0x000079080c00c986 */ /* 0x0001e2000c10111a */
[----:B------:R-:W-:-:S05]  /*34d30*/  LOP3.LUT R5, R5, 0xffffdfff, RZ, 0xc0, !PT ;  /* 0xffffdfff05057812 */ /* 0x000fca00078ec0ff */
[----:B0-----:R-:W0:Y:S01]  /*34d40*/  @!P5 LDC.64 R8, c[0x0][0x5c0] ;  /* 0x00017000ff08db82 */ /* 0x001e220000000a00 */
[----:B------:R-:W-:-:S04]  /*34d50*/  @P2 LOP3.LUT R5, R5, 0x2000, RZ, 0xfc, !PT ;  /* 0x0000200005052812 */ /* 0x000fc800078efcff */
[C---:B------:R-:W-:Y:S02]  /*34d60*/  LOP3.LUT P2, RZ, R5.reuse, 0x4000, RZ, 0xc0, !PT ;  /* 0x0000400005ff7812 */ /* 0x040fe4000784c0ff */
[----:B------:R-:W-:-:S04]  /*34d70*/  LOP3.LUT R5, R5, 0xdfffffff, RZ, 0xc0, !PT ;  /* 0xdfffffff05057812 */ /* 0x000fc800078ec0ff */
[----:B------:R-:W-:Y:S02]  /*34d80*/  @P3 LOP3.LUT R5, R5, 0x20000000, RZ, 0xfc, !PT ;  /* 0x2000000005053812 */ /* 0x000fe400078efcff */
[----:B------:R-:W-:Y:S01]  /*34d90*/  ISETP.LT.OR P3, PT, R29, 0x3a, !P0 ;  /* 0x0000003a1d00780c */ /* 0x000fe20004761670 */
[----:B--2---:R-:W-:-:S05]  /*34da0*/  FMUL R12, R78, UR19 ;  /* 0x000000134e0c7c20 */ /* 0x004fca0008400000 */
[----:B------:R-:W-:Y:S02]  /*34db0*/  F2FP.SATFINITE.E4M3.F32.PACK_AB_MERGE_C R12, RZ, R12, RZ ;  /* 0x0000000cff0c723e */ /* 0x000fe400048070ff */
[----:B0-----:R-:W-:-:S05]  /*34dc0*/  @!P5 IADD3 R8, P6, R24, R8, RZ ;  /* 0x000000081808d210 */ /* 0x001fca0007fde0ff */
[----:B------:R-:W-:-:S05]  /*34dd0*/  @!P5 IMAD.X R9, R30, 0x1, R9, P6 ;  /* 0x000000011e09d824 */ /* 0x000fca00030e0609 */
[----:B------:R0:W-:Y:S02]  /*34de0*/  @!P5 STG.E.U8 desc[UR26][R8.64+0x80], R12 ;  /* 0x0000800c0800d986 */ /* 0x0001e4000c10111a */
[----:B0-----:R-:W0:Y:S01]  /*34df0*/  @!P3 LDC.64 R8, c[0x0][0x5c0] ;  /* 0x00017000ff08bb82 */ /* 0x001e220000000a00 */
[----:B---3--:R-:W-:Y:S02]  /*34e00*/  FMUL R12, R84, UR19 ;  /* 0x00000013540c7c20 */ /* 0x008fe40008400000 */
[----:B------:R-:W2:Y:S01]  /*34e10*/  LDL.LU R84, [R1+0x36c] ;  /* 0x00036c0001547983 */ /* 0x000ea20000300800 */
        /* <DEDUP_REMOVED lines=14> */
[----:B----4-:R-:W-:Y:S02]  /*34f00*/  FMUL R8, R83, UR19 ;  /* 0x0000001353087c20 */ /* 0x010fe40008400000 */
[----:B------:R-:W3:Y:S03]  /*34f10*/  LDL.LU R83, [R1+0x370] ;  /* 0x0003700001537983 */ /* 0x000ee60000300800 */
[----:B------:R-:W-:-:S05]  /*34f20*/  F2FP.SATFINITE.E4M3.F32.PACK_AB_MERGE_C R8, RZ, R8, RZ ;  /* 0x00000008ff08723e */ /* 0x000fca00048070ff */
[----:B------:R0:W-:Y:S01]  /*34f30*/  @!P2 STG.E.U8 desc[UR26][R44.64+0x80], R8 ;  /* 0x000080082c00a986 */ /* 0x0001e2000c10111a */
[----:B------:R-:W-:Y:S02]  /*34f40*/  ISETP.LT.OR P2, PT, R29, 0x42, !P0 ;  /* 0x000000421d00780c */ /* 0x000fe40004741670 */
[----:B------:R-:W-:-:S11]  /*34f50*/  @!P3 IADD3.X R87, R30, UR8, R9, P5, P6 ;  /* 0x000000081e57bc10 */ /* 0x000fd6000afec409 */
[----:B0-----:R-:W0:Y:S01]  /*34f60*/  @!P2 LDC.64 R8, c[0x0][0x5c0] ;  /* 0x00017000ff08ab82 */ /* 0x001e220000000a00 */
[----:B------:R-:W-:-:S04]  /*34f70*/  LOP3.LUT R5, R5, 0xbfffffff, RZ, 0xc0, !PT ;  /* 0xbfffffff05057812 */ /* 0x000fc800078ec0ff */
[----:B------:R-:W-:-:S04]  /*34f80*/  @P3 LOP3.LUT R5, R5, 0x40000000, RZ, 0xfc, !PT ;  /* 0x4000000005053812 */ /* 0x000fc800078efcff */
[----:B------:R-:W-:-:S04]  /*34f90*/  LOP3.LUT R5, R5, 0xffffbfff, RZ, 0xc0, !PT ;  /* 0xffffbfff05057812 */ /* 0x000fc800078ec0ff */
[----:B------:R-:W-:Y:S02]  /*34fa0*/  @P2 LOP3.LUT R5, R5, 0x4000, RZ, 0xfc, !PT ;  /* 0x0000400005052812 */ /* 0x000fe400078efcff */
[----:B0-----:R-:W-:-:S04]  /*34fb0*/  @!P2 IADD3 R44, P5, P6, R24, UR9, R8 ;  /* 0x00000009182cac10 */ /* 0x001fc8000febe008 */
[----:B------:R-:W-:Y:S02]  /*34fc0*/  @!P2 IADD3.X R45, R30, UR8, R9, P5, P6 ;  /* 0x000000081e2dac10 */ /* 0x000fe4000afec409 */
[----:B------:R-:W-:-:S13]  /*34fd0*/  ISETP.LT.OR P2, PT, R29, 0x49, !P0 ;  /* 0x000000491d00780c */ /* 0x000fda0004741670 */
[----:B------:R-:W0:Y:S02]  /*34fe0*/  @!P2 LDC.64 R8, c[0x0][0x5c0] ;  /* 0x00017000ff08ab82 */ /* 0x000e240000000a00 */
[----:B0-----:R-:W-:Y:S01]  /*34ff0*/  @!P2 IADD3 R94, P5, P6, R24, UR9, R8 ;  /* 0x00000009185eac10 */ /* 0x001fe2000febe008 */
[----:B------:R-:W-:Y:S02]  /*35000*/  FMUL R8, R82, UR19 ;  /* 0x0000001352087c20 */ /* 0x000fe40008400000 */
[----:B------:R-:W4:Y:S01]  /*35010*/  LDL.LU R82, [R1+0x374] ;  /* 0x0003740001527983 */ /* 0x000f220000300800 */
[----:B------:R-:W-:Y:S02]  /*35020*/  @!P2 IADD3.X R95, R30, UR8, R9, P5, P6 ;  /* 0x000000081e5fac10 */ /* 0x000fe4000afec409 */
[----:B------:R-:W-:Y:S02]  /*35030*/  ISETP.LT.OR P5, PT, R29, 0x89, !P1 ;  /* 0x000000891d00780c */ /* 0x000fe40004fa1670 */
[----:B------:R-:W-:-:S05]  /*35040*/  F2FP.SATFINITE.E4M3.F32.PACK_AB_MERGE_C R8, RZ, R8, RZ ;  /* 0x00000008ff08723e */ /* 0x000fca00048070ff */
[----:B------:R0:W-:Y:S06]  /*35050*/  @!P4 STG.E.U8 desc[UR26][R20.64+0x81], R8 ;  /* 0x000081081400c986 */ /* 0x0001ec000c10111a */
[----:B0-----:R-:W0:Y:S01]  /*35060*/  @!P5 LDC.64 R8, c[0x0][0x5c0] ;  /* 0x00017000ff08db82 */ /* 0x001e220000000a00 */
[----:B--2---:R-:W-:Y:S02]  /*35070*/  FMUL R12, R84, UR19 ;  /* 0x00000013540c7c20 */ /* 0x004fe40008400000 */
[----:B------:R-:W2:Y:S01]  /*35080*/  LDL.LU R84, [R1+0x378] ;  /* 0x0003780001547983 */ /* 0x000ea20000300800 */
[----:B0-----:R-:W-:-:S02]  /*35090*/  @!P5 IADD3 R8, P6, R24, R8, RZ ;  /* 0x000000081808d210 */ /* 0x001fc40007fde0ff */
[----:B------:R-:W-:-:S03]  /*350a0*/  F2FP.SATFINITE.E4M3.F32.PACK_AB_MERGE_C R12, RZ, R12, RZ ;  /* 0x0000000cff0c723e */ /* 0x000fc600048070ff */
[----:B------:R-:W-:-:S05]  /*350b0*/  @!P5 IMAD.X R9, R30, 0x1, R9, P6 ;  /* 0x000000011e09d824 */ /* 0x000fca00030e0609 */
[----:B------:R0:W-:Y:S01]  /*350c0*/  @!P5 STG.E.U8 desc[UR26][R8.64+0x88], R12 ;  /* 0x0000880c0800d986 */ /* 0x0001e2000c10111a */
[----:B------:R-:W-:-:S13]  /*350d0*/  ISETP.LT.OR P4, PT, R29, 0x4a, !P0 ;  /* 0x0000004a1d00780c */ /* 0x000fda0004781670 */
[----:B0-----:R-:W0:Y:S02]  /*350e0*/  @!P4 LDC.64 R8, c[0x0][0x5c0] ;  /* 0x00017000ff08cb82 */ /* 0x001e240000000a00 */
[----:B0-----:R-:W-:-:S04]  /*350f0*/  @!P4 IADD3 R20, P5, P6, R24, UR9, R8 ;  /* 0x000000091814cc10 */ /* 0x001fc8000febe008 */
[----:B------:R-:W-:Y:S02]  /*35100*/  @!P4 IADD3.X R21, R30, UR8, R9, P5, P6 ;  /* 0x000000081e15cc10 */ /* 0x000fe4000afec409 */
[----:B------:R-:W-:Y:S02]  /*35110*/  ISETP.LT.OR P5, PT, R29, 0x8a, !P1 ;  /* 0x0000008a1d00780c */ /* 0x000fe40004fa1670 */
[----:B------:R-:W-:Y:S01]  /*35120*/  LOP3.LUT P3, RZ, R5, 0x8000, RZ, 0xc0, !PT ;  /* 0x0000800005ff7812 */ /* 0x000fe2000786c0ff */
[----:B---3--:R-:W-:-:S10]  /*35130*/  FMUL R12, R83, UR19 ;  /* 0x00000013530c7c20 */ /* 0x008fd40008400000 */
[----:B------:R-:W0:Y:S01]  /*35140*/  @!P5 LDC.64 R8, c[0x0][0x5c0] ;  /* 0x00017000ff08db82 */ /* 0x000e220000000a00 */
[----:B------:R-:W3:Y:S01]  /*35150*/  LDL.LU R83, [R1+0x37c] ;  /* 0x00037c0001537983 */ /* 0x000ee20000300800 */
[----:B------:R-:W-:-:S04]  /*35160*/  LOP3.LUT R5, R5, 0x7fffffff, RZ, 0xc0, !PT ;  /* 0x7fffffff05057812 */ /* 0x000fc800078ec0ff */
[----:B------:R-:W-:-:S04]  /*35170*/  @P2 LOP3.LUT R5, R5, 0x80000000, RZ, 0xfc, !PT ;  /* 0x8000000005052812 */ /* 0x000fc800078efcff */
        /* <DEDUP_REMOVED lines=10> */
[----:B------:R-:W4:Y:S03]  /*35220*/  LDL.LU R82, [R1+0x380] ;  /* 0x0003800001527983 */ /* 0x000f260000300800 */
[----:B------:R-:W-:-:S05]  /*35230*/  F2FP.SATFINITE.E4M3.F32.PACK_AB_MERGE_C R8, RZ, R8, RZ ;  /* 0x00000008ff08723e */ /* 0x000fca00048070ff */
[----:B------:R0:W-:Y:S01]  /*35240*/  @!P3 STG.E.U8 desc[UR26][R54.64+0x88], R8 ;  /* 0x000088083600b986 */ /* 0x0001e2000c10111a */
[----:B------:R-:W-:Y:S02]  /*35250*/  ISETP.LT.OR P3, PT, R29, 0x52, !P0 ;  /* 0x000000521d00780c */ /* 0x000fe40004761670 */
[----:B------:R-:W-:-:S11]  /*35260*/  @!P4 IADD3.X R99, R30, UR8, R9, P5, P6 ;  /* 0x000000081e63cc10 */ /* 0x000fd6000afec409 */
        /* <DEDUP_REMOVED lines=10> */
[----:B------:R-:W-:-:S04]  /*35310*/  LOP3.LUT R6, R6, 0xfffffffe, RZ, 0xc0, !PT ;  /* 0xfffffffe06067812 */ /* 0x000fc800078ec0ff */
[----:B------:R-:W-:Y:S02]  /*35320*/  @P4 LOP3.LUT R6, R6, 0x1, RZ, 0xfc, !PT ;  /* 0x0000000106064812 */ /* 0x000fe400078efcff */
[----:B------:R-:W-:Y:S02]  /*35330*/  LOP3.LUT P4, RZ, R4, 0x80000, RZ, 0xc0, !PT ;  /* 0x0008000004ff7812 */ /* 0x000fe4000788c0ff */
[----:B------:R-:W-:-:S11]  /*35340*/  F2FP.SATFINITE.E4M3.F32.PACK_AB_MERGE_C R8, RZ, R8, RZ ;  /* 0x00000008ff08723e */ /* 0x000fd600048070ff */
[----:B------:R0:W-:Y:S01]  /*35350*/  @!P4 STG.E.U8 desc[UR26][R18.64+0x89], R8 ;  /* 0x000089081200c986 */ /* 0x0001e2000c10111a */
[----:B------:R-:W-:Y:S02]  /*35360*/  ISETP.LT.OR P4, PT, R29, 0x91, !P1 ;  /* 0x000000911d00780c */ /* 0x000fe40004f81670 */
[----:B------:R-:W-:-:S11]  /*35370*/  @!P3 IADD3.X R103, R30, UR8, R9, P5, P6 ;  /* 0x000000081e67bc10 */ /* 0x000fd6000afec409 */
[----:B0-----:R-:W0:Y:S01]  /*35380*/  @!P4 LDC.64 R8, c[0x0][0x5c0] ;  /* 0x00017000ff08cb82 */ /* 0x001e220000000a00 */
[----:B---3--:R-:W-:Y:S02]  /*35390*/  FMUL R12, R83, UR19 ;  /* 0x00000013530c7c20 */ /* 0x008fe40008400000 */
[----:B------:R-:W3:Y:S01]  /*353a0*/  LDL.LU R83, [R1+0x388] ;  /* 0x0003880001537983 */ /* 0x000ee20000300800 */
[----:B------:R-:W-:Y:S02]  /*353b0*/  ISETP.LT.OR P6, PT, R29, 0x5a, !P0 ;  /* 0x0000005a1d00780c */ /* 0x000fe400047c1670 */
[----:B0-----:R-:W-:Y:S02]  /*353c0*/  @!P4 IADD3 R8, P5, R24, R8, RZ ;  /* 0x000000081808c210 */ /* 0x001fe40007fbe0ff */
[----:B------:R-:W-:-:S03]  /*353d0*/  F2FP.SATFINITE.E4M3.F32.PACK_AB_MERGE_C R12, RZ, R12, RZ ;  /* 0x0000000cff0c723e */ /* 0x000fc600048070ff */
[----:B------:R-:W-:-:S05]  /*353e0*/  @!P4 IMAD.X R9, R30, 0x1, R9, P5 ;  /* 0x000000011e09c824 */ /* 0x000fca00028e0609 */
[----:B------:R0:W-:Y:S02]  /*353f0*/  @!P4 STG.E.U8 desc[UR26][R8.64+0x90], R12 ;  /* 0x0000900c0800c986 */ /* 0x0001e4000c10111a */
[----:B0-----:R-:W0:Y:S02]  /*35400*/  @!P6 LDC.64 R8, c[0x0][0x5c0] ;  /* 0x00017000ff08eb82 */ /* 0x001e240000000a00 */
[----:B0-----:R-:W-:-:S04]  /*35410*/  @!P6 IADD3 R18, P4, P5, R24, UR9, R8 ;  /* 0x000000091812ec10 */ /* 0x001fc8000fd9e008 */
[----:B------:R-:W-:Y:S02]  /*35420*/  @!P6 IADD3.X R19, R30, UR8, R9, P4, P5 ;  /* 0x000000081e13ec10 */ /* 0x000fe4000a7ea409 */
[----:B------:R-:W-:-:S13]  /*35430*/  ISETP.LT.OR P4, PT, R29, 0x92, !P1 ;  /* 0x000000921d00780c */ /* 0x000fda0004f81670 */
[----:B------:R-:W0:Y:S01]  /*35440*/  @!P4 LDC.64 R8, c[0x0][0x5c0] ;  /* 0x00017000ff08cb82 */ /* 0x000e220000000a00 */
[----:B----4-:R-:W-:Y:S02]  /*35450*/  FMUL R12, R82, UR19 ;  /* 0x00000013520c7c20 */ /* 0x010fe40008400000 */
[----:B------:R-:W4:Y:S01]  /*35460*/  LDL.LU R82, [R1+0x38c] ;  /* 0x00038c0001527983 */ /* 0x000f220000300800 */
[----:B0-----:R-:W-:Y:S02]  /*35470*/  @!P4 IADD3 R8, P5, R24, R8, RZ ;  /* 0x000000081808c210 */ /* 0x001fe40007fbe0ff */
[----:B------:R-:W-:-:S03]  /*35480*/  F2FP.SATFINITE.E4M3.F32.PACK_AB_MERGE_C R12, RZ, R12, RZ ;  /* 0x0000000cff0c723e */ /* 0x000fc600048070ff */
[----:B------:R-:W-:-:S05]  /*35490*/  @!P4 IMAD.X R9, R30, 0x1, R9, P5 ;  /* 0x000000011e09c824 */ /* 0x000fca00028e0609 */
[----:B------:R0:W-:Y:S01]  /*354a0*/  @!P4 STG.E.U8 desc[UR26][R8.64+0x91], R12 ;  /* 0x0000910c0800c986 */ /* 0x0001e2000c10111a */
[----:B------:R-:W-:-:S13]  /*354b0*/  ISETP.LT.OR P4, PT, R29, 0x61, !P0 ;  /* 0x000000611d00780c */ /* 0x000fda0004781670 */
[----:B0-----:R-:W0:Y:S01]  /*354c0*/  @!P4 LDC.64 R8, c[0x0][0x5c0] ;  /* 0x00017000ff08cb82 */ /* 0x001e220000000a00 */
[----:B------:R-:W-:-:S04]  /*354d0*/  LOP3.LUT R6, R6, 0xfffffffd, RZ, 0xc0, !PT ;  /* 0xfffffffd06067812 */ /* 0x000fc800078ec0ff */
[----:B------:R-:W-:Y:S02]  /*354e0*/  @P3 LOP3.LUT R6, R6, 0x2, RZ, 0xfc, !PT ;  /* 0x0000000206063812 */ /* 0x000fe400078efcff */
[C---:B------:R-:W-:Y:S02]  /*354f0*/  LOP3.LUT P3, RZ, R5.reuse, 0x80, RZ, 0xc0, !PT ;  /* 0x0000008005ff7812 */ /* 0x040fe4000786c0ff */
[----:B------:R-:W-:-:S04]  /*35500*/  LOP3.LUT R5, R5, 0xfffffffe, RZ, 0xc0, !PT ;  /* 0xfffffffe05057812 */ /* 0x000fc800078ec0ff */
[----:B------:R-:W-:Y:S02]  /*35510*/  @P6 LOP3.LUT R5, R5, 0x1, RZ, 0xfc, !PT ;  /* 0x0000000105056812 */ /* 0x000fe400078efcff */
[----:B0-----:R-:W-:Y:S02]  /*35520*/  @!P4 IADD3 R108, P5, P6, R24, UR9, R8 ;  /* 0x00000009186ccc10 */ /* 0x001fe4000febe008 */
[----:B------:R-:W-:Y:S02]  /*35530*/  LOP3.LUT P2, RZ, R4, 0x100000, RZ, 0xc0, !PT ;  /* 0x0010000004ff7812 */ /* 0x000fe4000784c0ff */
[----:B------:R-:W-:Y:S02]  /*35540*/  @!P4 IADD3.X R109, R30, UR8, R9, P5, P6 ;  /* 0x000000081e6dcc10 */ /* 0x000fe4000afec409 */
[----:B------:R-:W-:Y:S02]  /*35550*/  ISETP.LT.OR P6, PT, R29, 0x62, !P0 ;  /* 0x000000621d00780c */ /* 0x000fe400047c1670 */
[----:B------:R-:W-:Y:S01]  /*35560*/  LOP3.LUT R4, R4, 0xffffffbf, RZ, 0xc0, !PT ;  /* 0xffffffbf04047812 */ /* 0x000fe200078ec0ff */
[----:B--2---:R-:W-:-:S02]  /*35570*/  FMUL R8, R84, UR19 ;  /* 0x0000001354087c20 */ /* 0x004fc40008400000 */
[----:B------:R-:W2:Y:S03]  /*35580*/  LDL.LU R84, [R1+0x390] ;  /* 0x0003900001547983 */ /* 0x000ea60000300800 */
[----:B------:R-:W-:-:S05]  /*35590*/  F2FP.SATFINITE.E4M3.F32.PACK_AB_MERGE_C R8, RZ, R8, RZ ;  /* 0x00000008ff08723e */ /* 0x000fca00048070ff */
[----:B------:R0:W-:Y:S02]  /*355a0*/  @!P2 STG.E.U8 desc[UR26][R48.64+0x90], R8 ;  /* 0x000090083000a986 */ /* 0x0001e4000c10111a */
[----:B0-----:R-:W0:Y:S01]  /*355b0*/  @!P6 LDC.64 R8, c[0x0][0x5c0] ;  /* 0x00017000ff08eb82 */ /* 0x001e220000000a00 */
[----:B------:R-:W-:Y:S02]  /*355c0*/  @P4 LOP3.LUT R4, R4, 0x40, RZ, 0xfc, !PT ;  /* 0x0000004004044812 */ /* 0x000fe400078efcff */
[----:B------:R-:W-:Y:S02]  /*355d0*/  ISETP.LT.OR P4, PT, R29, 0x69, !P0 ;  /* 0x000000691d00780c */ /* 0x000fe40004781670 */
[----:B0-----:R-:W-:-:S04]  /*355e0*/  @!P6 IADD3 R48, P2, P5, R24, UR9, R8 ;  /* 0x000000091830ec10 */ /* 0x001fc8000fd5e008 */
[----:B------:R-:W-:-:S07]  /*355f0*/  @!P6 IADD3.X R49, R30, UR8, R9, P2, P5 ;  /* 0x000000081e31ec10 */ /* 0x000fce00097ea409 */
[----:B------:R-:W0:Y:S02]  /*35600*/  @!P4 LDC.64 R8, c[0x0][0x5c0] ;  /* 0x00017000ff08cb82 */ /* 0x000e240000000a00 */
[----:B0-----:R-:W-:Y:S01]  /*35610*/  @!P4 IADD3 R116, P2, P5, R24, UR9, R8 ;  /* 0x000000091874cc10 */ /* 0x001fe2000fd5e008 */
[----:B---3--:R-:W-:Y:S02]  /*35620*/  FMUL R8, R83, UR19 ;  /* 0x0000001353087c20 */ /* 0x008fe40008400000 */
[----:B------:R-:W3:Y:S01]  /*35630*/  LDL.LU R83, [R1+0x394] ;  /* 0x0003940001537983 */ /* 0x000ee20000300800 */
[----:B------:R-:W-:Y:S02]  /*35640*/  @!P4 IADD3.X R117, R30, UR8, R9, P2, P5 ;  /* 0x000000081e75cc10 */ /* 0x000fe400097ea409 */
[----:B------:R-:W-:Y:S02]  /*35650*/  ISETP.LT.OR P2, PT, R29, 0x99, !P1 ;  /* 0x000000991d00780c */ /* 0x000fe40004f41670 */
[----:B------:R-:W-:-:S05]  /*35660*/  F2FP.SATFINITE.E4M3.F32.PACK_AB_MERGE_C R8, RZ, R8, RZ ;  /* 0x00000008ff08723e */ /* 0x000fca00048070ff */
[----:B------:R0:W-:Y:S01]  /*35670*/  @!P3 STG.E.U8 desc[UR26][R38.64+0x91], R8 ;  /* 0x000091082600b986 */ /* 0x0001e2000c10111a */
[----:B------:R-:W-:-:S05]  /*35680*/  LOP3.LUT R6, R6, 0xfffffffb, RZ, 0xc0, !PT ;  /* 0xfffffffb06067812 */ /* 0x000fca00078ec0ff */
[----:B0-----:R-:W0:Y:S01]  /*35690*/  @!P2 LDC.64 R8, c[0x0][0x5c0] ;  /* 0x00017000ff08ab82 */ /* 0x001e220000000a00 */
[----:B------:R-:W-:-:S04]  /*356a0*/  @P6 LOP3.LUT R6, R6, 0x4, RZ, 0xfc, !PT ;  /* 0x0000000406066812 */ /* 0x000fc800078efcff */
[----:B------:R-:W-:Y:S01]  /*356b0*/  LOP3.LUT R6, R6, 0xfffffff7, RZ, 0xc0, !PT ;  /* 0xfffffff706067812 */ /* 0x000fe200078ec0ff */
[----:B----4-:R-:W-:Y:S02]  /*356c0*/  FMUL R12, R82, UR19 ;  /* 0x00000013520c7c20 */ /* 0x010fe40008400000 */
[----:B------:R-:W4:Y:S01]  /*356d0*/  LDL.LU R82, [R1+0x398] ;  /* 0x0003980001527983 */ /* 0x000f220000300800 */
[----:B------:R-:W-:Y:S02]  /*356e0*/  @P4 LOP3.LUT R6, R6, 0x8, RZ, 0xfc, !PT ;  /* 0x0000000806064812 */ /* 0x000fe400078efcff */
        /* <DEDUP_REMOVED lines=10> */
[----:B--2---:R-:W-:Y:S02]  /*35790*/  FMUL R12, R84, UR19 ;  /* 0x00000013540c7c20 */ /* 0x004fe40008400000 */
[----:B------:R-:W2:Y:S01]  /*357a0*/  LDL.LU R84, [R1+0x39c] ;  /* 0x00039c0001547983 */ /* 0x000ea20000300800 */
[C---:B------:R-:W-:Y:S02]  /*357b0*/  LOP3.LUT P6, RZ, R5.reuse, 0x20000, RZ, 0xc0, !PT ;  /* 0x0002000005ff7812 */ /* 0x040fe400078cc0ff */
[C---:B------:R-:W-:Y:S02]  /*357c0*/  LOP3.LUT P3, RZ, R5.reuse, 0x10000, RZ, 0xc0, !PT ;  /* 0x0001000005ff7812 */ /* 0x040fe4000786c0ff */
[----:B------:R-:W-:-:S04]  /*357d0*/  LOP3.LUT R5, R5, 0xffffff7f, RZ, 0xc0, !PT ;  /* 0xffffff7f05057812 */ /* 0x000fc800078ec0ff */
[----:B------:R-:W-:Y:S02]  /*357e0*/  @P4 LOP3.LUT R5, R5, 0x80, RZ, 0xfc, !PT ;  /* 0x0000008005054812 */ /* 0x000fe400078efcff */
[----:B------:R-:W-:Y:S02]  /*357f0*/  ISETP.LT.OR P4, PT, R29, 0x71, !P0 ;  /* 0x000000711d00780c */ /* 0x000fe40004781670 */
[----:B0-----:R-:W-:Y:S02]  /*35800*/  @!P2 IADD3 R8, P5, R24, R8, RZ ;  /* 0x000000081808a210 */ /* 0x001fe40007fbe0ff */
[----:B------:R-:W-:-:S03]  /*35810*/  F2FP.SATFINITE.E4M3.F32.PACK_AB_MERGE_C R12, RZ, R12, RZ ;  /* 0x0000000cff0c723e */ /* 0x000fc600048070ff */
[----:B------:R-:W-:-:S05]  /*35820*/  @!P2 IMAD.X R9, R30, 0x1, R9, P5 ;  /* 0x000000011e09a824 */ /* 0x000fca00028e0609 */
[----:B------:R0:W-:Y:S02]  /*35830*/  @!P2 STG.E.U8 desc[UR26][R8.64+0x99], R12 ;  /* 0x0000990c0800a986 */ /* 0x0001e4000c10111a */
[----:B0-----:R-:W0:Y:S02]  /*35840*/  @!P4 LDC.64 R8, c[0x0][0x5c0] ;  /* 0x00017000ff08cb82 */ /* 0x001e240000000a00 */
[----:B0-----:R-:W-:Y:S02]  /*35850*/  @!P4 IADD3 R124, P2, P5, R24, UR9, R8 ;  /* 0x00000009187ccc10 */ /* 0x001fe4000fd5e008 */
[----:B------:R-:W-:Y:S02]  /*35860*/  LOP3.LUT R6, R6, 0xffffffef, RZ, 0xc0, !PT ;  /* 0xffffffef06067812 */ /* 0x000fe400078ec0ff */
[----:B------:R-:W-:Y:S02]  /*35870*/  @!P4 IADD3.X R125, R30, UR8, R9, P2, P5 ;  /* 0x000000081e7dcc10 */ /* 0x000fe400097ea409 */
[----:B------:R-:W-:-:S02]  /*35880*/  @P4 LOP3.LUT R6, R6, 0x10, RZ, 0xfc, !PT ;  /* 0x0000001006064812 */ /* 0x000fc400078efcff */
[----:B------:R-:W-:Y:S01]  /*35890*/  ISETP.LT.OR P4, PT, R29, 0x72, !P0 ;  /* 0x000000721d00780c */ /* 0x000fe20004781670 */
[----:B---3--:R-:W-:Y:S02]  /*358a0*/  FMUL R8, R83, UR19 ;  /* 0x0000001353087c20 */ /* 0x008fe40008400000 */
[----:B------:R-:W3:Y:S03]  /*358b0*/  LDL.LU R83, [R1+0x3a0] ;  /* 0x0003a00001537983 */ /* 0x000ee60000300800 */
[----:B------:R-:W-:-:S05]  /*358c0*/  F2FP.SATFINITE.E4M3.F32.PACK_AB_MERGE_C R8, RZ, R8, RZ ;  /* 0x00000008ff08723e */ /* 0x000fca00048070ff */
[----:B------:R0:W-:Y:S02]  /*358d0*/  @!P6 STG.E.U8 desc[UR26][R60.64+0x98], R8 ;  /* 0x000098083c00e986 */ /* 0x0001e4000c10111a */
        /* <DEDUP_REMOVED lines=8> */
[----:B----4-:R-:W-:Y:S02]  /*35960*/  FMUL R8, R82, UR19 ;  /* 0x0000001352087c20 */ /* 0x010fe40008400000 */
        /* <DEDUP_REMOVED lines=10> */
[----:B------:R-:W-:Y:S01]  /*35a10*/  @!P2 IMAD.X R9, R30, 0x1, R9, P5 ;  /* 0x000000011e09a824 */ /* 0x000fe200028e0609 */
[----:B------:R-:W-:-:S04]  /*35a20*/  LOP3.LUT R6, R6, 0xffffffdf, RZ, 0xc0, !PT ;  /* 0xffffffdf06067812 */ /* 0x000fc800078ec0ff */
[----:B------:R0:W-:Y:S01]  /*35a30*/  @!P2 STG.E.U8 desc[UR26][R8.64+0xa0], R12 ;  /* 0x0000a00c0800a986 */ /* 0x0001e2000c10111a */
[----:B------:R-:W-:Y:S02]  /*35a40*/  @P4 LOP3.LUT R6, R6, 0x20, RZ, 0xfc, !PT ;  /* 0x0000002006064812 */ /* 0x000fe400078efcff */
[----:B------:R-:W-:-:S13]  /*35a50*/  ISETP.LT.OR P4, PT, R29, 0x7a, !P0 ;  /* 0x0000007a1d00780c */ /* 0x000fda0004781670 */
[----:B0-----:R-:W0:Y:S02]  /*35a60*/  @!P4 LDC.64 R8, c[0x0][0x5c0] ;  /* 0x00017000ff08cb82 */ /* 0x001e240000000a00 */
[----:B0-----:R-:W-:-:S04]  /*35a70*/  @!P4 IADD3 R156, P2, P5, R24, UR9, R8 ;  /* 0x00000009189ccc10 */ /* 0x001fc8000fd5e008 */
[----:B------:R-:W-:Y:S02]  /*35a80*/  @!P4 IADD3.X R157, R30, UR8, R9, P2, P5 ;  /* 0x000000081e9dcc10 */ /* 0x000fe400097ea409 */
[----:B------:R-:W-:-:S13]  /*35a90*/  ISETP.LT.OR P2, PT, R29, 0xa2, !P1 ;  /* 0x000000a21d00780c */ /* 0x000fda0004f41670 */
[----:B------:R-:W0:Y:S01]  /*35aa0*/  @!P2 LDC.64 R8, c[0x0][0x5c0] ;  /* 0x00017000ff08ab82 */ /* 0x000e220000000a00 */
[----:B---3--:R-:W-:Y:S02]  /*35ab0*/  FMUL R12, R83, UR19 ;  /* 0x00000013530c7c20 */ /* 0x008fe40008400000 */
[----:B------:R-:W3:Y:S01]  /*35ac0*/  LDL.LU R83, [R1+0x3ac] ;  /* 0x0003ac0001537983 */ /* 0x000ee20000300800 */
        /* <DEDUP_REMOVED lines=9> */
[----:B0-----:R-:W0:Y:S01]  /*35b60*/  @!P4 LDC.64 R8, c[0x0][0x5c0] ;  /* 0x00017000ff08cb82 */ /* 0x001e220000000a00 */
[----:B------:R-:W-:Y:S02]  /*35b70*/  LOP3.LUT R6, R6, 0xffffffbf, RZ, 0xc0, !PT ;  /* 0xffffffbf06067812 */ /* 0x000fe400078ec0ff */
[----:B0-----:R-:W-:Y:S02]  /*35b80*/  @!P4 IADD3 R186, P2, P5, R24, UR9, R8 ;  /* 0x0000000918bacc10 */ /* 0x001fe4000fd5e008 */
[----:B------:R-:W-:Y:S02]  /*35b90*/  @P4 LOP3.LUT R6, R6, 0x40, RZ, 0xfc, !PT ;  /* 0x0000004006064812 */ /* 0x000fe400078efcff */
[----:B------:R-:W-:Y:S02]  /*35ba0*/  @!P4 IADD3.X R187, R30, UR8, R9, P2, P5 ;  /* 0x000000081ebbcc10 */ /* 0x000fe400097ea409 */
[----:B------:R-:W-:Y:S01]  /*35bb0*/  ISETP.LT.OR P4, PT, R29, 0x82, !P0 ;  /* 0x000000821d00780c */ /* 0x000fe20004781670 */
[----:B----4-:R-:W-:-:S02]  /*35bc0*/  FMUL R8, R82, UR19 ;  /* 0x0000001352087c20 */ /* 0x010fc40008400000 */
[----:B------:R-:W4:Y:S03]  /*35bd0*/  LDL.LU R82, [R1+0x3b0] ;  /* 0x0003b00001527983 */ /* 0x000f260000300800 */
        /* <DEDUP_REMOVED lines=12> */
[----:B------:R-:W-:Y:S02]  /*35ca0*/  @!P4 IADD3.X R191, R30, UR8, R9, P2, P5 ;  /* 0x000000081ebfcc10 */ /* 0x000fe400097ea409 */
[----:B------:R-:W-:Y:S02]  /*35cb0*/  ISETP.LT.OR P2, PT, R29, 0xa9, !P1 ;  /* 0x000000a91d00780c */ /* 0x000fe40004f41670 */
[----:B------:R-:W-:-:S05]  /*35cc0*/  F2FP.SATFINITE.E4M3.F32.PACK_AB_MERGE_C R8, RZ, R8, RZ ;  /* 0x00000008ff08723e */ /* 0x000fca00048070ff */
[----:B------:R0:W-:Y:S06]  /*35cd0*/  @!P3 STG.E.U8 desc[UR26][R26.64+0xa1], R8 ;  /* 0x0000a1081a00b986 */ /* 0x0001ec000c10111a */
[----:B0-----:R-:W0:Y:S01]  /*35ce0*/  @!P2 LDC.64 R8, c[0x0][0x5c0] ;  /* 0x00017000ff08ab82 */ /* 0x001e220000000a00 */
[----:B---3--:R-:W-:Y:S02]  /*35cf0*/  FMUL R12, R83, UR19 ;  /* 0x00000013530c7c20 */ /* 0x008fe40008400000 */
[----:B------:R-:W3:Y:S01]  /*35d00*/  LDL.LU R83, [R1+0x3b8] ;  /* 0x0003b80001537983 */ /* 0x000ee20000300800 */
        /* <DEDUP_REMOVED lines=23> */
[----:B------:R-:W-:Y:S02]  /*35e80*/  LOP3.LUT P6, RZ, R5, 0x80000, RZ, 0xc0, !PT ;  /* 0x0008000005ff7812 */ /* 0x000fe400078cc0ff */
[----:B------:R-:W-:Y:S02]  /*35e90*/  @P4 LOP3.LUT R7, R7, 0x400, RZ, 0xfc, !PT ;  /* 0x0000040007074812 */ /* 0x000fe400078efcff */
[----:B0-----:R-:W-:-:S04]  /*35ea0*/  @!P4 IADD3 R182, P2, P5, R24, UR9, R8 ;  /* 0x0000000918b6cc10 */ /* 0x001fc8000fd5e008 */
[----:B------:R-:W-:Y:S02]  /*35eb0*/  @!P4 IADD3.X R183, R30, UR8, R9, P2, P5 ;  /* 0x000000081eb7cc10 */ /* 0x000fe400097ea409 */
[----:B------:R-:W-:Y:S01]  /*35ec0*/  ISETP.LT.OR P4, PT, R29, 0x92, !P0 ;  /* 0x000000921d00780c */ /* 0x000fe20004781670 */
[----:B--2---:R-:W-:Y:S01]  /*35ed0*/  FMUL R8, R84, UR19 ;  /* 0x0000001354087c20 */ /* 0x004fe20008400000 */
[----:B------:R-:W-:Y:S01]  /*35ee0*/  LOP3.LUT P3, RZ, R5, 0x8, RZ, 0xc0, !PT ;  /* 0x0000000805ff7812 */ /* 0x000fe2000786c0ff */
[----:B------:R-:W2:Y:S03]  /*35ef0*/  LDL.LU R84, [R1+0x3c0] ;  /* 0x0003c00001547983 */ /* 0x000ea60000300800 */
        /* <DEDUP_REMOVED lines=10> */
[----:B---3--:R-:W-:Y:S02]  /*35fa0*/  FMUL R8, R83, UR19 ;  /* 0x0000001353087c20 */ /* 0x008fe40008400000 */
[----:B------:R-:W3:Y:S01]  /*35fb0*/  LDL.LU R83, [R1+0x3c4] ;  /* 0x0003c40001537983 */ /* 0x000ee20000300800 */
[----:B------:R-:W-:Y:S02]  /*35fc0*/  @!P4 IADD3.X R189, R30, UR8, R9, P2, P5 ;  /* 0x000000081ebdcc10 */ /* 0x000fe400097ea409 */
[----:B------:R-:W-:Y:S02]  /*35fd0*/  ISETP.LT.OR P2, PT, R29, 0xb1, !P1 ;  /* 0x000000b11d00780c */ /* 0x000fe40004f41670 */
[----:B------:R-:W-:-:S05]  /*35fe0*/  F2FP.SATFINITE.E4M3.F32.PACK_AB_MERGE_C R8, RZ, R8, RZ ;  /* 0x00000008ff08723e */ /* 0x000fca00048070ff */
[----:B------:R0:W-:Y:S06]  /*35ff0*/  @!P3 STG.E.U8 desc[UR26][R22.64+0xa9], R8 ;  /* 0x0000a9081600b986 */ /* 0x0001ec000c10111a */
[----:B0-----:R-:W0:Y:S01]  /*36000*/  @!P2 LDC.64 R8, c[0x0][0x5c0] ;  /* 0x00017000ff08ab82 */ /* 0x001e220000000a00 */
[----:B------:R-:W-:Y:S01]  /*36010*/  LOP3.LUT R7, R7, 0xffff7fff, RZ, 0xc0, !PT ;  /* 0xffff7fff07077812 */ /* 0x000fe200078ec0ff */
[----:B----4-:R-:W-:Y:S02]  /*36020*/  FMUL R12, R82, UR19 ;  /* 0x00000013520c7c20 */ /* 0x010fe40008400000 */
[----:B------:R-:W4:Y:S01]  /*36030*/  LDL.LU R82, [R1+0x3c8] ;  /* 0x0003c80001527983 */ /* 0x000f220000300800 */
[----:B------:R-:W-:-:S02]  /*36040*/  @P4 LOP3.LUT R7, R7, 0x8000, RZ, 0xfc, !PT ;  /* 0x0000800007074812 */ /* 0x000fc400078efcff */
        /* <DEDUP_REMOVED lines=13> */
[----:B0-----:R-:W-:Y:S01]  /*36120*/  @!P2 IADD3 R8, P5, R24, R8, RZ ;  /* 0x000000081808a210 */ /* 0x001fe20007fbe0ff */
[----:B--2---:R-:W-:Y:S02]  /*36130*/  FMUL R12, R84, UR19 ;  /* 0x00000013540c7c20 */ /* 0x004fe40008400000 */
[----:B------:R-:W2:Y:S02]  /*36140*/  LDL.LU R84, [R1+0x3cc] ;  /* 0x0003cc0001547983 */ /* 0x000ea40000300800 */
[----:B------:R-:W-:Y:S01]  /*36150*/  @!P2 IMAD.X R9, R30, 0x1, R9, P5 ;  /* 0x000000011e09a824 */ /* 0x000fe200028e0609 */
[----:B------:R-:W-:-:S05]  /*36160*/  F2FP.SATFINITE.E4M3.F32.PACK_AB_MERGE_C R12, RZ, R12, RZ ;  /* 0x0000000cff0c723e */ /* 0x000fca00048070ff */
[----:B------:R0:W-:Y:S02]  /*36170*/  @!P2 STG.E.U8 desc[UR26][R8.64+0xb1], R12 ;  /* 0x0000b10c0800a986 */ /* 0x0001e4000c10111a */
[----:B0-----:R-:W0:Y:S02]  /*36180*/  @!P4 LDC.64 R8, c[0x0][0x5c0] ;  /* 0x00017000ff08cb82 */ /* 0x001e240000000a00 */
[----:B0-----:R-:W-:Y:S02]  /*36190*/  @!P4 IADD3 R172, P2, P5, R24, UR9, R8 ;  /* 0x0000000918accc10 */ /* 0x001fe4000fd5e008 */
[----:B------:R-:W-:Y:S02]  /*361a0*/  LOP3.LUT R7, R7, 0xffefffff, RZ, 0xc0, !PT ;  /* 0xffefffff07077812 */ /* 0x000fe400078ec0ff */
[----:B------:R-:W-:Y:S02]  /*361b0*/  LOP3.LUT P6, RZ, R5, 0x100000, RZ, 0xc0, !PT ;  /* 0x0010000005ff7812 */ /* 0x000fe400078cc0ff */
[----:B------:R-:W-:-:S02]  /*361c0*/  @P4 LOP3.LUT R7, R7, 0x100000, RZ, 0xfc, !PT ;  /* 0x0010000007074812 */ /* 0x000fc400078efcff */
[----:B------:R-:W-:Y:S02]  /*361d0*/  @!P4 IADD3.X R173, R30, UR8, R9, P2, P5 ;  /* 0x000000081eadcc10 */ /* 0x000fe400097ea409 */
        /* <DEDUP_REMOVED lines=15> */
[----:B------:R-:W-:Y:S02]  /*362d0*/  LOP3.LUT P3, RZ, R5, 0x200, RZ, 0xc0, !PT ;  /* 0x0000020005ff7812 */ /* 0x000fe4000786c0ff */
[----:B------:R-:W-:Y:S02]  /*362e0*/  @!P4 IADD3.X R185, R30, UR8, R9, P2, P5 ;  /* 0x000000081eb9cc10 */ /* 0x000fe400097ea409 */
[----:B------:R-:W-:-:S02]  /*362f0*/  ISETP.LT.OR P2, PT, R29, 0xb9, !P1 ;  /* 0x000000b91d00780c */ /* 0x000fc40004f41670 */
[----:B------:R-:W-:-:S07]  /*36300*/  F2FP.SATFINITE.E4M3.F32.PACK_AB_MERGE_C R8, RZ, R8, RZ ;  /* 0x00000008ff08723e */ /* 0x000fce00048070ff */
[----:B------:R0:W-:Y:S04]  /*36310*/  @!P3 STG.E.U8 desc[UR26][R42.64+0xb1], R8 ;  /* 0x0000b1082a00b986 */ /* 0x0001e8000c10111a */
[----:B0-----:R-:W0:Y:S02]  /*36320*/  @!P2 LDC.64 R8, c[0x0][0x5c0] ;  /* 0x00017000ff08ab82 */ /* 0x001e240000000a00 */
[----:B0-----:R-:W-:-:S05]  /*36330*/  @!P2 IADD3 R8, P5, R24, R8, RZ ;  /* 0x000000081808a210 */ /* 0x001fca0007fbe0ff */
[----:B------:R-:W-:Y:S02]  /*36340*/  @!P2 IMAD.X R9, R30, 0x1, R9, P5 ;  /* 0x000000011e09a824 */ /* 0x000fe400028e0609 */
[----:B--2---:R-:W-:Y:S02]  /*36350*/  FMUL R12, R84, UR19 ;  /* 0x00000013540c7c20 */ /* 0x004fe40008400000 */
[----:B------:R-:W2:Y:S03]  /*36360*/  LDL.LU R84, [R1+0x3d8] ;  /* 0x0003d80001547983 */ /* 0x000ea60000300800 */
[----:B------:R-:W-:-:S05]  /*36370*/  F2FP.SATFINITE.E4M3.F32.PACK_AB_MERGE_C R12, RZ, R12, RZ ;  /* 0x0000000cff0c723e */ /* 0x000fca00048070ff */
[----:B------:R0:W-:Y:S01]  /*36380*/  @!P2 STG.E.U8 desc[UR26][R8.64+0xb8], R12 ;  /* 0x0000b80c0800a986 */ /* 0x0001e2000c10111a */
[----:B------:R-:W-:-:S13]  /*36390*/  ISETP.LT.OR P3, PT, R29, 0xaa, !P0 ;  /* 0x000000aa1d00780c */ /* 0x000fda0004761670 */
[----:B0-----:R-:W0:Y:S01]  /*363a0*/  @!P3 LDC.64 R8, c[0x0][0x5c0] ;  /* 0x00017000ff08bb82 */ /* 0x001e220000000a00 */
[----:B------:R-:W-:Y:S02]  /*363b0*/  ISETP.LT.OR P1, PT, R29, 0xba, !P1 ;  /* 0x000000ba1d00780c */ /* 0x000fe40004f21670 */
[----:B0-----:R-:W-:-:S04]  /*363c0*/  @!P3 IADD3 R154, P2, P5, R24, UR9, R8 ;  /* 0x00000009189abc10 */ /* 0x001fc8000fd5e008 */
[----:B------:R-:W-:-:S07]  /*363d0*/  @!P3 IADD3.X R155, R30, UR8, R9, P2, P5 ;  /* 0x000000081e9bbc10 */ /* 0x000fce00097ea409 */
[----:B------:R-:W0:Y:S01]  /*363e0*/  @!P1 LDC.64 R8, c[0x0][0x5c0] ;  /* 0x00017000ff089b82 */ /* 0x000e220000000a00 */
        /* <DEDUP_REMOVED lines=8> */
[----:B0-----:R-:W-:Y:S02]  /*36470*/  @!P5 IADD3 R164, P1, P2, R24, UR9, R8 ;  /* 0x0000000918a4dc10 */ /* 0x001fe4000fa3e008 */
[----:B------:R-:W-:Y:S01]  /*36480*/  LOP3.LUT R7, R7, 0xf7ffffff, RZ, 0xc0, !PT ;  /* 0xf7ffffff07077812 */ /* 0x000fe200078ec0ff */
[----:B----4-:R-:W-:Y:S02]  /*36490*/  FMUL R8, R82, UR19 ;  /* 0x0000001352087c20 */ /* 0x010fe40008400000 */
[----:B------:R-:W4:Y:S01]  /*364a0*/  LDL.LU R82, [R1+0x3e0] ;  /* 0x0003e00001527983 */ /* 0x000f220000300800 */
[----:B------:R-:W-:-:S04]  /*364b0*/  @P4 LOP3.LUT R7, R7, 0x8000000, RZ, 0xfc, !PT ;  /* 0x0800000007074812 */ /* 0x000fc800078efcff */
[----:B------:R-:W-:-:S04]  /*364c0*/  LOP3.LUT R7, R7, 0xefffffff, RZ, 0xc0, !PT ;  /* 0xefffffff07077812 */ /* 0x000fc800078ec0ff */
[----:B------:R-:W-:-:S04]  /*364d0*/  @P3 LOP3.LUT R7, R7, 0x10000000, RZ, 0xfc, !PT ;  /* 0x1000000007073812 */ /* 0x000fc800078efcff */
[----:B------:R-:W-:Y:S02]  /*364e0*/  LOP3.LUT R7, R7, 0x7fffffff, RZ, 0xc0, !PT ;  /* 0x7fffffff07077812 */ /* 0x000fe400078ec0ff */
[----:B------:R-:W-:Y:S02]  /*364f0*/  LOP3.LUT P6, RZ, R5, 0x400000, RZ, 0xc0, !PT ;  /* 0x0040000005ff7812 */ /* 0x000fe400078cc0ff */
[----:B------:R-:W-:Y:S02]  /*36500*/  @P5 LOP3.LUT R7, R7, 0x80000000, RZ, 0xfc, !PT ;  /* 0x8000000007075812 */ /* 0x000fe400078efcff */
[----:B------:R-:W-:Y:S02]  /*36510*/  @!P5 IADD3.X R165, R30, UR8, R9, P1, P2 ;  /* 0x000000081ea5dc10 */ /* 0x000fe40008fe4409 */
[----:B------:R-:W-:Y:S02]  /*36520*/  ISETP.LT.OR P5, PT, R29, 0xb2, !P0 ;  /* 0x000000b21d00780c */ /* 0x000fe400047a1670 */
[----:B------:R-:W-:-:S05]  /*36530*/  F2FP.SATFINITE.E4M3.F32.PACK_AB_MERGE_C R8, RZ, R8, RZ ;  /* 0x00000008ff08723e */ /* 0x000fca00048070ff */
[----:B------:R0:W-:Y:S06]  /*36540*/  @!P6 STG.E.U8 desc[UR26][R66.64+0xb8], R8 ;  /* 0x0000b8084200e986 */ /* 0x0001ec000c10111a */
[----:B0-----:R-:W0:Y:S01]  /*36550*/  @!P5 LDC.64 R8, c[0x0][0x5c0] ;  /* 0x00017000ff08db82 */ /* 0x001e220000000a00 */
[----:B-----5:R-:W-:-:S04]  /*36560*/  LOP3.LUT R0, R0, 0xfffffffd, RZ, 0xc0, !PT ;  /* 0xfffffffd00007812 */ /* 0x020fc800078ec0ff */
[----:B------:R-:W-:Y:S02]  /*36570*/  @P5 LOP3.LUT R0, R0, 0x2, RZ, 0xfc, !PT ;  /* 0x0000000200005812 */ /* 0x000fe400078efcff */
[----:B0-----:R-:W-:-:S04]  /*36580*/  @!P5 IADD3 R152, P1, P2, R24, UR9, R8 ;  /* 0x000000091898dc10 */ /* 0x001fc8000fa3e008 */
[----:B------:R-:W-:Y:S02]  /*36590*/  @!P5 IADD3.X R153, R30, UR8, R9, P1, P2 ;  /* 0x000000081e99dc10 */ /* 0x000fe40008fe4409 */
[----:B------:R-:W-:-:S13]  /*365a0*/  ISETP.LT.OR P5, PT, R29, 0xb9, !P0 ;  /* 0x000000b91d00780c */ /* 0x000fda00047a1670 */
[----:B------:R-:W0:Y:S01]  /*365b0*/  @!P5 LDC.64 R8, c[0x0][0x5c0] ;  /* 0x00017000ff08db82 */ /* 0x000e220000000a00 */
[----:B------:R-:W-:Y:S02]  /*365c0*/  LOP3.LUT P4, RZ, R5, 0x200000, RZ, 0xc0, !PT ;  /* 0x0020000005ff7812 */ /* 0x000fe4000788c0ff */
[----:B0-----:R-:W-:Y:S01]  /*365d0*/  @!P5 IADD3 R178, P1, P2, R24, UR9, R8 ;  /* 0x0000000918b2dc10 */ /* 0x001fe2000fa3e008 */
[----:B--2---:R-:W-:-:S03]  /*365e0*/  FMUL R8, R84, UR19 ;  /* 0x0000001354087c20 */ /* 0x004fc60008400000 */
[----:B------:R-:W-:Y:S02]  /*365f0*/  @!P5 IADD3.X R179, R30, UR8, R9, P1, P2 ;  /* 0x000000081eb3dc10 */ /* 0x000fe40008fe4409 */
[----:B------:R-:W-:Y:S02]  /*36600*/  ISETP.LT.OR P2, PT, R29, 0xba, !P0 ;  /* 0x000000ba1d00780c */ /* 0x000fe40004741670 */
[----:B------:R-:W-:-:S05]  /*36610*/  F2FP.SATFINITE.E4M3.F32.PACK_AB_MERGE_C R8, RZ, R8, RZ ;  /* 0x00000008ff08723e */ /* 0x000fca00048070ff */
[----:B------:R0:W-:Y:S06]  /*36620*/  @!P4 STG.E.U8 desc[UR26][R64.64+0xb9], R8 ;  /* 0x0000b9084000c986 */ /* 0x0001ec000c10111a */
[----:B0-----:R-:W0:Y:S02]  /*36630*/  @!P2 LDC.64 R8, c[0x0][0x5c0] ;  /* 0x00017000ff08ab82 */ /* 0x001e240000000a00 */
[----:B0-----:R-:W-:Y:S01]  /*36640*/  @!P2 IADD3 R162, P0, P1, R24, UR9, R8 ;  /* 0x0000000918a2ac10 */ /* 0x001fe2000f91e008 */
[----:B---3--:R-:W-:Y:S02]  /*36650*/  FMUL R8, R83, UR19 ;  /* 0x0000001353087c20 */ /* 0x008fe40008400000 */
[----:B------:R-:W2:Y:S01]  /*36660*/  LDL.LU R83, [R1+0x3e4] ;  /* 0x0003e40001537983 */ /* 0x000ea20000300800 */
[----:B------:R-:W-:-:S02]  /*36670*/  @!P2 IADD3.X R163, R30, UR8, R9, P0, P1 ;  /* 0x000000081ea3ac10 */ /* 0x000fc400087e2409 */
[----:B------:R-:W-:Y:S01]  /*36680*/  ISETP.GE.AND P1, PT, R28, 0x101, PT ;  /* 0x000001011c00780c */ /* 0x000fe20003f26270 */
[----:B------:R-:W3:Y:S01]  /*36690*/  LDL.LU R84, [R1+0x3e8] ;  /* 0x0003e80001547983 */ /* 0x000ee20000300800 */
[----:B------:R-:W-:Y:S02]  /*366a0*/  LOP3.LUT P3, RZ, R4, 0x40000, RZ, 0xc0, !PT ;  /* 0x0004000004ff7812 */ /* 0x000fe4000786c0ff */
[----:B------:R-:W-:Y:S02]  /*366b0*/  ISETP.LT.OR P4, PT, R29, 0x1, !P1 ;  /* 0x000000011d00780c */ /* 0x000fe40004f81670 */
[----:B------:R-:W-:-:S09]  /*366c0*/  F2FP.SATFINITE.E4M3.F32.PACK_AB_MERGE_C R8, RZ, R8, RZ ;  /* 0x00000008ff08723e */ /* 0x000fd200048070ff */
[----:B------:R0:W-:Y:S01]  /*366d0*/  @!P3 STG.E.U8 desc[UR26][R56.64], R8 ;  /* 0x000000083800b986 */ /* 0x0001e2000c10111a */
[----:B------:R-:W-:Y:S01]  /*366e0*/  LOP3.LUT R0, R0, 0xffffffbf, RZ, 0xc0, !PT ;  /* 0xffffffbf00007812 */ /* 0x000fe200078ec0ff */
[----:B0-----:R-:W0:Y:S03]  /*366f0*/  @!P4 LDC.64 R8, c[0x0][0x5c0] ;  /* 0x00017000ff08cb82 */ /* 0x001e260000000a00 */
[----:B------:R-:W-:-:S04]  /*36700*/  @P5 LOP3.LUT R0, R0, 0x40, RZ, 0xfc, !PT ;  /* 0x0000004000005812 */ /* 0x000fc800078efcff */
[----:B------:R-:W-:-:S04]  /*36710*/  LOP3.LUT R0, R0, 0xffffff7f, RZ, 0xc0, !PT ;  /* 0xffffff7f00007812 */ /* 0x000fc800078ec0ff */
[----:B------:R-:W-:Y:S02]  /*36720*/  @P2 LOP3.LUT R0, R0, 0x80, RZ, 0xfc, !PT ;  /* 0x0000008000002812 */ /* 0x000fe400078efcff */
[----:B0-----:R-:W-:Y:S01]  /*36730*/  @!P4 IADD3 R176, P0, P2, R24, UR13, R8 ;  /* 0x0000000d18b0cc10 */ /* 0x001fe2000fa1e008 */
[----:B----4-:R-:W-:Y:S02]  /*36740*/  FMUL R8, R82, UR19 ;  /* 0x0000001352087c20 */ /* 0x010fe40008400000 */
[----:B------:R-:W4:Y:S01]  /*36750*/  LDL.LU R82, [R1+0x3ec] ;  /* 0x0003ec0001527983 */ /* 0x000f220000300800 */
[----:B------:R-:W-:Y:S02]  /*36760*/  @!P4 IADD3.X R177, R30, UR12, R9, P0, P2 ;  /* 0x0000000c1eb1cc10 */ /* 0x000fe400087e4409 */
[----:B------:R-:W-:Y:S02]  /*36770*/  ISETP.GE.AND P0, PT, R28, 0x89, PT ;  /* 0x000000891c00780c */ /* 0x000fe40003f06270 */
[----:B------:R-:W-:-:S02]  /*36780*/  LOP3.LUT P6, RZ, R5, 0x4, RZ, 0xc0, !PT ;  /* 0x0000000405ff7812 */ /* 0x000fc400078cc0ff */
[----:B------:R-:W-:Y:S02]  /*36790*/  ISETP.LT.OR P2, PT, R29, 0x1, !P0 ;  /* 0x000000011d00780c */ /* 0x000fe40004741670 */
[----:B------:R-:W-:-:S09]  /*367a0*/  F2FP.SATFINITE.E4M3.F32.PACK_AB_MERGE_C R8, RZ, R8, RZ ;  /* 0x00000008ff08723e */ /* 0x000fd200048070ff */
[----:B------:R0:W-:Y:S01]  /*367b0*/  @!P6 STG.E.U8 desc[UR26][R10.64+0x1], R8 ;  /* 0x000001080a00e986 */ /* 0x0001e2000c10111a */
[----:B------:R-:W-:Y:S01]  /*367c0*/  LOP3.LUT R0, R0, 0xfffffbff, RZ, 0xc0, !PT ;  /* 0xfffffbff00007812 */ /* 0x000fe200078ec0ff */
[----:B0-----:R-:W0:Y:S03]  /*367d0*/  @!P2 LDC.64 R10, c[0x0][0x5c0] ;  /* 0x00017000ff0aab82 */ /* 0x001e260000000a00 */
[----:B------:R-:W-:Y:S02]  /*367e0*/  @P4 LOP3.LUT R0, R0, 0x400, RZ, 0xfc, !PT ;  /* 0x0000040000004812 */ /* 0x000fe400078efcff */
[----:B------:R-:W-:Y:S01]  /*367f0*/  ISETP.LT.OR P4, PT, R29, 0x2, !P1 ;  /* 0x000000021d00780c */ /* 0x000fe20004f81670 */
[----:B------:R-:W-:Y:S02]  /*36800*/  IMAD.U32 R9, RZ, RZ, UR11 ;  /* 0x0000000bff097e24 */ /* 0x000fe4000f8e00ff */
[----:B------:R-:W-:-:S03]  /*36810*/  IMAD.U32 R12, RZ, RZ, UR10 ;  /* 0x0000000aff0c7e24 */ /* 0x000fc6000f8e00ff */
[----:B------:R-:W-:-:S04]  /*36820*/  @!P2 IADD3 R9, P3, P5, R9, UR9, R24 ;  /* 0x000000090909ac10 */ /* 0x000fc8000fd7e018 */
[----:B------:R-:W-:Y:S02]  /*36830*/  @!P2 IADD3.X R12, R12, UR8, R30, P3, P5 ;  /* 0x000000080c0cac10 */ /* 0x000fe40009fea41e */
[----:B0-----:R-:W-:Y:S02]  /*36840*/  @!P2 IADD3 R10, P3, R9, R10, RZ ;  /* 0x0000000a090aa210 */ /* 0x001fe40007f7e0ff */
[----:B------:R-:W0:Y:S03]  /*36850*/  @!P4 LDC.64 R8, c[0x0][0x5c0] ;  /* 0x00017000ff08cb82 */ /* 0x000e260000000a00 */
[----:B------:R-:W-:Y:S01]  /*36860*/  @!P2 IMAD.X R11, R12, 0x1, R11, P3 ;  /* 0x000000010c0ba824 */ /* 0x000fe200018e060b */
[----:B0-----:R-:W-:-:S04]  /*36870*/  @!P4 IADD3 R158, P5, P6, R24, UR13, R8 ;  /* 0x0000000d189ecc10 */ /* 0x001fc8000febe008 */
[----:B------:R-:W-:Y:S02]  /*36880*/  @!P4 IADD3.X R159, R30, UR12, R9, P5, P6 ;  /* 0x0000000c1e9fcc10 */ /* 0x000fe4000afec409 */
[----:B------:R-:W-:Y:S02]  /*36890*/  LOP3.LUT P6, RZ, R5, 0x800000, RZ, 0xc0, !PT ;  /* 0x0080000005ff7812 */ /* 0x000fe400078cc0ff */
[----:B------:R-:W-:-:S11]  /*368a0*/  LOP3.LUT R4, R4, 0xfffdffff, RZ, 0xc0, !PT ;  /* 0xfffdffff04047812 */ /* 0x000fd600078ec0ff */
[----:B------:R-:W-:Y:S02]  /*368b0*/  @P6 LOP3.LUT R4, R4, 0x20000, RZ, 0xfc, !PT ;  /* 0x0002000004046812 */ /* 0x000fe400078efcff */
[----:B------:R-:W-:Y:S01]  /*368c0*/  ISETP.LT.OR P6, PT, R29, 0x9, !P1 ;  /* 0x000000091d00780c */ /* 0x000fe20004fc1670 */
[----:B--2---:R-:W-:Y:S02]  /*368d0*/  FMUL R8, R83, UR19 ;  /* 0x0000001353087c20 */ /* 0x004fe40008400000 */
[----:B------:R-:W2:Y:S03]  /*368e0*/  LDL.LU R83, [R1+0x3f0] ;  /* 0x0003f00001537983 */ /* 0x000ea60000300800 */
[----:B------:R-:W-:-:S05]  /*368f0*/  F2FP.SATFINITE.E4M3.F32.PACK_AB_MERGE_C R8, RZ, R8, RZ ;  /* 0x00000008ff08723e */ /* 0x000fca00048070ff */
[----:B------:R0:W-:Y:S01]  /*36900*/  @!P2 STG.E.U8 desc[UR26][R10.64], R8 ;  /* 0x000000080a00a986 */ /* 0x0001e2000c10111a */
[----:B------:R-:W-:-:S13]  /*36910*/  ISETP.LT.OR P2, PT, R29, 0x2, !P0 ;  /* 0x000000021d00780c */ /* 0x000fda0004741670 */
[----:B0-----:R-:W0:Y:S01]  /*36920*/  @!P2 LDC.64 R8, c[0x0][0x5c0] ;  /* 0x00017000ff08ab82 */ /* 0x001e220000000a00 */
[----:B------:R-:W-:Y:S02]  /*36930*/  IMAD.U32 R10, RZ, RZ, UR11 ;  /* 0x0000000bff0a7e24 */ /* 0x000fe4000f8e00ff */
[----:B------:R-:W-:-:S03]  /*36940*/  IMAD.U32 R11, RZ, RZ, UR10 ;  /* 0x0000000aff0b7e24 */ /* 0x000fc6000f8e00ff */
[----:B------:R-:W-:-:S04]  /*36950*/  @!P2 IADD3 R10, P3, P5, R10, UR9, R24 ;  /* 0x000000090a0aac10 */ /* 0x000fc8000fd7e018 */
[----:B------:R-:W-:Y:S02]  /*36960*/  @!P2 IADD3.X R11, R11, UR8, R30, P3, P5 ;  /* 0x000000080b0bac10 */ /* 0x000fe40009fea41e */
[----:B0-----:R-:W-:-:S05]  /*36970*/  @!P2 IADD3 R10, P3, R10, R8, RZ ;  /* 0x000000080a0aa210 */ /* 0x001fca0007f7e0ff */
[----:B------:R-:W-:Y:S02]  /*36980*/  @!P2 IMAD.X R11, R11, 0x1, R9, P3 ;  /* 0x000000010b0ba824 */ /* 0x000fe400018e0609 */
[----:B------:R-:W0:Y:S02]  /*36990*/  @!P6 LDC.64 R8, c[0x0][0x5c0] ;  /* 0x00017000ff08eb82 */ /* 0x000e240000000a00 */
[----:B0-----:R-:W-:Y:S01]  /*369a0*/  @!P6 IADD3 R150, P3, P5, R24, UR13, R8 ;  /* 0x0000000d1896ec10 */ /* 0x001fe2000fd7e008 */
[----:B---3--:R-:W-:-:S03]  /*369b0*/  FMUL R8, R84, UR19 ;  /* 0x0000001354087c20 */ /* 0x008fc60008400000 */
[----:B------:R-:W-:Y:S02]  /*369c0*/  @!P6 IADD3.X R151, R30, UR12, R9, P3, P5 ;  /* 0x0000000c1e97ec10 */ /* 0x000fe40009fea409 */
[----:B------:R-:W-:Y:S02]  /*369d0*/  ISETP.LT.OR P5, PT, R29, 0xa, !P1 ;  /* 0x0000000a1d00780c */ /* 0x000fe40004fa1670 */
[----:B------:R-:W-:-:S05]  /*369e0*/  F2FP.SATFINITE.E4M3.F32.PACK_AB_MERGE_C R8, RZ, R8, RZ ;  /* 0x00000008ff08723e */ /* 0x000fca00048070ff */
[----:B------:R0:W-:Y:S06]  /*369f0*/  @!P2 STG.E.U8 desc[UR26][R10.64+0x1], R8 ;  /* 0x000001080a00a986 */ /* 0x0001ec000c10111a */
[----:B0-----:R-:W0:Y:S02]  /*36a00*/  @!P5 LDC.64 R8, c[0x0][0x5c0] ;  /* 0x00017000ff08db82 */ /* 0x001e240000000a00 */
[----:B0-----:R-:W-:Y:S01]  /*36a10*/  @!P5 IADD3 R146, P2, P3, R24, UR13, R8 ;  /* 0x0000000d1892dc10 */ /* 0x001fe2000fb5e008 */
[----:B----4-:R-:W-:Y:S02]  /*36a20*/  FMUL R8, R82, UR19 ;  /* 0x0000001352087c20 */ /* 0x010fe40008400000 */
[----:B------:R-:W3:Y:S01]  /*36a30*/  LDL.LU R82, [R1+0x3f4] ;  /* 0x0003f40001527983 */ /* 0x000ee20000300800 */
[----:B------:R-:W-:-:S02]  /*36a40*/  LOP3.LUT R0, R0, 0xfffffdff, RZ, 0xc0, !PT ;  /* 0xfffffdff00007812 */ /* 0x000fc400078ec0ff */
[----:B------:R-:W-:Y:S01]  /*36a50*/  @!P5 IADD3.X R147, R30, UR12, R9, P2, P3 ;  /* 0x0000000c1e93dc10 */ /* 0x000fe200097e6409 */
[----:B------:R-:W4:Y:S01]  /*36a60*/  LDL.LU R84, [R1+0x3f8] ;  /* 0x0003f80001547983 */ /* 0x000f220000300800 */
[----:B------:R-:W-:-:S04]  /*36a70*/  @P4 LOP3.LUT R0, R0, 0x200, RZ, 0xfc, !PT ;  /* 0x0000020000004812 */ /* 0x000fc800078efcff */
[----:B------:R-:W-:-:S04]  /*36a80*/  LOP3.LUT R0, R0, 0xfffffeff, RZ, 0xc0, !PT ;  /* 0xfffffeff00007812 */ /* 0x000fc800078ec0ff */
[----:B------:R-:W-:-:S04]  /*36a90*/  @P6 LOP3.LUT R0, R0, 0x100, RZ, 0xfc, !PT ;  /* 0x0000010000006812 */ /* 0x000fc800078efcff */
[----:B------:R-:W-:Y:S02]  /*36aa0*/  LOP3.LUT R0, R0, 0xffffffdf, RZ, 0xc0, !PT ;  /* 0xffffffdf00007812 */ /* 0x000fe400078ec0ff */
[----:B------:R-:W-:Y:S02]  /*36ab0*/  LOP3.LUT P6, RZ, R4, 0x20000, RZ, 0xc0, !PT ;  /* 0x0002000004ff7812 */ /* 0x000fe400078cc0ff */
[----:B------:R-:W-:Y:S02]  /*36ac0*/  @P5 LOP3.LUT R0, R0, 0x20, RZ, 0xfc, !PT ;  /* 0x0000002000005812 */ /* 0x000fe400078efcff */
[----:B------:R-:W-:Y:S02]  /*36ad0*/  ISETP.LT.OR P5, PT, R29, 0x11, !P1 ;  /* 0x000000111d00780c */ /* 0x000fe40004fa1670 */
[----:B------:R-:W-:-:S07]  /*36ae0*/  F2FP.SATFINITE.E4M3.F32.PACK_AB_MERGE_C R8, RZ, R8, RZ ;  /* 0x00000008ff08723e */ /* 0x000fce00048070ff */
[----:B------:R0:W-:Y:S04]  /*36af0*/  @!P6 STG.E.U8 desc[UR26][R34.64+0x8], R8 ;  /* 0x000008082200e986 */ /* 0x0001e8000c10111a */
[----:B0-----:R-:W0:Y:S02]  /*36b00*/  @!P5 LDC.64 R8, c[0x0][0x5c0] ;  /* 0x00017000ff08db82 */ /* 0x001e240000000a00 */
[----:B0-----:R-:W-:-:S04]  /*36b10*/  @!P5 IADD3 R148, P2, P3, R24, UR13, R8 ;  /* 0x0000000d1894dc10 */ /* 0x001fc8000fb5e008 */
[----:B------:R-:W-:Y:S02]  /*36b20*/  @!P5 IADD3.X R149, R30, UR12, R9, P2, P3 ;  /* 0x0000000c1e95dc10 */ /* 0x000fe400097e6409 */
[----:B------:R-:W-:Y:S02]  /*36b30*/  ISETP.LT.OR P2, PT, R29, 0x9, !P0 ;  /* 0x000000091d00780c */ /* 0x000fe40004741670 */
[----:B------:R-:W-:-:S11]  /*36b40*/  LOP3.LUT P4, RZ, R5, 0x400, RZ, 0xc0, !PT ;  /* 0x0000040005ff7812 */ /* 0x000fd6000788c0ff */
[----:B------:R-:W0:Y:S01]  /*36b50*/  @!P2 LDC.64 R10, c[0x0][0x5c0] ;  /* 0x00017000ff0aab82 */ /* 0x000e220000000a00 */
[----:B--2---:R-:W-:Y:S02]  /*36b60*/  FMUL R8, R83, UR19 ;  /* 0x0000001353087c20 */ /* 0x004fe40008400000 */
[----:B------:R-:W2:Y:S03]  /*36b70*/  LDL.LU R83, [R1+0x3fc] ;  /* 0x0003fc0001537983 */ /* 0x000ea60000300800 */
[----:B------:R-:W-:Y:S01]  /*36b80*/  F2FP.SATFINITE.E4M3.F32.PACK_AB_MERGE_C R8, RZ, R8, RZ ;  /* 0x00000008ff08723e */ /* 0x000fe200048070ff */
[----:B------:R-:W-:Y:S01]  /*36b90*/  IMAD.U32 R9, RZ, RZ, UR11 ;  /* 0x0000000bff097e24 */ /* 0x000fe2000f8e00ff */
[----:B------:R-:W-:-:S03]  /*36ba0*/  LOP3.LUT R0, R0, 0xffffffef, RZ, 0xc0, !PT ;  /* 0xffffffef00007812 */ /* 0x000fc600078ec0ff */
[----:B------:R1:W-:Y:S01]  /*36bb0*/  @!P4 STG.E.U8 desc[UR26][R32.64+0x9], R8 ;  /* 0x000009082000c986 */ /* 0x0003e2000c10111a */
[----:B------:R-:W-:Y:S01]  /*36bc0*/  ISETP.LT.OR P4, PT, R29, 0x12, !P1 ;  /* 0x000000121d00780c */ /* 0x000fe20004f81670 */
[----:B------:R-:W-:Y:S01]  /*36bd0*/  IMAD.U32 R12, RZ, RZ, UR10 ;  /* 0x0000000aff0c7e24 */ /* 0x000fe2000f8e00ff */
[----:B------:R-:W-:Y:S02]  /*36be0*/  @P5 LOP3.LUT R0, R0, 0x10, RZ, 0xfc, !PT ;  /* 0x0000001000005812 */ /* 0x000fe400078efcff */
[----:B------:R-:W-:-:S04]  /*36bf0*/  @!P2 IADD3 R9, P3, P5, R9, UR9, R24 ;  /* 0x000000090909ac10 */ /* 0x000fc8000fd7e018 */
[----:B------:R-:W-:Y:S02]  /*36c00*/  @!P2 IADD3.X R12, R12, UR8, R30, P3, P5 ;  /* 0x000000080c0cac10 */ /* 0x000fe40009fea41e */
[----:B0-----:R-:W-:-:S03]  /*36c10*/  @!P2 IADD3 R10, P3, R9, R10, RZ ;  /* 0x0000000a090aa210 */ /* 0x001fc60007f7e0ff */
[----:B-1----:R-:W0:Y:S02]  /*36c20*/  @!P4 LDC.64 R8, c[0x0][0x5c0] ;  /* 0x00017000ff08cb82 */ /* 0x002e240000000a00 */
[----:B0-----:R-:W-:Y:S01]  /*36c30*/  @!P4 IADD3 R144, P5, P6, R24, UR13, R8 ;  /* 0x0000000d1890cc10 */ /* 0x001fe2000febe008 */
[----:B------:R-:W-:Y:S02]  /*36c40*/  @!P2 IMAD.X R11, R12, 0x1, R11, P3 ;  /* 0x000000010c0ba824 */ /* 0x000fe400018e060b */
[----:B---3--:R-:W-:Y:S02]  /*36c50*/  FMUL R8, R82, UR19 ;  /* 0x0000001352087c20 */ /* 0x008fe40008400000 */
[----:B------:R-:W3:Y:S03]  /*36c60*/  LDL.LU R82, [R1+0x400] ;  /* 0x0004000001527983 */ /* 0x000ee60000300800 */
[----:B------:R-:W-:-:S05]  /*36c70*/  F2FP.SATFINITE.E4M3.F32.PACK_AB_MERGE_C R8, RZ, R8, RZ ;  /* 0x00000008ff08723e */ /* 0x000fca00048070ff */
[----:B------:R0:W-:Y:S01]  /*36c80*/  @!P2 STG.E.U8 desc[UR26][R10.64+0x8], R8 ;  /* 0x000008080a00a986 */ /* 0x0001e2000c10111a */
[----:B------:R-:W-:Y:S02]  /*36c90*/  ISETP.LT.OR P2, PT, R29, 0xa, !P0 ;  /* 0x0000000a1d00780c */ /* 0x000fe40004741670 */
[----:B------:R-:W-:Y:S02]  /*36ca0*/  @!P4 IADD3.X R145, R30, UR12, R9, P5, P6 ;  /* 0x0000000c1e91cc10 */ /* 0x000fe4000afec409 */
[----:B------:R-:W-:-:S09]  /*36cb0*/  LOP3.LUT P6, RZ, R5, 0x1000000, RZ, 0xc0, !PT ;  /* 0x0100000005ff7812 */ /* 0x000fd200078cc0ff */
[----:B0-----:R-:W0:Y:S01]  /*36cc0*/  @!P2 LDC.64 R8, c[0x0][0x5c0] ;  /* 0x00017000ff08ab82 */ /* 0x001e220000000a00 */
[----:B------:R-:W-:Y:S01]  /*36cd0*/  LOP3.LUT R4, R4, 0xfffeffff, RZ, 0xc0, !PT ;  /* 0xfffeffff04047812 */ /* 0x000fe200078ec0ff */
[----:B------:R-:W-:-:S03]  /*36ce0*/  IMAD.U32 R10, RZ, RZ, UR11 ;  /* 0x0000000bff0a7e24 */ /* 0x000fc6000f8e00ff */
[----:B------:R-:W-:Y:S01]  /*36cf0*/  @P6 LOP3.LUT R4, R4, 0x10000, RZ, 0xfc, !PT ;  /* 0x0001000004046812 */ /* 0x000fe200078efcff */
[----:B------:R-:W-:Y:S01]  /*36d00*/  IMAD.U32 R11, RZ, RZ, UR10 ;  /* 0x0000000aff0b7e24 */ /* 0x000fe2000f8e00ff */
[----:B------:R-:W-:Y:S02]  /*36d10*/  ISETP.LT.OR P6, PT, R29, 0x19, !P1 ;  /* 0x000000191d00780c */ /* 0x000fe40004fc1670 */
[----:B------:R-:W-:-:S04]  /*36d20*/  @!P2 IADD3 R10, P3, P5, R10, UR9, R24 ;  /* 0x000000090a0aac10 */ /* 0x000fc8000fd7e018 */
[----:B------:R-:W-:Y:S02]  /*36d30*/  @!P2 IADD3.X R11, R11, UR8, R30, P3, P5 ;  /* 0x000000080b0bac10 */ /* 0x000fe40009fea41e */
[----:B0-----:R-:W-:-:S05]  /*36d40*/  @!P2 IADD3 R10, P3, R10, R8, RZ ;  /* 0x000000080a0aa210 */ /* 0x001fca0007f7e0ff */
[----:B------:R-:W-:Y:S02]  /*36d50*/  @!P2 IMAD.X R11, R11, 0x1, R9, P3 ;  /* 0x000000010b0ba824 */ /* 0x000fe400018e0609 */
[----:B------:R-:W0:Y:S02]  /*36d60*/  @!P6 LDC.64 R8, c[0x0][0x5c0] ;  /* 0x00017000ff08eb82 */ /* 0x000e240000000a00 */
[----:B0-----:R-:W-:Y:S01]  /*36d70*/  @!P6 IADD3 R142, P3, P5, R24, UR13, R8 ;  /* 0x0000000d188eec10 */ /* 0x001fe2000fd7e008 */
[----:B----4-:R-:W-:-:S03]  /*36d80*/  FMUL R8, R84, UR19 ;  /* 0x0000001354087c20 */ /* 0x010fc60008400000 */
[----:B------:R-:W-:Y:S02]  /*36d90*/  @!P6 IADD3.X R143, R30, UR12, R9, P3, P5 ;  /* 0x0000000c1e8fec10 */ /* 0x000fe40009fea409 */
[----:B------:R-:W-:Y:S02]  /*36da0*/  ISETP.LT.OR P5, PT, R29, 0x1a, !P1 ;  /* 0x0000001a1d00780c */ /* 0x000fe40004fa1670 */
[----:B------:R-:W-:-:S05]  /*36db0*/  F2FP.SATFINITE.E4M3.F32.PACK_AB_MERGE_C R8, RZ, R8, RZ ;  /* 0x00000008ff08723e */ /* 0x000fca00048070ff */
[----:B------:R0:W-:Y:S06]  /*36dc0*/  @!P2 STG.E.U8 desc[UR26][R10.64+0x9], R8 ;  /* 0x000009080a00a986 */ /* 0x0001ec000c10111a */
[----:B0-----:R-:W0:Y:S02]  /*36dd0*/  @!P5 LDC.64 R8, c[0x0][0x5c0] ;  /* 0x00017000ff08db82 */ /* 0x001e240000000a00 */
[----:B0-----:R-:W-:Y:S01]  /*36de0*/  @!P5 IADD3 R134, P2, P3, R24, UR13, R8 ;  /* 0x0000000d1886dc10 */ /* 0x001fe2000fb5e008 */
[----:B--2---:R-:W-:Y:S02]  /*36df0*/  FMUL R8, R83, UR19 ;  /* 0x0000001353087c20 */ /* 0x004fe40008400000 */
[----:B------:R-:W2:Y:S01]  /*36e00*/  LDL.LU R83, [R1+0x404] ;  /* 0x0004040001537983 */ /* 0x000ea20000300800 */
        /* <DEDUP_REMOVED lines=13> */
[----:B0-----:R-:W-:Y:S01]  /*36ee0*/  @!P5 IADD3 R140, P2, P3, R24, UR13, R8 ;  /* 0x0000000d188cdc10 */ /* 0x001fe2000fb5e008 */
[----:B---3--:R-:W-:Y:S02]  /*36ef0*/  FMUL R8, R82, UR19 ;  /* 0x0000001352087c20 */ /* 0x008fe40008400000 */
[----:B------:R-:W3:Y:S01]  /*36f00*/  LDL.LU R82, [R1+0x40c] ;  /* 0x00040c0001527983 */ /* 0x000ee20000300800 */
[----:B------:R-:W-:-:S02]  /*36f10*/  @!P5 IADD3.X R141, R30, UR12, R9, P2, P3 ;  /* 0x0000000c1e8ddc10 */ /* 0x000fc400097e6409 */
[----:B------:R-:W-:Y:S02]  /*36f20*/  ISETP.LT.OR P2, PT, R29, 0x11, !P0 ;  /* 0x000000111d00780c */ /* 0x000fe40004741670 */
[----:B------:R-:W-:Y:S02]  /*36f30*/  LOP3.LUT P4, RZ, R5, 0x800, RZ, 0xc0, !PT ;  /* 0x0000080005ff7812 */ /* 0x000fe4000788c0ff */
[----:B------:R-:W-:-:S09]  /*36f40*/  F2FP.SATFINITE.E4M3.F32.PACK_AB_MERGE_C R8, RZ, R8, RZ ;  /* 0x00000008ff08723e */ /* 0x000fd200048070ff */
[----:B------:R-:W0:Y:S02]  /*36f50*/  @!P2 LDC.64 R10, c[0x0][0x5c0] ;  /* 0x00017000ff0aab82 */ /* 0x000e240000000a00 */
[----:B------:R1:W-:Y:S01]  /*36f60*/  @!P4 STG.E.U8 desc[UR26][R46.64+0x11], R8 ;  /* 0x000011082e00c986 */ /* 0x0003e2000c10111a */
[----:B------:R-:W-:Y:S01]  /*36f70*/  ISETP.LT.OR P4, PT, R29, 0x22, !P1 ;  /* 0x000000221d00780c */ /* 0x000fe20004f81670 */
[----:B------:R-:W-:Y:S01]  /*36f80*/  IMAD.U32 R9, RZ, RZ, UR11 ;  /* 0x0000000bff097e24 */ /* 0x000fe2000f8e00ff */
[----:B------:R-:W-:Y:S01]  /*36f90*/  LOP3.LUT R7, R7, 0xbfffffff, RZ, 0xc0, !PT ;  /* 0xbfffffff07077812 */ /* 0x000fe200078ec0ff */
[----:B------:R-:W-:-:S03]  /*36fa0*/  IMAD.U32 R12, RZ, RZ, UR10 ;  /* 0x0000000aff0c7e24 */ /* 0x000fc6000f8e00ff */
[----:B------:R-:W-:Y:S02]  /*36fb0*/  @P5 LOP3.LUT R7, R7, 0x40000000, RZ, 0xfc, !PT ;  /* 0x4000000007075812 */ /* 0x000fe400078efcff */
[----:B------:R-:W-:-:S04]  /*36fc0*/  @!P2 IADD3 R9, P3, P5, R9, UR9, R24 ;  /* 0x000000090909ac10 */ /* 0x000fc8000fd7e018 */
[----:B------:R-:W-:Y:S02]  /*36fd0*/  @!P2 IADD3.X R12, R12, UR8, R30, P3, P5 ;  /* 0x000000080c0cac10 */ /* 0x000fe40009fea41e */
[----:B0-----:R-:W-:Y:S02]  /*36fe0*/  @!P2 IADD3 R10, P3, R9, R10, RZ ;  /* 0x0000000a090aa210 */ /* 0x001fe40007f7e0ff */
[----:B-1----:R-:W0:Y:S03]  /*36ff0*/  @!P4 LDC.64 R8, c[0x0][0x5c0] ;  /* 0x00017000ff08cb82 */ /* 0x002e260000000a00 */
        /* <DEDUP_REMOVED lines=28> */
[----:B---3--:R-:W-:Y:S02]  /*371c0*/  FMUL R8, R82, UR19 ;  /* 0x0000001352087c20 */ /* 0x008fe40008400000 */
        /* <DEDUP_REMOVED lines=141> */
[----:B------:R-:W-:Y:S01]  /*37aa0*/  LOP3.LUT R7, R7, 0xffffefff, RZ, 0xc0, !PT ;  /* 0xffffefff07077812 */ /* 0x000fe200078ec0ff */
[----:B------:R-:W-:Y:S02]  /*37ab0*/  IMAD.U32 R9, RZ, RZ, UR11 ;  /* 0x0000000bff097e24 */ /* 0x000fe4000f8e00ff */
[----:B------:R-:W-:Y:S01]  /*37ac0*/  IMAD.U32 R12, RZ, RZ, UR10 ;  /* 0x0000000aff0c7e24 */ /* 0x000fe2000f8e00ff */
[----:B------:R-:W-:Y:S02]  /*37ad0*/  @P5 LOP3.LUT R7, R7, 0x1000, RZ, 0xfc, !PT ;  /* 0x0000100007075812 */ /* 0x000fe400078efcff */
[----:B------:R-:W-:-:S04]  /*37ae0*/  @!P2 IADD3 R9, P3, P5, R9, UR9, R24 ;  /* 0x000000090909ac10 */ /* 0x000fc8000fd7e018 */
[----:B------:R-:W-:Y:S02]  /*37af0*/  @!P2 IADD3.X R12, R12, UR8, R30, P3, P5 ;  /* 0x000000080c0cac10 */ /* 0x000fe40009fea41e */
[----:B0-----:R-:W-:Y:S01]  /*37b00*/  @!P2 IADD3 R10, P3, R9, R10, RZ ;  /* 0x0000000a090aa210 */ /* 0x001fe20007f7e0ff */
[----:B--2---:R-:W-:Y:S02]  /*37b10*/  FMUL R8, R83, UR19 ;  /* 0x0000001353087c20 */ /* 0x004fe40008400000 */
[----:B------:R-:W2:Y:S03]  /*37b20*/  LDL.LU R83, [R1+0x43c] ;  /* 0x00043c0001537983 */ /* 0x000ea60000300800 */
[----:B------:R-:W-:-:S05]  /*37b30*/  F2FP.SATFINITE.E4M3.F32.PACK_AB_MERGE_C R8, RZ, R8, RZ ;  /* 0x00000008ff08723e */ /* 0x000fca00048070ff */
[----:B------:R0:W-:Y:S01]  /*37b40*/  @!P4 STG.E.U8 desc[UR26][R36.64+0x29], R8 ;  /* 0x000029082400c986 */ /* 0x0001e2000c10111a */
[----:B------:R-:W-:-:S13]  /*37b50*/  ISETP.LT.OR P4, PT, R29, 0x52, !P1 ;  /* 0x000000521d00780c */ /* 0x000fda0004f81670 */
[----:B0-----:R-:W0:Y:S02]  /*37b60*/  @!P4 LDC.64 R8, c[0x0][0x5c0] ;  /* 0x00017000ff08cb82 */ /* 0x001e240000000a00 */
[----:B0-----:R-:W-:Y:S01]  /*37b70*/  @!P4 IADD3 R100, P5, P6, R24, UR13, R8 ;  /* 0x0000000d1864cc10 */ /* 0x001fe2000febe008 */
[----:B---3--:R-:W-:Y:S02]  /*37b80*/  FMUL R8, R82, UR19 ;  /* 0x0000001352087c20 */ /* 0x008fe40008400000 */
[----:B------:R-:W3:Y:S01]  /*37b90*/  LDL.LU R82, [R1+0x440] ;  /* 0x0004400001527983 */ /* 0x000ee20000300800 */
[----:B------:R-:W-:Y:S02]  /*37ba0*/  @!P2 IMAD.X R11, R12, 0x1, R11, P3 ;  /* 0x000000010c0ba824 */ /* 0x000fe400018e060b */
        /* <DEDUP_REMOVED lines=23> */
[----:B0-----:R-:W-:Y:S02]  /*37d20*/  @!P5 IADD3 R92, P2, P3, R24, UR13, R8 ;  /* 0x0000000d185cdc10 */ /* 0x001fe4000fb5e008 */
[----:B------:R-:W-:-:S04]  /*37d30*/  LOP3.LUT R7, R7, 0xfffff7ff, RZ, 0xc0, !PT ;  /* 0xfffff7ff07077812 */ /* 0x000fc800078ec0ff */
[----:B------:R-:W-:-:S04]  /*37d40*/  @P4 LOP3.LUT R7, R7, 0x800, RZ, 0xfc, !PT ;  /* 0x0000080007074812 */ /* 0x000fc800078efcff */
[----:B------:R-:W-:Y:S01]  /*37d50*/  LOP3.LUT R7, R7, 0xfffffdff, RZ, 0xc0, !PT ;  /* 0xfffffdff07077812 */ /* 0x000fe200078ec0ff */
[----:B--2---:R-:W-:Y:S02]  /*37d60*/  FMUL R8, R83, UR19 ;  /* 0x0000001353087c20 */ /* 0x004fe40008400000 */
[----:B------:R-:W2:Y:S01]  /*37d70*/  LDL.LU R83, [R1+0x444] ;  /* 0x0004440001537983 */ /* 0x000ea20000300800 */
        /* <DEDUP_REMOVED lines=8> */
[----:B0-----:R-:W0:Y:S02]  /*37e00*/  @!P5 LDC.64 R8, c[0x0][0x5c0] ;  /* 0x00017000ff08db82 */ /* 0x001e240000000a00 */
[----:B0-----:R-:W-:Y:S01]  /*37e10*/  @!P5 IADD3 R90, P2, P3, R24, UR13, R8 ;  /* 0x0000000d185adc10 */ /* 0x001fe2000fb5e008 */
[----:B---3--:R-:W-:Y:S02]  /*37e20*/  FMUL R8, R82, UR19 ;  /* 0x0000001352087c20 */ /* 0x008fe40008400000 */
[----:B------:R-:W3:Y:S04]  /*37e30*/  LDL.LU R82, [R1+0x448] ;  /* 0x0004480001527983 */ /* 0x000ee80000300800 */
[----:B------:R-:W4:Y:S01]  /*37e40*/  LDL.LU R192, [R1+0x44c] ;  /* 0x00044c0001c07983 */ /* 0x000f220000300800 */
[----:B------:R-:W-:-:S02]  /*37e50*/  @!P5 IADD3.X R91, R30, UR12, R9, P2, P3 ;  /* 0x0000000c1e5bdc10 */ /* 0x000fc400097e6409 */
[----:B------:R-:W-:Y:S01]  /*37e60*/  ISETP.LT.OR P2, PT, R29, 0x31, !P0 ;  /* 0x000000311d00780c */ /* 0x000fe20004741670 */
[----:B------:R-:W-:Y:S01]  /*37e70*/  IMAD.U32 R12, RZ, RZ, UR10 ;  /* 0x0000000aff0c7e24 */ /* 0x000fe2000f8e00ff */
[----:B------:R-:W-:Y:S01]  /*37e80*/  LOP3.LUT P4, RZ, R5, 0x2000, RZ, 0xc0, !PT ;  /* 0x0000200005ff7812 */ /* 0x000fe2000788c0ff */
[----:B------:R-:W4:Y:S01]  /*37e90*/  LDL.LU R193, [R1+0x450] ;  /* 0x0004500001c17983 */ /* 0x000f220000300800 */
[----:B------:R-:W-:-:S09]  /*37ea0*/  F2FP.SATFINITE.E4M3.F32.PACK_AB_MERGE_C R8, RZ, R8, RZ ;  /* 0x00000008ff08723e */ /* 0x000fd200048070ff */
[----:B------:R-:W0:Y:S02]  /*37eb0*/  @!P2 LDC.64 R10, c[0x0][0x5c0] ;  /* 0x00017000ff0aab82 */ /* 0x000e240000000a00 */
[----:B------:R1:W-:Y:S01]  /*37ec0*/  @!P4 STG.E.U8 desc[UR26][R50.64+0x31], R8 ;  /* 0x000031083200c986 */ /* 0x0003e2000c10111a */
[----:B------:R-:W-:Y:S01]  /*37ed0*/  ISETP.LT.OR P4, PT, R29, 0x62, !P1 ;  /* 0x000000621d00780c */ /* 0x000fe20004f81670 */
[----:B------:R-:W-:Y:S01]  /*37ee0*/  IMAD.U32 R9, RZ, RZ, UR11 ;  /* 0x0000000bff097e24 */ /* 0x000fe2000f8e00ff */
[----:B------:R-:W-:-:S04]  /*37ef0*/  LOP3.LUT R7, R7, 0xffffff7f, RZ, 0xc0, !PT ;  /* 0xffffff7f07077812 */ /* 0x000fc800078ec0ff */
        /* <DEDUP_REMOVED lines=12> */
[----:B--2---:R-:W-:-:S05]  /*37fc0*/  FMUL R8, R83, UR19 ;  /* 0x0000001353087c20 */ /* 0x004fca0008400000 */
        /* <DEDUP_REMOVED lines=11> */
[----:B0-----:R-:W-:-:S04]  /*38080*/  @!P6 IADD3 R84, P3, P5, R24, UR13, R8 ;  /* 0x0000000d1854ec10 */ /* 0x001fc8000fd7e008 */
[----:B------:R-:W-:Y:S02]  /*38090*/  @!P6 IADD3.X R85, R30, UR12, R9, P3, P5 ;  /* 0x0000000c1e55ec10 */ /* 0x000fe40009fea409 */
[----:B------:R-:W-:Y:S01]  /*380a0*/  ISETP.LT.OR P5, PT, R29, 0x6a, !P1 ;  /* 0x0000006a1d00780c */ /* 0x000fe20004fa1670 */
[----:B---3--:R-:W-:-:S05]  /*380b0*/  FMUL R8, R82, UR19 ;  /* 0x0000001352087c20 */ /* 0x008fca0008400000 */
[----:B------:R-:W-:-:S05]  /*380c0*/  F2FP.SATFINITE.E4M3.F32.PACK_AB_MERGE_C R8, RZ, R8, RZ ;  /* 0x00000008ff08723e */ /* 0x000fca00048070ff */
[----:B------:R0:W-:Y:S02]  /*380d0*/  @!P2 STG.E.U8 desc[UR26][R10.64+0x31], R8 ;  /* 0x000031080a00a986 */ /* 0x0001e4000c10111a */
[----:B0-----:R-:W0:Y:S02]  /*380e0*/  @!P5 LDC.64 R8, c[0x0][0x5c0] ;  /* 0x00017000ff08db82 */ /* 0x001e240000000a00 */
[----:B0-----:R-:W-:Y:S01]  /*380f0*/  @!P5 IADD3 R82, P2, P3, R24, UR13, R8 ;  /* 0x0000000d1852dc10 */ /* 0x001fe2000fb5e008 */
[----:B----4-:R-:W-:Y:S02]  /*38100*/  FMUL R8, R192, UR19 ;  /* 0x00000013c0087c20 */ /* 0x010fe40008400000 */
[----:B------:R-:W2:Y:S01]  /*38110*/  LDL.LU R192, [R1+0x454] ;  /* 0x0004540001c07983 */ /* 0x000ea20000300800 */
[----:B------:R-:W-:Y:S02]  /*38120*/  LOP3.LUT R7, R7, 0xffffffdf, RZ, 0xc0, !PT ;  /* 0xffffffdf07077812 */ /* 0x000fe400078ec0ff */
[----:B------:R-:W-:Y:S01]  /*38130*/  @!P5 IADD3.X R83, R30, UR12, R9, P2, P3 ;  /* 0x0000000c1e53dc10 */ /* 0x000fe200097e6409 */
[----:B------:R-:W3:Y:S01]  /*38140*/  LDL.LU R194, [R1+0x458] ;  /* 0x0004580001c27983 */ /* 0x000ee20000300800 */
        /* <DEDUP_REMOVED lines=11> */
[----:B------:R-:W-:Y:S02]  /*38200*/  FMUL R8, R193, UR19 ;  /* 0x00000013c1087c20 */ /* 0x000fe40008400000 */
[----:B------:R-:W4:Y:S01]  /*38210*/  LDL.LU R193, [R1+0x45c] ;  /* 0x00045c0001c17983 */ /* 0x000f220000300800 */
        /* <DEDUP_REMOVED lines=14> */
[----:B-1----:R-:W0:Y:S02]  /*38300*/  @!P4 LDC.64 R8, c[0x0][0x5c0] ;  /* 0x00017000ff08cb82 */ /* 0x002e240000000a00 */
[----:B0-----:R-:W-:Y:S01]  /*38310*/  @!P4 IADD3 R74, P5, P6, R24, UR13, R8 ;  /* 0x0000000d184acc10 */ /* 0x001fe2000febe008 */
[----:B------:R-:W-:-:S03]  /*38320*/  @!P2 IMAD.X R11, R12, 0x1, R11, P3 ;  /* 0x000000010c0ba824 */ /* 0x000fc600018e060b */
        /* <DEDUP_REMOVED lines=40> */
[----:B--2---:R-:W-:Y:S02]  /*385b0*/  FMUL R8, R192, UR19 ;  /* 0x00000013c0087c20 */ /* 0x004fe40008400000 */
[----:B------:R-:W2:Y:S01]  /*385c0*/  LDL.LU R192, [R1+0x46c] ;  /* 0x00046c0001c07983 */ /* 0x000ea20000300800 */
[----:B------:R-:W-:-:S02]  /*385d0*/  @!P5 IADD3.X R69, R30, UR12, R9, P2, P3 ;  /* 0x0000000c1e45dc10 */ /* 0x000fc400097e6409 */
[----:B------:R-:W-:Y:S02]  /*385e0*/  ISETP.LT.OR P2, PT, R29, 0x41, !P0 ;  /* 0x000000411d00780c */ /* 0x000fe40004741670 */
[----:B------:R-:W-:-:S04]  /*385f0*/  LOP3.LUT R7, R7, 0xfffffffe, RZ, 0xc0, !PT ;  /* 0xfffffffe07077812 */ /* 0x000fc800078ec0ff */
[----:B------:R-:W-:Y:S02]  /*38600*/  @P4 LOP3.LUT R7, R7, 0x1, RZ, 0xfc, !PT ;  /* 0x0000000107074812 */ /* 0x000fe400078efcff */
[----:B------:R-:W-:-:S05]  /*38610*/  LOP3.LUT P4, RZ, R5, 0x4000, RZ, 0xc0, !PT ;  /* 0x0000400005ff7812 */ /* 0x000fca000788c0ff */
[----:B------:R-:W0:Y:S01]  /*38620*/  @!P2 LDC.64 R10, c[0x0][0x5c0] ;  /* 0x00017000ff0aab82 */ /* 0x000e220000000a00 */
[----:B------:R-:W-:Y:S01]  /*38630*/  F2FP.SATFINITE.E4M3.F32.PACK_AB_MERGE_C R8, RZ, R8, RZ ;  /* 0x00000008ff08723e */ /* 0x000fe200048070ff */
[----:B------:R-:W-:Y:S01]  /*38640*/  IMAD.U32 R9, RZ, RZ, UR11 ;  /* 0x0000000bff097e24 */ /* 0x000fe2000f8e00ff */
[----:B------:R-:W-:-:S05]  /*38650*/  LOP3.LUT R6, R6, 0xdfffffff, RZ, 0xc0, !PT ;  /* 0xdfffffff06067812 */ /* 0x000fca00078ec0ff */
        /* <DEDUP_REMOVED lines=8> */
[----:B------:R-:W-:Y:S01]  /*386e0*/  @!P2 IMAD.X R11, R12, 0x1, R11, P3 ;  /* 0x000000010c0ba824 */ /* 0x000fe200018e060b */
[----:B0-----:R-:W-:-:S04]  /*386f0*/  @!P4 IADD3 R62, P5, P6, R24, UR13, R8 ;  /* 0x0000000d183ecc10 */ /* 0x001fc8000febe008 */
[----:B------:R-:W-:Y:S02]  /*38700*/  @!P4 IADD3.X R63, R30, UR12, R9, P5, P6 ;  /* 0x0000000c1e3fcc10 */ /* 0x000fe4000afec409 */
[----:B------:R-:W-:Y:S02]  /*38710*/  LOP3.LUT P6, RZ, R5, 0x80000000, RZ, 0xc0, !PT ;  /* 0x8000000005ff7812 */ /* 0x000fe400078cc0ff */
[----:B------:R-:W-:-:S11]  /*38720*/  LOP3.LUT R4, R4, 0xfffffdff, RZ, 0xc0, !PT ;  /* 0xfffffdff04047812 */ /* 0x000fd600078ec0ff */
[----:B------:R-:W-:Y:S01]  /*38730*/  @P6 LOP3.LUT R4, R4, 0x200, RZ, 0xfc, !PT ;  /* 0x0000020004046812 */ /* 0x000fe200078efcff */
[----:B---3--:R-:W-:Y:S01]  /*38740*/  FMUL R8, R193, UR19 ;  /* 0x00000013c1087c20 */ /* 0x008fe20008400000 */
[----:B------:R-:W-:Y:S01]  /*38750*/  ISETP.LT.OR P6, PT, R29, 0x89, !P1 ;  /* 0x000000891d00780c */ /* 0x000fe20004fc1670 */
[----:B------:R-:W3:Y:S03]  /*38760*/  LDL.LU R193, [R1+0x470] ;  /* 0x0004700001c17983 */ /* 0x000ee60000300800 */
        /* <DEDUP_REMOVED lines=39> */
[----:B---3--:R-:W-:Y:S02]  /*389e0*/  FMUL R8, R193, UR19 ;  /* 0x00000013c1087c20 */ /* 0x008fe40008400000 */
[----:B------:R-:W3:Y:S03]  /*389f0*/  LDL.LU R193, [R1+0x47c] ;  /* 0x00047c0001c17983 */ /* 0x000ee60000300800 */
        /* <DEDUP_REMOVED lines=12> */
[----:B------:R-:W-:Y:S01]  /*38ac0*/  @!P2 IMAD.X R11, R12, 0x1, R11, P3 ;  /* 0x000000010c0ba824 */ /* 0x000fe200018e060b */
[----:B------:R-:W-:Y:S01]  /*38ad0*/  LOP3.LUT R6, R6, 0xfeffffff, RZ, 0xc0, !PT ;  /* 0xfeffffff06067812 */ /* 0x000fe200078ec0ff */
[----:B--2---:R-:W-:Y:S02]  /*38ae0*/  FMUL R8, R192, UR19 ;  /* 0x00000013c0087c20 */ /* 0x004fe40008400000 */
[----:B------:R-:W2:Y:S03]  /*38af0*/  LDL.LU R192, [R1+0x480] ;  /* 0x0004800001c07983 */ /* 0x000ea60000300800 */
[----:B------:R-:W-:-:S05]  /*38b00*/  F2FP.SATFINITE.E4M3.F32.PACK_AB_MERGE_C R8, RZ, R8, RZ ;  /* 0x00000008ff08723e */ /* 0x000fca00048070ff */
[----:B------:R0:W-:Y:S01]  /*38b10*/  @!P2 STG.E.U8 desc[UR26][R10.64+0x48], R8 ;  /* 0x000048080a00a986 */ /* 0x0001e2000c10111a */
[----:B------:R-:W-:Y:S02]  /*38b20*/  ISETP.LT.OR P2, PT, R29, 0x4a, !P0 ;  /* 0x0000004a1d00780c */ /* 0x000fe40004741670 */
[----:B------:R-:W-:Y:S02]  /*38b30*/  @P4 LOP3.LUT R6, R6, 0x1000000, RZ, 0xfc, !PT ;  /* 0x0100000006064812 */ /* 0x000fe400078efcff */
[----:B------:R-:W-:Y:S02]  /*38b40*/  @!P4 IADD3.X R53, R30, UR12, R9, P5, P6 ;  /* 0x0000000c1e35cc10 */ /* 0x000fe4000afec409 */
[----:B------:R-:W-:-:S07]  /*38b50*/  LOP3.LUT P6, RZ, R6, 0x1, RZ, 0xc0, !PT ;  /* 0x0000000106ff7812 */ /* 0x000fce00078cc0ff */
[----:B0-----:R-:W0:Y:S01]  /*38b60*/  @!P2 LDC.64 R8, c[0x0][0x5c0] ;  /* 0x00017000ff08ab82 */ /* 0x001e220000000a00 */
[----:B------:R-:W-:Y:S01]  /*38b70*/  LOP3.LUT R4, R4, 0xfffffeff, RZ, 0xc0, !PT ;  /* 0xfffffeff04047812 */ /* 0x000fe200078ec0ff */
[----:B------:R-:W-:Y:S02]  /*38b80*/  IMAD.U32 R10, RZ, RZ, UR11 ;  /* 0x0000000bff0a7e24 */ /* 0x000fe4000f8e00ff */
[----:B------:R-:W-:Y:S02]  /*38b90*/  IMAD.U32 R11, RZ, RZ, UR10 ;  /* 0x0000000aff0b7e24 */ /* 0x000fe4000f8e00ff */
[----:B------:R-:W-:Y:S02]  /*38ba0*/  @P6 LOP3.LUT R4, R4, 0x100, RZ, 0xfc, !PT ;  /* 0x0000010004046812 */ /* 0x000fe400078efcff */
        /* <DEDUP_REMOVED lines=46> */
[----:B------:R-:W-:Y:S02]  /*38e90*/  LOP3.LUT R6, R6, 0xffefffff, RZ, 0xc0, !PT ;  /* 0xffefffff06067812 */ /* 0x000fe400078ec0ff */
[----:B0-----:R-:W-:-:S02]  /*38ea0*/  @!P4 IADD3 R40, P5, P6, R24, UR13, R8 ;  /* 0x0000000d1828cc10 */ /* 0x001fc4000febe008 */
[----:B------:R-:W-:Y:S02]  /*38eb0*/  @P4 LOP3.LUT R6, R6, 0x100000, RZ, 0xfc, !PT ;  /* 0x0010000006064812 */ /* 0x000fe400078efcff */
[----:B------:R-:W-:Y:S02]  /*38ec0*/  @!P4 IADD3.X R41, R30, UR12, R9, P5, P6 ;  /* 0x0000000c1e29cc10 */ /* 0x000fe4000afec409 */
[----:B------:R-:W-:Y:S02]  /*38ed0*/  LOP3.LUT P6, RZ, R6, 0x2, RZ, 0xc0, !PT ;  /* 0x0000000206ff7812 */ /* 0x000fe400078cc0ff */
[----:B------:R-:W-:-:S11]  /*38ee0*/  LOP3.LUT R4, R4, 0xffffff7f, RZ, 0xc0, !PT ;  /* 0xffffff7f04047812 */ /* 0x000fd600078ec0ff */
[----:B------:R-:W-:Y:S01]  /*38ef0*/  @P6 LOP3.LUT R4, R4, 0x80, RZ, 0xfc, !PT ;  /* 0x0000008004046812 */ /* 0x000fe200078efcff */
[----:B---3--:R-:W-:Y:S02]  /*38f00*/  FMUL R8, R193, UR19 ;  /* 0x00000013c1087c20 */ /* 0x008fe40008400000 */
[----:B------:R-:W3:Y:S03]  /*38f10*/  LDL.LU R193, [R1+0x490] ;  /* 0x0004900001c17983 */ /* 0x000ee60000300800 */
[----:B------:R-:W-:-:S05]  /*38f20*/  F2FP.SATFINITE.E4M3.F32.PACK_AB_MERGE_C R8, RZ, R8, RZ ;  /* 0x00000008ff08723e */ /* 0x000fca00048070ff */
[----:B------:R0:W-:Y:S01]  /*38f30*/  @!P2 STG.E.U8 desc[UR26][R10.64+0x50], R8 ;  /* 0x000050080a00a986 */ /* 0x0001e2000c10111a */
[----:B------:R-:W-:-:S13]  /*38f40*/  ISETP.LT.OR P2, PT, R29, 0x52, !P0 ;  /* 0x000000521d00780c */ /* 0x000fda0004741670 */
[----:B0-----:R-:W0:Y:S01]  /*38f50*/  @!P2 LDC.64 R8, c[0x0][0x5c0] ;  /* 0x00017000ff08ab82 */ /* 0x001e220000000a00 */
[----:B------:R-:W-:Y:S01]  /*38f60*/  IMAD.U32 R10, RZ, RZ, UR11 ;  /* 0x0000000bff0a7e24 */ /* 0x000fe2000f8e00ff */
[----:B------:R-:W-:Y:S01]  /*38f70*/  ISETP.LT.OR P6, PT, R29, 0xa9, !P1 ;  /* 0x000000a91d00780c */ /* 0x000fe20004fc1670 */
[----:B------:R-:W-:-:S03]  /*38f80*/  IMAD.U32 R11, RZ, RZ, UR10 ;  /* 0x0000000aff0b7e24 */ /* 0x000fc6000f8e00ff */
[----:B------:R-:W-:-:S04]  /*38f90*/  @!P2 IADD3 R10, P3, P5, R10, UR9, R24 ;  /* 0x000000090a0aac10 */ /* 0x000fc8000fd7e018 */
[----:B------:R-:W-:Y:S02]  /*38fa0*/  @!P2 IADD3.X R11, R11, UR8, R30, P3, P5 ;  /* 0x000000080b0bac10 */ /* 0x000fe40009fea41e */
[----:B0-----:R-:W-:-:S05]  /*38fb0*/  @!P2 IADD3 R10, P3, R10, R8, RZ ;  /* 0x000000080a0aa210 */ /* 0x001fca0007f7e0ff */
[----:B------:R-:W-:Y:S02]  /*38fc0*/  @!P2 IMAD.X R11, R11, 0x1, R9, P3 ;  /* 0x000000010b0ba824 */ /* 0x000fe400018e0609 */
[----:B------:R-:W0:Y:S02]  /*38fd0*/  @!P6 LDC.64 R8, c[0x0][0x5c0] ;  /* 0x00017000ff08eb82 */ /* 0x000e240000000a00 */
[----:B0-----:R-:W-:Y:S01]  /*38fe0*/  @!P6 IADD3 R38, P3, P5, R24, UR13, R8 ;  /* 0x0000000d1826ec10 */ /* 0x001fe2000fd7e008 */
[----:B--2---:R-:W-:Y:S02]  /*38ff0*/  FMUL R8, R192, UR19 ;  /* 0x00000013c0087c20 */ /* 0x004fe40008400000 */
[----:B------:R-:W2:Y:S01]  /*39000*/  LDL.LU R192, [R1+0x494] ;  /* 0x0004940001c07983 */ /* 0x000ea20000300800 */
[----:B------:R-:W-:Y:S02]  /*39010*/  @!P6 IADD3.X R39, R30, UR12, R9, P3, P5 ;  /* 0x0000000c1e27ec10 */ /* 0x000fe40009fea409 */
[----:B------:R-:W-:-:S02]  /*39020*/  ISETP.LT.OR P5, PT, R29, 0xaa, !P1 ;  /* 0x000000aa1d00780c */ /* 0x000fc40004fa1670 */
[----:B------:R-:W-:-:S05]  /*39030*/  F2FP.SATFINITE.E4M3.F32.PACK_AB_MERGE_C R8, RZ, R8, RZ ;  /* 0x00000008ff08723e */ /* 0x000fca00048070ff */
[----:B------:R0:W-:Y:S06]  /*39040*/  @!P2 STG.E.U8 desc[UR26][R10.64+0x51], R8 ;  /* 0x000051080a00a986 */ /* 0x0001ec000c10111a */
[----:B0-----:R-:W0:Y:S01]  /*39050*/  @!P5 LDC.64 R8, c[0x0][0x5c0] ;  /* 0x00017000ff08db82 */ /* 0x001e220000000a00 */
[----:B------:R-:W-:-:S04]  /*39060*/  LOP3.LUT R6, R6, 0xfff7ffff, RZ, 0xc0, !PT ;  /* 0xfff7ffff06067812 */ /* 0x000fc800078ec0ff */
[----:B------:R-:W-:-:S04]  /*39070*/  @P6 LOP3.LUT R6, R6, 0x80000, RZ, 0xfc, !PT ;  /* 0x0008000006066812 */ /* 0x000fc800078efcff */
[----:B------:R-:W-:Y:S02]  /*39080*/  LOP3.LUT R6, R6, 0xfffbffff, RZ, 0xc0, !PT ;  /* 0xfffbffff06067812 */ /* 0x000fe400078ec0ff */
[----:B------:R-:W-:Y:S02]  /*39090*/  LOP3.LUT P6, RZ, R4, 0x80, RZ, 0xc0, !PT ;  /* 0x0000008004ff7812 */ /* 0x000fe400078cc0ff */
[----:B------:R-:W-:Y:S02]  /*390a0*/  @P5 LOP3.LUT R6, R6, 0x40000, RZ, 0xfc, !PT ;  /* 0x0004000006065812 */ /* 0x000fe400078efcff */
[----:B0-----:R-:W-:Y:S01]  /*390b0*/  @!P5 IADD3 R34, P2, P3, R24, UR13, R8 ;  /* 0x0000000d1822dc10 */ /* 0x001fe2000fb5e008 */
[----:B----4-:R-:W-:-:S03]  /*390c0*/  FMUL R8, R194, UR19 ;  /* 0x00000013c2087c20 */ /* 0x010fc60008400000 */
[----:B------:R-:W-:Y:S02]  /*390d0*/  @!P5 IADD3.X R35, R30, UR12, R9, P2, P3 ;  /* 0x0000000c1e23dc10 */ /* 0x000fe400097e6409 */
[----:B------:R-:W-:Y:S02]  /*390e0*/  ISETP.LT.OR P5, PT, R29, 0xb1, !P1 ;  /* 0x000000b11d00780c */ /* 0x000fe40004fa1670 */
[----:B------:R-:W-:-:S05]  /*390f0*/  F2FP.SATFINITE.E4M3.F32.PACK_AB_MERGE_C R8, RZ, R8, RZ ;  /* 0x00000008ff08723e */ /* 0x000fca00048070ff */
[----:B------:R0:W-:Y:S06]  /*39100*/  @!P6 STG.E.U8 desc[UR26][R102.64+0x58], R8 ;  /* 0x000058086600e986 */ /* 0x0001ec000c10111a */
[----:B0-----:R-:W0:Y:S01]  /*39110*/  @!P5 LDC.64 R8, c[0x0][0x5c0] ;  /* 0x00017000ff08db82 */ /* 0x001e220000000a00 */
[----:B------:R-:W-:Y:S02]  /*39120*/  LOP3.LUT P4, RZ, R5, 0x1, RZ, 0xc0, !PT ;  /* 0x0000000105ff7812 */ /* 0x000fe4000788c0ff */
[----:B0-----:R-:W-:-:S04]  /*39130*/  @!P5 IADD3 R32, P2, P3, R24, UR13, R8 ;  /* 0x0000000d1820dc10 */ /* 0x001fc8000fb5e008 */
[----:B------:R-:W-:Y:S02]  /*39140*/  @!P5 IADD3.X R33, R30, UR12, R9, P2, P3 ;  /* 0x0000000c1e21dc10 */ /* 0x000fe400097e6409 */
[----:B------:R-:W-:-:S13]  /*39150*/  ISETP.LT.OR P2, PT, R29, 0x59, !P0 ;  /* 0x000000591d00780c */ /* 0x000fda0004741670 */
[----:B------:R-:W0:Y:S01]  /*39160*/  @!P2 LDC.64 R10, c[0x0][0x5c0] ;  /* 0x00017000ff0aab82 */ /* 0x000e220000000a00 */
[----:B---3--:R-:W-:Y:S02]  /*39170*/  FMUL R8, R193, UR19 ;  /* 0x00000013c1087c20 */ /* 0x008fe40008400000 */
[----:B------:R-:W3:Y:S03]  /*39180*/  LDL.LU R193, [R1+0x498] ;  /* 0x0004980001c17983 */ /* 0x000ee60000300800 */
[----:B------:R-:W-:Y:S01]  /*39190*/  F2FP.SATFINITE.E4M3.F32.PACK_AB_MERGE_C R8, RZ, R8, RZ ;  /* 0x00000008ff08723e */ /* 0x000fe200048070ff */
[----:B------:R-:W-:Y:S01]  /*391a0*/  IMAD.U32 R9, RZ, RZ, UR11 ;  /* 0x0000000bff097e24 */ /* 0x000fe2000f8e00ff */
[----:B------:R-:W-:Y:S01]  /*391b0*/  LOP3.LUT R6, R6, 0xfffdffff, RZ, 0xc0, !PT ;  /* 0xfffdffff06067812 */ /* 0x000fe200078ec0ff */
[----:B------:R-:W-:Y:S01]  /*391c0*/  IMAD.U32 R12, RZ, RZ, UR10 ;  /* 0x0000000aff0c7e24 */ /* 0x000fe2000f8e00ff */
[----:B------:R-:W4:Y:S04]  /*391d0*/  LDL.LU R194, [R1+0x49c] ;  /* 0x00049c0001c27983 */ /* 0x000f280000300800 */
[----:B------:R1:W-:Y:S01]  /*391e0*/  @!P4 STG.E.U8 desc[UR26][R18.64+0x59], R8 ;  /* 0x000059081200c986 */ /* 0x0003e2000c10111a */
[----:B------:R-:W-:-:S02]  /*391f0*/  ISETP.LT.OR P4, PT, R29, 0xb2, !P1 ;  /* 0x000000b21d00780c */ /* 0x000fc40004f81670 */
[----:B------:R-:W-:Y:S02]  /*39200*/  @P5 LOP3.LUT R6, R6, 0x20000, RZ, 0xfc, !PT ;  /* 0x0002000006065812 */ /* 0x000fe400078efcff */
[----:B------:R-:W-:-:S04]  /*39210*/  @!P2 IADD3 R9, P3, P5, R9, UR9, R24 ;  /* 0x000000090909ac10 */ /* 0x000fc8000fd7e018 */
[----:B------:R-:W-:Y:S02]  /*39220*/  @!P2 IADD3.X R12, R12, UR8, R30, P3, P5 ;  /* 0x000000080c0cac10 */ /* 0x000fe40009fea41e */
[----:B0-----:R-:W-:-:S03]  /*39230*/  @!P2 IADD3 R10, P3, R9, R10, RZ ;  /* 0x0000000a090aa210 */ /* 0x001fc60007f7e0ff */
[----:B-1----:R-:W0:Y:S02]  /*39240*/  @!P4 LDC.64 R8, c[0x0][0x5c0] ;  /* 0x00017000ff08cb82 */ /* 0x002e240000000a00 */
[----:B0-----:R-:W-:Y:S01]  /*39250*/  @!P4 IADD3 R26, P5, P6, R24, UR13, R8 ;  /* 0x0000000d181acc10 */ /* 0x001fe2000febe008 */
[----:B--2---:R-:W-:Y:S02]  /*39260*/  FMUL R8, R192, UR19 ;  /* 0x00000013c0087c20 */ /* 0x004fe40008400000 */
[----:B------:R-:W2:Y:S01]  /*39270*/  LDL.LU R192, [R1+0x4a0] ;  /* 0x0004a00001c07983 */ /* 0x000ea20000300800 */
[----:B------:R-:W-:Y:S02]  /*39280*/  @!P2 IMAD.X R11, R12, 0x1, R11, P3 ;  /* 0x000000010c0ba824 */ /* 0x000fe400018e060b */
[----:B------:R-:W-:-:S05]  /*39290*/  F2FP.SATFINITE.E4M3.F32.PACK_AB_MERGE_C R8, RZ, R8, RZ ;  /* 0x00000008ff08723e */ /* 0x000fca00048070ff */
[----:B------:R0:W-:Y:S01]  /*392a0*/  @!P2 STG.E.U8 desc[UR26][R10.64+0x58], R8 ;  /* 0x000058080a00a986 */ /* 0x0001e2000c10111a */
[----:B------:R-:W-:Y:S02]  /*392b0*/  ISETP.LT.OR P2, PT, R29, 0x5a, !P0 ;  /* 0x0000005a1d00780c */ /* 0x000fe40004741670 */
[----:B------:R-:W-:-:S11]  /*392c0*/  @!P4 IADD3.X R27, R30, UR12, R9, P5, P6 ;  /* 0x0000000c1e1bcc10 */ /* 0x000fd6000afec409 */
        /* <DEDUP_REMOVED lines=11> */
[----:B0-----:R-:W-:-:S04]  /*39380*/  @!P4 IADD3 R20, P3, P5, R24, UR13, R8 ;  /* 0x0000000d1814cc10 */ /* 0x001fc8000fd7e008 */
[----:B------:R-:W-:Y:S02]  /*39390*/  @!P4 IADD3.X R21, R30, UR12, R9, P3, P5 ;  /* 0x0000000c1e15cc10 */ /* 0x000fe40009fea409 */
[----:B------:R-:W-:Y:S02]  /*393a0*/  ISETP.LT.OR P5, PT, R29, 0xba, !P1 ;  /* 0x000000ba1d00780c */ /* 0x000fe40004fa1670 */
[C---:B------:R-:W-:Y:S02]  /*393b0*/  LOP3.LUT P6, RZ, R6.reuse, 0x4, RZ, 0xc0, !PT ;  /* 0x0000000406ff7812 */ /* 0x040fe400078cc0ff */
[----:B------:R-:W-:-:S04]  /*393c0*/  LOP3.LUT R6, R6, 0xffff7fff, RZ, 0xc0, !PT ;  /* 0xffff7fff06067812 */ /* 0x000fc800078ec0ff */
[----:B------:R-:W-:Y:S02]  /*393d0*/  @P4 LOP3.LUT R6, R6, 0x8000, RZ, 0xfc, !PT ;  /* 0x0000800006064812 */ /* 0x000fe400078efcff */
[----:B------:R-:W-:Y:S01]  /*393e0*/  LOP3.LUT P4, RZ, R4, 0x40, RZ, 0xc0, !PT ;  /* 0x0000004004ff7812 */ /* 0x000fe2000788c0ff */
[----:B---3--:R-:W-:Y:S02]  /*393f0*/  FMUL R8, R193, UR19 ;  /* 0x00000013c1087c20 */ /* 0x008fe40008400000 */
[----:B------:R-:W3:Y:S03]  /*39400*/  LDL.LU R193, [R1+0x4a4] ;  /* 0x0004a40001c17983 */ /* 0x000ee60000300800 */
[----:B------:R-:W-:-:S05]  /*39410*/  F2FP.SATFINITE.E4M3.F32.PACK_AB_MERGE_C R8, RZ, R8, RZ ;  /* 0x00000008ff08723e */ /* 0x000fca00048070ff */
[----:B------:R0:W-:Y:S02]  /*39420*/  @!P2 STG.E.U8 desc[UR26][R10.64+0x59], R8 ;  /* 0x000059080a00a986 */ /* 0x0001e4000c10111a */
[----:B0-----:R-:W0:Y:S02]  /*39430*/  @!P5 LDC.64 R8, c[0x0][0x5c0] ;  /* 0x00017000ff08db82 */ /* 0x001e240000000a00 */
[----:B0-----:R-:W-:Y:S01]  /*39440*/  @!P5 IADD3 R16, P1, P2, R24, UR13, R8 ;  /* 0x0000000d1810dc10 */ /* 0x001fe2000fa3e008 */
[----:B----4-:R-:W-:-:S05]  /*39450*/  FMUL R8, R194, UR19 ;  /* 0x00000013c2087c20 */ /* 0x010fca0008400000 */
[----:B------:R-:W-:-:S05]  /*39460*/  F2FP.SATFINITE.E4M3.F32.PACK_AB_MERGE_C R8, RZ, R8, RZ ;  /* 0x00000008ff08723e */ /* 0x000fca00048070ff */
[----:B------:R2:W-:Y:S02]  /*39470*/  @!P4 STG.E.U8 desc[UR26][R108.64+0x60], R8 ;  /* 0x000060086c00c986 */ /* 0x0005e4000c10111a */
[----:B--2---:R-:W-:Y:S02]  /*39480*/  FMUL R8, R192, UR19 ;  /* 0x00000013c0087c20 */ /* 0x004fe40008400000 */
[----:B------:R-:W2:Y:S01]  /*39490*/  LDL.LU R192, [R1+0x4a8] ;  /* 0x0004a80001c07983 */ /* 0x000ea20000300800 */
[----:B------:R-:W-:Y:S02]  /*394a0*/  @!P5 IADD3.X R17, R30, UR12, R9, P1, P2 ;  /* 0x0000000c1e11dc10 */ /* 0x000fe40008fe4409 */
[----:B------:R-:W-:Y:S01]  /*394b0*/  ISETP.LT.OR P2, PT, R29, 0x61, !P0 ;  /* 0x000000611d00780c */ /* 0x000fe20004741670 */
[----:B------:R-:W-:Y:S01]  /*394c0*/  IMAD.U32 R10, RZ, RZ, UR11 ;  /* 0x0000000bff0a7e24 */ /* 0x000fe2000f8e00ff */
[----:B------:R-:W-:Y:S01]  /*394d0*/  F2FP.SATFINITE.E4M3.F32.PACK_AB_MERGE_C R8, RZ, R8, RZ ;  /* 0x00000008ff08723e */ /* 0x000fe200048070ff */
[----:B------:R-:W-:Y:S01]  /*394e0*/  IMAD.U32 R11, RZ, RZ, UR10 ;  /* 0x0000000aff0b7e24 */ /* 0x000fe2000f8e00ff */
[----:B------:R-:W4:Y:S04]  /*394f0*/  LDL.LU R194, [R1+0x4ac] ;  /* 0x0004ac0001c27983 */ /* 0x000f280000300800 */
[----:B------:R0:W-:Y:S05]  /*39500*/  @!P6 STG.E.U8 desc[UR26][R48.64+0x61], R8 ;  /* 0x000061083000e986 */ /* 0x0001ea000c10111a */
[----:B------:R-:W-:Y:S01]  /*39510*/  @!P2 IADD3 R10, P1, P3, R10, UR9, R24 ;  /* 0x000000090a0aac10 */ /* 0x000fe2000fb3e018 */
[----:B0-----:R-:W0:Y:S03]  /*39520*/  @!P2 LDC.64 R8, c[0x0][0x5c0] ;  /* 0x00017000ff08ab82 */ /* 0x001e260000000a00 */
[----:B------:R-:W-:-:S02]  /*39530*/  @!P2 IADD3.X R11, R11, UR8, R30, P1, P3 ;  /* 0x000000080b0bac10 */ /* 0x000fc40008fe641e */
[----:B------:R-:W-:Y:S01]  /*39540*/  ISETP.LT.OR P1, PT, R29, 0x62, !P0 ;  /* 0x000000621d00780c */ /* 0x000fe20004721670 */
[----:B------:R-:W-:Y:S02]  /*39550*/  IMAD.U32 R12, RZ, RZ, UR11 ;  /* 0x0000000bff0c7e24 */ /* 0x000fe4000f8e00ff */
[----:B------:R-:W-:-:S10]  /*39560*/  IMAD.U32 R13, RZ, RZ, UR10 ;  /* 0x0000000aff0d7e24 */ /* 0x000fd4000f8e00ff */
[----:B------:R-:W-:-:S04]  /*39570*/  @!P1 IADD3 R12, P3, P4, R12, UR9, R24 ;  /* 0x000000090c0c9c10 */ /* 0x000fc8000fc7e018 */
[----:B------:R-:W-:Y:S02]  /*39580*/  @!P1 IADD3.X R13, R13, UR8, R30, P3, P4 ;  /* 0x000000080d0d9c10 */ /* 0x000fe40009fe841e */
[----:B0-----:R-:W-:-:S05]  /*39590*/  @!P2 IADD3 R8, P3, R10, R8, RZ ;  /* 0x000000080a08a210 */ /* 0x001fca0007f7e0ff */
[----:B------:R-:W-:Y:S02]  /*395a0*/  @!P2 IMAD.X R9, R11, 0x1, R9, P3 ;  /* 0x000000010b09a824 */ /* 0x000fe400018e0609 */
[----:B---3--:R-:W-:Y:S02]  /*395b0*/  FMUL R10, R193, UR19 ;  /* 0x00000013c10a7c20 */ /* 0x008fe40008400000 */
[----:B------:R-:W3:Y:S03]  /*395c0*/  LDL.LU R193, [R1+0x4b0] ;  /* 0x0004b00001c17983 */ /* 0x000ee60000300800 */
[----:B------:R-:W-:-:S05]  /*395d0*/  F2FP.SATFINITE.E4M3.F32.PACK_AB_MERGE_C R10, RZ, R10, RZ ;  /* 0x0000000aff0a723e */ /* 0x000fca00048070ff */
[----:B------:R2:W-:Y:S01]  /*395e0*/  @!P2 STG.E.U8 desc[UR26][R8.64+0x60], R10 ;  /* 0x0000600a0800a986 */ /* 0x0005e2000c10111a */
[----:B------:R-:W-:Y:S01]  /*395f0*/  LOP3.LUT R6, R6, 0xffffbfff, RZ, 0xc0, !PT ;  /* 0xffffbfff06067812 */ /* 0x000fe200078ec0ff */
[----:B--2---:R-:W-:Y:S01]  /*39600*/  FMUL R10, R192, UR19 ;  /* 0x00000013c00a7c20 */ /* 0x004fe20008400000 */
[----:B------:R-:W0:Y:S01]  /*39610*/  @!P1 LDC.64 R8, c[0x0][0x5c0] ;  /* 0x00017000ff089b82 */ /* 0x000e220000000a00 */
[----:B------:R-:W2:Y:S01]  /*39620*/  LDL.LU R192, [R1+0x4b4] ;  /* 0x0004b40001c07983 */ /* 0x000ea20000300800 */
[----:B------:R-:W-:Y:S02]  /*39630*/  @P5 LOP3.LUT R6, R6, 0x4000, RZ, 0xfc, !PT ;  /* 0x0000400006065812 */ /* 0x000fe400078efcff */
[C---:B------:R-:W-:Y:S02]  /*39640*/  ISETP.LT.OR P5, PT, R29.reuse, 0x69, !P0 ;  /* 0x000000691d00780c */ /* 0x040fe400047a1670 */
[----:B------:R-:W-:Y:S01]  /*39650*/  ISETP.LT.OR P3, PT, R29, 0x6a, !P0 ;  /* 0x0000006a1d00780c */ /* 0x000fe20004761670 */
[----:B------:R-:W-:-:S02]  /*39660*/  IMAD.U32 R14, RZ, RZ, UR11 ;  /* 0x0000000bff0e7e24 */ /* 0x000fc4000f8e00ff */
[----:B------:R-:W-:Y:S02]  /*39670*/  IMAD.U32 R18, RZ, RZ, UR10 ;  /* 0x0000000aff127e24 */ /* 0x000fe4000f8e00ff */
[----:B------:R-:W-:Y:S02]  /*39680*/  IMAD.U32 R11, RZ, RZ, UR11 ;  /* 0x0000000bff0b7e24 */ /* 0x000fe4000f8e00ff */
[----:B------:R-:W-:-:S04]  /*39690*/  IMAD.U32 R15, RZ, RZ, UR10 ;  /* 0x0000000aff0f7e24 */ /* 0x000fc8000f8e00ff */
[----:B------:R-:W-:-:S04]  /*396a0*/  @!P5 IADD3 R14, P4, P6, R14, UR9, R24 ;  /* 0x000000090e0edc10 */ /* 0x000fc8000fe9e018 */
[----:B------:R-:W-:Y:S02]  /*396b0*/  @!P5 IADD3.X R18, R18, UR8, R30, P4, P6 ;  /* 0x000000081212dc10 */ /* 0x000fe4000a7ec41e */
[----:B------:R-:W-:-:S04]  /*396c0*/  @!P3 IADD3 R11, P2, P4, R11, UR9, R24 ;  /* 0x000000090b0bbc10 */ /* 0x000fc8000fc5e018 */
[----:B------:R-:W-:Y:S02]  /*396d0*/  @!P3 IADD3.X R15, R15, UR8, R30, P2, P4 ;  /* 0x000000080f0fbc10 */ /* 0x000fe400097e841e */
[----:B0-----:R-:W-:Y:S02]  /*396e0*/  @!P1 IADD3 R8, P2, R12, R8, RZ ;  /* 0x000000080c089210 */ /* 0x001fe40007f5e0ff */
[----:B------:R-:W-:-:S03]  /*396f0*/  F2FP.SATFINITE.E4M3.F32.PACK_AB_MERGE_C R10, RZ, R10, RZ ;  /* 0x0000000aff0a723e */ /* 0x000fc600048070ff */
[----:B------:R-:W-:-:S05]  /*39700*/  @!P1 IMAD.X R9, R13, 0x1, R9, P2 ;  /* 0x000000010d099824 */ /* 0x000fca00010e0609 */
[----:B------:R4:W-:Y:S02]  /*39710*/  @!P1 STG.E.U8 desc[UR26][R8.64+0x61], R10 ;  /* 0x0000610a08009986 */ /* 0x0009e4000c10111a */
[----:B----4-:R-:W-:Y:S02]  /*39720*/  FMUL R8, R194, UR19 ;  /* 0x00000013c2087c20 */ /* 0x010fe40008400000 */
[----:B------:R-:W4:Y:S01]  /*39730*/  LDL.LU R194, [R1+0x4b8] ;  /* 0x0004b80001c27983 */ /* 0x000f220000300800 */
[----:B------:R-:W-:Y:S02]  /*39740*/  ISETP.LT.OR P4, PT, R29, 0x71, !P0 ;  /* 0x000000711d00780c */ /* 0x000fe40004781670 */
[----:B------:R-:W-:Y:S01]  /*39750*/  LOP3.LUT R4, R4, 0xffffffdf, RZ, 0xc0, !PT ;  /* 0xffffffdf04047812 */ /* 0x000fe200078ec0ff */
[----:B------:R-:W-:-:S03]  /*39760*/  IMAD.U32 R12, RZ, RZ, UR11 ;  /* 0x0000000bff0c7e24 */ /* 0x000fc6000f8e00ff */
[----:B------:R-:W-:Y:S01]  /*39770*/  @P3 LOP3.LUT R4, R4, 0x20, RZ, 0xfc, !PT ;  /* 0x0000002004043812 */ /* 0x000fe200078efcff */
[----:B------:R-:W-:-:S03]  /*39780*/  IMAD.U32 R19, RZ, RZ, UR10 ;  /* 0x0000000aff137e24 */ /* 0x000fc6000f8e00ff */
[----:B------:R-:W-:-:S03]  /*39790*/  LOP3.LUT R4, R4, 0xffffffef, RZ, 0xc0, !PT ;  /* 0xffffffef04047812 */ /* 0x000fc600078ec0ff */
[----:B------:R-:W-:Y:S02]  /*397a0*/  @!P4 IADD3 R12, P2, P6, R12, UR9, R24 ;  /* 0x000000090c0ccc10 */ /* 0x000fe4000fe5e018 */
[----:B------:R-:W-:Y:S02]  /*397b0*/  @P4 LOP3.LUT R4, R4, 0x10, RZ, 0xfc, !PT ;  /* 0x0000001004044812 */ /* 0x000fe400078efcff */
[----:B------:R-:W-:Y:S02]  /*397c0*/  @!P4 IADD3.X R19, R19, UR8, R30, P2, P6 ;  /* 0x000000081313cc10 */ /* 0x000fe400097ec41e */
[----:B------:R-:W-:Y:S02]  /*397d0*/  LOP3.LUT P4, RZ, R6, 0x8, RZ, 0xc0, !PT ;  /* 0x0000000806ff7812 */ /* 0x000fe4000788c0ff */
[----:B------:R-:W-:Y:S01]  /*397e0*/  ISETP.LT.OR P2, PT, R29, 0x72, !P0 ;  /* 0x000000721d00780c */ /* 0x000fe20004741670 */
[----:B------:R-:W-:Y:S01]  /*397f0*/  IMAD.U32 R13, RZ, RZ, UR11 ;  /* 0x0000000bff0d7e24 */ /* 0x000fe2000f8e00ff */
[----:B------:R-:W-:-:S02]  /*39800*/  F2FP.SATFINITE.E4M3.F32.PACK_AB_MERGE_C R8, RZ, R8, RZ ;  /* 0x00000008ff08723e */ /* 0x000fc400048070ff */
[----:B------:R-:W-:Y:S01]  /*39810*/  LOP3.LUT P3, RZ, R5, 0x80, RZ, 0xc0, !PT ;  /* 0x0000008005ff7812 */ /* 0x000fe2000786c0ff */
[----:B------:R-:W-:Y:S02]  /*39820*/  IMAD.U32 R22, RZ, RZ, UR10 ;  /* 0x0000000aff167e24 */ /* 0x000fe4000f8e00ff */
[----:B--2---:R-:W-:Y:S02]  /*39830*/  FMUL R10, R192, UR19 ;  /* 0x00000013c00a7c20 */ /* 0x004fe40008400000 */
[----:B------:R-:W2:Y:S04]  /*39840*/  LDL.LU R192, [R1+0x4bc] ;  /* 0x0004bc0001c07983 */ /* 0x000ea80000300800 */
[----:B------:R-:W-:Y:S01]  /*39850*/  @!P2 IADD3 R13, P1, P6, R13, UR9, R24 ;  /* 0x000000090d0dac10 */ /* 0x000fe2000fe3e018 */
[----:B------:R3:W-:Y:S03]  /*39860*/  @!P4 STG.E.U8 desc[UR26][R116.64+0x68], R8 ;  /* 0x000068087400c986 */ /* 0x0007e6000c10111a */
[----:B------:R-:W-:-:S02]  /*39870*/  @!P2 IADD3.X R22, R22, UR8, R30, P1, P6 ;  /* 0x000000081616ac10 */ /* 0x000fc40008fec41e */
[----:B------:R-:W-:Y:S01]  /*39880*/  ISETP.LT.OR P1, PT, R29, 0x79, !P0 ;  /* 0x000000791d00780c */ /* 0x000fe20004721670 */
[----:B---3--:R-:W-:Y:S01]  /*39890*/  FMUL R8, R193, UR19 ;  /* 0x00000013c1087c20 */ /* 0x008fe20008400000 */
[C---:B------:R-:W-:Y:S01]  /*398a0*/  ISETP.LT.OR P4, PT, R29.reuse, 0x7a, !P0 ;  /* 0x0000007a1d00780c */ /* 0x040fe20004781670 */
[----:B------:R-:W-:Y:S01]  /*398b0*/  IMAD.U32 R23, RZ, RZ, UR11 ;  /* 0x0000000bff177e24 */ /* 0x000fe2000f8e00ff */
[----:B------:R-:W-:Y:S01]  /*398c0*/  LOP3.LUT R4, R4, 0xfffffff7, RZ, 0xc0, !PT ;  /* 0xfffffff704047812 */ /* 0x000fe200078ec0ff */
[----:B------:R-:W-:Y:S01]  /*398d0*/  IMAD.U32 R31, RZ, RZ, UR10 ;  /* 0x0000000aff1f7e24 */ /* 0x000fe2000f8e00ff */
[----:B------:R-:W-:Y:S01]  /*398e0*/  F2FP.SATFINITE.E4M3.F32.PACK_AB_MERGE_C R8, RZ, R8, RZ ;  /* 0x00000008ff08723e */ /* 0x000fe200048070ff */
[----:B------:R-:W-:Y:S02]  /*398f0*/  IMAD.U32 R36, RZ, RZ, UR11 ;  /* 0x0000000bff247e24 */ /* 0x000fe4000f8e00ff */
[----:B------:R-:W-:Y:S02]  /*39900*/  IMAD.U32 R37, RZ, RZ, UR10 ;  /* 0x0000000aff257e24 */ /* 0x000fe4000f8e00ff */
[----:B------:R-:W-:Y:S01]  /*39910*/  IMAD.U32 R42, RZ, RZ, UR11 ;  /* 0x0000000bff2a7e24 */ /* 0x000fe2000f8e00ff */
[----:B------:R0:W-:Y:S01]  /*39920*/  @!P3 STG.E.U8 desc[UR26][R112.64+0x69], R8 ;  /* 0x000069087000b986 */ /* 0x0001e2000c10111a */
[----:B------:R-:W-:-:S02]  /*39930*/  ISETP.LT.OR P3, PT, R29, 0x81, !P0 ;  /* 0x000000811d00780c */ /* 0x000fc40004761670 */
[----:B------:R-:W-:Y:S01]  /*39940*/  @P2 LOP3.LUT R4, R4, 0x8, RZ, 0xfc, !PT ;  /* 0x0000000804042812 */ /* 0x000fe200078efcff */
[----:B------:R-:W-:Y:S01]  /*39950*/  IMAD.U32 R43, RZ, RZ, UR10 ;  /* 0x0000000aff2b7e24 */ /* 0x000fe2000f8e00ff */
[----:B------:R-:W-:Y:S01]  /*39960*/  @!P1 IADD3 R23, P2, P6, R23, UR9, R24 ;  /* 0x0000000917179c10 */ /* 0x000fe2000fe5e018 */
[----:B------:R-:W3:Y:S01]  /*39970*/  LDL.LU R193, [R1+0x4c0] ;  /* 0x0004c00001c17983 */ /* 0x000ee20000300800 */
[----:B0-----:R-:W0:Y:S02]  /*39980*/  @!P5 LDC.64 R8, c[0x0][0x5c0] ;  /* 0x00017000ff08db82 */ /* 0x001e240000000a00 */
[----:B------:R-:W-:Y:S02]  /*39990*/  @!P1 IADD3.X R31, R31, UR8, R30, P2, P6 ;  /* 0x000000081f1f9c10 */ /* 0x000fe400097ec41e */
[----:B------:R-:W-:Y:S02]  /*399a0*/  @!P4 IADD3 R36, P2, P6, R36, UR9, R24 ;  /* 0x000000092424cc10 */ /* 0x000fe4000fe5e018 */
[----:B------:R-:W-:-:S02]  /*399b0*/  LOP3.LUT R5, R5, 0xffffffef, RZ, 0xc0, !PT ;  /* 0xffffffef05057812 */ /* 0x000fc400078ec0ff */
[----:B------:R-:W-:Y:S02]  /*399c0*/  @!P4 IADD3.X R37, R37, UR8, R30, P2, P6 ;  /* 0x000000082525cc10 */ /* 0x000fe400097ec41e */
[----:B------:R-:W-:Y:S02]  /*399d0*/  @!P3 IADD3 R42, P4, P6, R42, UR9, R24 ;  /* 0x000000092a2abc10 */ /* 0x000fe4000fe9e018 */
[----:B------:R-:W-:Y:S02]  /*399e0*/  @P3 LOP3.LUT R5, R5, 0x10, RZ, 0xfc, !PT ;  /* 0x0000001005053812 */ /* 0x000fe400078efcff */
[----:B------:R-:W-:Y:S02]  /*399f0*/  @!P3 IADD3.X R43, R43, UR8, R30, P4, P6 ;  /* 0x000000082b2bbc10 */ /* 0x000fe4000a7ec41e */
[----:B------:R-:W-:Y:S02]  /*39a00*/  LOP3.LUT P3, RZ, R4, 0x20, RZ, 0xc0, !PT ;  /* 0x0000002004ff7812 */ /* 0x000fe4000786c0ff */
[----:B------:R-:W-:-:S02]  /*39a10*/  F2FP.SATFINITE.E4M3.F32.PACK_AB_MERGE_C R10, RZ, R10, RZ ;  /* 0x0000000aff0a723e */ /* 0x000fc400048070ff */
[----:B0-----:R-:W-:-:S05]  /*39a20*/  @!P5 IADD3 R8, P2, R14, R8, RZ ;  /* 0x000000080e08d210 */ /* 0x001fca0007f5e0ff */
[----:B------:R-:W-:-:S05]  /*39a30*/  @!P5 IMAD.X R9, R18, 0x1, R9, P2 ;  /* 0x000000011209d824 */ /* 0x000fca00010e0609 */
[----:B------:R0:W-:Y:S01]  /*39a40*/  @!P5 STG.E.U8 desc[UR26][R8.64+0x68], R10 ;  /* 0x0000680a0800d986 */ /* 0x0001e2000c10111a */
[----:B------:R-:W-:Y:S01]  /*39a50*/  ISETP.LT.OR P2, PT, R29, 0x82, !P0 ;  /* 0x000000821d00780c */ /* 0x000fe20004741670 */
[----:B0-----:R-:W0:Y:S01]  /*39a60*/  @!P3 LDC.64 R8, c[0x0][0x5c0] ;  /* 0x00017000ff08bb82 */ /* 0x001e220000000a00 */
[----:B------:R-:W-:Y:S02]  /*39a70*/  IMAD.U32 R14, RZ, RZ, UR11 ;  /* 0x0000000bff0e7e24 */ /* 0x000fe4000f8e00ff */
[----:B------:R-:W-:-:S09]  /*39a80*/  IMAD.U32 R18, RZ, RZ, UR10 ;  /* 0x0000000aff127e24 */ /* 0x000fd2000f8e00ff */
[----:B------:R-:W-:Y:S01]  /*39a90*/  @!P2 IADD3 R14, P5, P6, R14, UR9, R24 ;  /* 0x000000090e0eac10 */ /* 0x000fe2000febe018 */
[----:B----4-:R-:W-:-:S03]  /*39aa0*/  FMUL R10, R194, UR19 ;  /* 0x00000013c20a7c20 */ /* 0x010fc60008400000 */
[----:B------:R-:W-:Y:S02]  /*39ab0*/  @!P2 IADD3.X R18, R18, UR8, R30, P5, P6 ;  /* 0x000000081212ac10 */ /* 0x000fe4000afec41e */
[----:B------:R-:W-:Y:S02]  /*39ac0*/  F2FP.SATFINITE.E4M3.F32.PACK_AB_MERGE_C R10, RZ, R10, RZ ;  /* 0x0000000aff0a723e */ /* 0x000fe400048070ff */
[----:B0-----:R-:W-:-:S05]  /*39ad0*/  @!P3 IADD3 R8, P5, R11, R8, RZ ;  /* 0x000000080b08b210 */ /* 0x001fca0007fbe0ff */
[----:B------:R-:W-:-:S05]  /*39ae0*/  @!P3 IMAD.X R9, R15, 0x1, R9, P5 ;  /* 0x000000010f09b824 */ /* 0x000fca00028e0609 */
[----:B------:R2:W-:Y:S02]  /*39af0*/  @!P3 STG.E.U8 desc[UR26][R8.64+0x69], R10 ;  /* 0x0000690a0800b986 */ /* 0x0005e4000c10111a */
[----:B--2---:R-:W-:Y:S02]  /*39b00*/  FMUL R8, R192, UR19 ;  /* 0x00000013c0087c20 */ /* 0x004fe40008400000 */
[----:B------:R-:W2:Y:S04]  /*39b10*/  LDL.LU R192, [R1+0x4c4] ;  /* 0x0004c40001c07983 */ /* 0x000ea80000300800 */
[----:B------:R-:W4:Y:S01]  /*39b20*/  LDL.LU R194, [R1+0x4c8] ;  /* 0x0004c80001c27983 */ /* 0x000f220000300800 */
[----:B------:R-:W-:Y:S02]  /*39b30*/  ISETP.LT.OR P4, PT, R29, 0x89, !P0 ;  /* 0x000000891d00780c */ /* 0x000fe40004781670 */
[----:B------:R-:W-:Y:S01]  /*39b40*/  LOP3.LUT R5, R5, 0xfffffff7, RZ, 0xc0, !PT ;  /* 0xfffffff705057812 */ /* 0x000fe200078ec0ff */
[----:B------:R-:W-:-:S03]  /*39b50*/  IMAD.U32 R11, RZ, RZ, UR11 ;  /* 0x0000000bff0b7e24 */ /* 0x000fc6000f8e00ff */
[----:B------:R-:W-:Y:S01]  /*39b60*/  @P2 LOP3.LUT R5, R5, 0x8, RZ, 0xfc, !PT ;  /* 0x0000000805052812 */ /* 0x000fe200078efcff */
[----:B------:R-:W-:-:S03]  /*39b70*/  IMAD.U32 R48, RZ, RZ, UR10 ;  /* 0x0000000aff307e24 */ /* 0x000fc6000f8e00ff */
[----:B------:R-:W-:-:S03]  /*39b80*/  LOP3.LUT P2, RZ, R5, 0x20000, RZ, 0xc0, !PT ;  /* 0x0002000005ff7812 */ /* 0x000fc6000784c0ff */
[----:B------:R-:W-:Y:S02]  /*39b90*/  @!P4 IADD3 R11, P5, P6, R11, UR9, R24 ;  /* 0x000000090b0bcc10 */ /* 0x000fe4000febe018 */
[----:B------:R-:W-:Y:S02]  /*39ba0*/  LOP3.LUT R5, R5, 0xffffffdf, RZ, 0xc0, !PT ;  /* 0xffffffdf05057812 */ /* 0x000fe400078ec0ff */
[----:B------:R-:W-:Y:S02]  /*39bb0*/  @!P4 IADD3.X R48, R48, UR8, R30, P5, P6 ;  /* 0x000000083030cc10 */ /* 0x000fe4000afec41e */
[----:B------:R-:W-:Y:S02]  /*39bc0*/  LOP3.LUT P6, RZ, R6, 0x10, RZ, 0xc0, !PT ;  /* 0x0000001006ff7812 */ /* 0x000fe400078cc0ff */
[----:B------:R-:W-:Y:S02]  /*39bd0*/  @P4 LOP3.LUT R5, R5, 0x20, RZ, 0xfc, !PT ;  /* 0x0000002005054812 */ /* 0x000fe400078efcff */
[----:B------:R-:W-:-:S02]  /*39be0*/  ISETP.LT.OR P4, PT, R29, 0x8a, !P0 ;  /* 0x0000008a1d00780c */ /* 0x000fc40004781670 */
[----:B------:R-:W-:Y:S01]  /*39bf0*/  F2FP.SATFINITE.E4M3.F32.PACK_AB_MERGE_C R8, RZ, R8, RZ ;  /* 0x00000008ff08723e */ /* 0x000fe200048070ff */
[----:B------:R-:W-:Y:S01]  /*39c00*/  IMAD.U32 R15, RZ, RZ, UR11 ;  /* 0x0000000bff0f7e24 */ /* 0x000fe2000f8e00ff */
[----:B------:R-:W-:Y:S01]  /*39c10*/  LOP3.LUT R5, R5, 0xffffffbf, RZ, 0xc0, !PT ;  /* 0xffffffbf05057812 */ /* 0x000fe200078ec0ff */
[----:B------:R-:W-:-:S04]  /*39c20*/  IMAD.U32 R49, RZ, RZ, UR10 ;  /* 0x0000000aff317e24 */ /* 0x000fc8000f8e00ff */
[----:B------:R3:W-:Y:S01]  /*39c30*/  @!P6 STG.E.U8 desc[UR26][R124.64+0x70], R8 ;  /* 0x000070087c00e986 */ /* 0x0007e2000c10111a */
[----:B------:R-:W-:-:S03]  /*39c40*/  ISETP.LT.OR P6, PT, R29, 0x91, !P0 ;  /* 0x000000911d00780c */ /* 0x000fc600047c1670 */
[----:B------:R-:W-:Y:S02]  /*39c50*/  @!P4 IADD3 R15, P3, P5, R15, UR9, R24 ;  /* 0x000000090f0fcc10 */ /* 0x000fe4000fd7e018 */
[----:B------:R-:W-:Y:S02]  /*39c60*/  @P4 LOP3.LUT R5, R5, 0x40, RZ, 0xfc, !PT ;  /* 0x0000004005054812 */ /* 0x000fe400078efcff */
[----:B------:R-:W-:Y:S02]  /*39c70*/  @!P4 IADD3.X R49, R49, UR8, R30, P3, P5 ;  /* 0x000000083131cc10 */ /* 0x000fe40009fea41e */
[----:B------:R-:W-:Y:S01]  /*39c80*/  LOP3.LUT P4, RZ, R4, 0x10, RZ, 0xc0, !PT ;  /* 0x0000001004ff7812 */ /* 0x000fe2000788c0ff */
[----:B------:R-:W-:Y:S02]  /*39c90*/  IMAD.U32 R54, RZ, RZ, UR11 ;  /* 0x0000000bff367e24 */ /* 0x000fe4000f8e00ff */
[----:B---3--:R-:W-:Y:S01]  /*39ca0*/  FMUL R8, R193, UR19 ;  /* 0x00000013c1087c20 */ /* 0x008fe20008400000 */
[----:B------:R-:W-:Y:S01]  /*39cb0*/  IMAD.U32 R55, RZ, RZ, UR10 ;  /* 0x0000000aff377e24 */ /* 0x000fe2000f8e00ff */
[----:B------:R-:W-:-:S02]  /*39cc0*/  LOP3.LUT R5, R5, 0xffffff7f, RZ, 0xc0, !PT ;  /* 0xffffff7f05057812 */ /* 0x000fc400078ec0ff */
[----:B------:R-:W-:Y:S02]  /*39cd0*/  @!P6 IADD3 R54, P3, P5, R54, UR9, R24 ;  /* 0x000000093636ec10 */ /* 0x000fe4000fd7e018 */
[----:B------:R-:W-:Y:S02]  /*39ce0*/  F2FP.SATFINITE.E4M3.F32.PACK_AB_MERGE_C R8, RZ, R8, RZ ;  /* 0x00000008ff08723e */ /* 0x000fe400048070ff */
[----:B------:R-:W-:Y:S02]  /*39cf0*/  @P6 LOP3.LUT R5, R5, 0x80, RZ, 0xfc, !PT ;  /* 0x0000008005056812 */ /* 0x000fe400078efcff */
[----:B------:R-:W-:Y:S01]  /*39d00*/  @!P6 IADD3.X R55, R55, UR8, R30, P3, P5 ;  /* 0x000000083737ec10 */ /* 0x000fe20009fea41e */
[----:B------:R0:W-:Y:S01]  /*39d10*/  @!P2 STG.E.U8 desc[UR26][R130.64+0x71], R8 ;  /* 0x000071088200a986 */ /* 0x0001e2000c10111a */
[C---:B------:R-:W-:Y:S02]  /*39d20*/  ISETP.LT.OR P6, PT, R29.reuse, 0x92, !P0 ;  /* 0x000000921d00780c */ /* 0x040fe400047c1670 */
[----:B------:R-:W-:Y:S01]  /*39d30*/  ISETP.LT.OR P2, PT, R29, 0x99, !P0 ;  /* 0x000000991d00780c */ /* 0x000fe20004741670 */
[----:B------:R-:W-:Y:S01]  /*39d40*/  IMAD.U32 R64, RZ, RZ, UR11 ;  /* 0x0000000bff407e24 */ /* 0x000fe2000f8e00ff */
[----:B0-----:R-:W0:Y:S01]  /*39d50*/  @!P4 LDC.64 R8, c[0x0][0x5c0] ;  /* 0x00017000ff08cb82 */ /* 0x001e220000000a00 */
[----:B--2---:R-:W-:-:S02]  /*39d60*/  FMUL R10, R192, UR19 ;  /* 0x00000013c00a7c20 */ /* 0x004fc40008400000 */
[----:B------:R-:W2:Y:S01]  /*39d70*/  LDL.LU R192, [R1+0x4cc] ;  /* 0x0004cc0001c07983 */ /* 0x000ea20000300800 */
[----:B------:R-:W-:Y:S01]  /*39d80*/  LOP3.LUT R5, R5, 0xfffffffd, RZ, 0xc0, !PT ;  /* 0xfffffffd05057812 */ /* 0x000fe200078ec0ff */
[----:B------:R-:W-:-:S04]  /*39d90*/  IMAD.U32 R65, RZ, RZ, UR10 ;  /* 0x0000000aff417e24 */ /* 0x000fc8000f8e00ff */
[----:B------:R-:W-:Y:S01]  /*39da0*/  @!P6 IADD3 R64, P3, P5, R64, UR9, R24 ;  /* 0x000000094040ec10 */ /* 0x000fe2000fd7e018 */
[----:B------:R-:W-:Y:S01]  /*39db0*/  IMAD.U32 R70, RZ, RZ, UR11 ;  /* 0x0000000bff467e24 */ /* 0x000fe2000f8e00ff */
[----:B------:R-:W-:Y:S01]  /*39dc0*/  @P6 LOP3.LUT R5, R5, 0x2, RZ, 0xfc, !PT ;  /* 0x0000000205056812 */ /* 0x000fe200078efcff */
[----:B------:R-:W-:Y:S01]  /*39dd0*/  IMAD.U32 R71, RZ, RZ, UR10 ;  /* 0x0000000aff477e24 */ /* 0x000fe2000f8e00ff */
[----:B------:R-:W-:Y:S01]  /*39de0*/  @!P6 IADD3.X R65, R65, UR8, R30, P3, P5 ;  /* 0x000000084141ec10 */ /* 0x000fe20009fea41e */
[----:B------:R-:W3:Y:S01]  /*39df0*/  LDL.LU R193, [R1+0x4d0] ;  /* 0x0004d00001c17983 */ /* 0x000ee20000300800 */
[----:B------:R-:W-:Y:S02]  /*39e00*/  LOP3.LUT R5, R5, 0xfffffeff, RZ, 0xc0, !PT ;  /* 0xfffffeff05057812 */ /* 0x000fe400078ec0ff */
[----:B------:R-:W-:Y:S02]  /*39e10*/  @!P2 IADD3 R70, P5, P6, R70, UR9, R24 ;  /* 0x000000094646ac10 */ /* 0x000fe4000febe018 */
[----:B------:R-:W-:-:S02]  /*39e20*/  @P2 LOP3.LUT R5, R5, 0x100, RZ, 0xfc, !PT ;  /* 0x0000010005052812 */ /* 0x000fc400078efcff */
[----:B------:R-:W-:Y:S02]  /*39e30*/  @!P2 IADD3.X R71, R71, UR8, R30, P5, P6 ;  /* 0x000000084747ac10 */ /* 0x000fe4000afec41e */
[----:B------:R-:W-:Y:S02]  /*39e40*/  LOP3.LUT P2, RZ, R4, 0x8, RZ, 0xc0, !PT ;  /* 0x0000000804ff7812 */ /* 0x000fe4000784c0ff */
[----:B0-----:R-:W-:Y:S02]  /*39e50*/  @!P4 IADD3 R8, P3, R12, R8, RZ ;  /* 0x000000080c08c210 */ /* 0x001fe40007f7e0ff */
[----:B------:R-:W-:-:S03]  /*39e60*/  F2FP.SATFINITE.E4M3.F32.PACK_AB_MERGE_C R10, RZ, R10, RZ ;  /* 0x0000000aff0a723e */ /* 0x000fc600048070ff */
        /* <DEDUP_REMOVED lines=17> */
[----:B------:R-:W-:-:S02]  /*39f80*/  LOP3.LUT R0, R0, 0xdfffffff, RZ, 0xc0, !PT ;  /* 0xdfffffff00007812 */ /* 0x000fc400078ec0ff */
[----:B------:R-:W-:Y:S01]  /*39f90*/  ISETP.LT.OR P2, PT, R29, 0xa2, !P0 ;  /* 0x000000a21d00780c */ /* 0x000fe20004741670 */
[----:B------:R-:W-:Y:S01]  /*39fa0*/  IMAD.U32 R13, RZ, RZ, UR11 ;  /* 0x0000000bff0d7e24 */ /* 0x000fe2000f8e00ff */
[----:B------:R-:W-:Y:S01]  /*39fb0*/  @P4 LOP3.LUT R0, R0, 0x20000000, RZ, 0xfc, !PT ;  /* 0x2000000000004812 */ /* 0x000fe200078efcff */
[----:B------:R-:W-:-:S03]  /*39fc0*/  IMAD.U32 R76, RZ, RZ, UR10 ;  /* 0x0000000aff4c7e24 */ /* 0x000fc6000f8e00ff */
[----:B------:R-:W-:Y:S01]  /*39fd0*/  LOP3.LUT R0, R0, 0xefffffff, RZ, 0xc0, !PT ;  /* 0xefffffff00007812 */ /* 0x000fe200078ec0ff */
[----:B------:R-:W-:Y:S02]  /*39fe0*/  IMAD.U32 R22, RZ, RZ, UR11 ;  /* 0x0000000bff167e24 */ /* 0x000fe4000f8e00ff */
[----:B------:R-:W-:Y:S02]  /*39ff0*/  @!P3 IADD3 R13, P5, P6, R13, UR9, R24 ;  /* 0x000000090d0dbc10 */ /* 0x000fe4000febe018 */
[----:B------:R-:W-:Y:S01]  /*3a000*/  @P3 LOP3.LUT R0, R0, 0x10000000, RZ, 0xfc, !PT ;  /* 0x1000000000003812 */ /* 0x000fe200078efcff */
[----:B------:R-:W-:Y:S01]  /*3a010*/  IMAD.U32 R77, RZ, RZ, UR10 ;  /* 0x0000000aff4d7e24 */ /* 0x000fe2000f8e00ff */
[----:B------:R-:W-:Y:S02]  /*3a020*/  @!P3 IADD3.X R76, R76, UR8, R30, P5, P6 ;  /* 0x000000084c4cbc10 */ /* 0x000fe4000afec41e */
[----:B------:R-:W-:Y:S02]  /*3a030*/  LOP3.LUT P3, RZ, R6, 0x20, RZ, 0xc0, !PT ;  /* 0x0000002006ff7812 */ /* 0x000fe4000786c0ff */
[----:B------:R-:W-:-:S02]  /*3a040*/  @!P2 IADD3 R22, P5, P6, R22, UR9, R24 ;  /* 0x000000091616ac10 */ /* 0x000fc4000febe018 */
[----:B------:R-:W-:Y:S02]  /*3a050*/  LOP3.LUT R0, R0, 0xbfffffff, RZ, 0xc0, !PT ;  /* 0xbfffffff00007812 */ /* 0x000fe400078ec0ff */
[----:B------:R-:W-:Y:S02]  /*3a060*/  @!P2 IADD3.X R77, R77, UR8, R30, P5, P6 ;  /* 0x000000084d4dac10 */ /* 0x000fe4000afec41e */
[----:B------:R-:W-:Y:S02]  /*3a070*/  @P2 LOP3.LUT R0, R0, 0x40000000, RZ, 0xfc, !PT ;  /* 0x4000000000002812 */ /* 0x000fe400078efcff */
[----:B------:R-:W-:Y:S02]  /*3a080*/  ISETP.LT.OR P2, PT, R29, 0xa9, !P0 ;  /* 0x000000a91d00780c */ /* 0x000fe40004741670 */
[----:B------:R-:W-:Y:S02]  /*3a090*/  F2FP.SATFINITE.E4M3.F32.PACK_AB_MERGE_C R8, RZ, R8, RZ ;  /* 0x00000008ff08723e */ /* 0x000fe400048070ff */
[----:B------:R-:W-:Y:S01]  /*3a0a0*/  LOP3.LUT P4, RZ, R5, 0x10000, RZ, 0xc0, !PT ;  /* 0x0001000005ff7812 */ /* 0x000fe2000788c0ff */
[----:B------:R-:W-:-:S02]  /*3a0b0*/  IMAD.U32 R78, RZ, RZ, UR11 ;  /* 0x0000000bff4e7e24 */ /* 0x000fc4000f8e00ff */
[----:B------:R3:W-:Y:S01]  /*3a0c0*/  @!P3 STG.E.U8 desc[UR26][R170.64+0x78], R8 ;  /* 0x00007808aa00b986 */ /* 0x0007e2000c10111a */
[----:B------:R-:W-:Y:S01]  /*3a0d0*/  IMAD.U32 R79, RZ, RZ, UR10 ;  /* 0x0000000aff4f7e24 */ /* 0x000fe2000f8e00ff */
[----:B------:R-:W-:-:S04]  /*3a0e0*/  LOP3.LUT R5, R5, 0xfffffdff, RZ, 0xc0, !PT ;  /* 0xfffffdff05057812 */ /* 0x000fc800078ec0ff */
[----:B------:R-:W-:Y:S01]  /*3a0f0*/  @!P2 IADD3 R78, P5, P6, R78, UR9, R24 ;  /* 0x000000094e4eac10 */ /* 0x000fe2000febe018 */
[----:B---3--:R-:W-:Y:S01]  /*3a100*/  FMUL R8, R193, UR19 ;  /* 0x00000013c1087c20 */ /* 0x008fe20008400000 */
[----:B------:R-:W-:-:S04]  /*3a110*/  @P2 LOP3.LUT R5, R5, 0x200, RZ, 0xfc, !PT ;  /* 0x0000020005052812 */ /* 0x000fc800078efcff */
[----:B------:R-:W-:Y:S02]  /*3a120*/  F2FP.SATFINITE.E4M3.F32.PACK_AB_MERGE_C R8, RZ, R8, RZ ;  /* 0x00000008ff08723e */ /* 0x000fe400048070ff */
[----:B------:R-:W-:Y:S02]  /*3a130*/  @!P2 IADD3.X R79, R79, UR8, R30, P5, P6 ;  /* 0x000000084f4fac10 */ /* 0x000fe4000afec41e */
[C---:B------:R-:W-:Y:S01]  /*3a140*/  ISETP.LT.OR P2, PT, R29.reuse, 0xaa, !P0 ;  /* 0x000000aa1d00780c */ /* 0x040fe20004741670 */
[----:B------:R0:W-:Y:S01]  /*3a150*/  @!P4 STG.E.U8 desc[UR26][R156.64+0x79], R8 ;  /* 0x000079089c00c986 */ /* 0x0001e2000c10111a */
[----:B------:R-:W-:Y:S01]  /*3a160*/  ISETP.LT.OR P4, PT, R29, 0xb1, !P0 ;  /* 0x000000b11d00780c */ /* 0x000fe20004781670 */
[----:B------:R-:W-:Y:S01]  /*3a170*/  IMAD.U32 R86, RZ, RZ, UR11 ;  /* 0x0000000bff567e24 */ /* 0x000fe2000f8e00ff */
[----:B0-----:R-:W0:Y:S01]  /*3a180*/  @!P1 LDC.64 R8, c[0x0][0x5c0] ;  /* 0x00017000ff089b82 */ /* 0x001e220000000a00 */
[----:B--2---:R-:W-:Y:S02]  /*3a190*/  FMUL R10, R192, UR19 ;  /* 0x00000013c00a7c20 */ /* 0x004fe40008400000 */
[----:B------:R-:W2:Y:S01]  /*3a1a0*/  LDL.LU R192, [R1+0x4dc] ;  /* 0x0004dc0001c07983 */ /* 0x000ea20000300800 */
[----:B------:R-:W-:-:S05]  /*3a1b0*/  IMAD.U32 R87, RZ, RZ, UR10 ;  /* 0x0000000aff577e24 */ /* 0x000fca000f8e00ff */
[----:B------:R-:W-:Y:S01]  /*3a1c0*/  @!P2 IADD3 R86, P5, P6, R86, UR9, R24 ;  /* 0x000000095656ac10 */ /* 0x000fe2000febe018 */
[----:B------:R-:W-:Y:S02]  /*3a1d0*/  IMAD.U32 R94, RZ, RZ, UR11 ;  /* 0x0000000bff5e7e24 */ /* 0x000fe4000f8e00ff */
[----:B------:R-:W-:Y:S01]  /*3a1e0*/  IMAD.U32 R95, RZ, RZ, UR10 ;  /* 0x0000000aff5f7e24 */ /* 0x000fe2000f8e00ff */
[----:B------:R-:W-:Y:S01]  /*3a1f0*/  @!P2 IADD3.X R87, R87, UR8, R30, P5, P6 ;  /* 0x000000085757ac10 */ /* 0x000fe2000afec41e */
[----:B------:R-:W3:Y:S01]  /*3a200*/  LDL.LU R193, [R1+0x4e0] ;  /* 0x0004e00001c17983 */ /* 0x000ee20000300800 */
[----:B------:R-:W-:Y:S02]  /*3a210*/  @!P4 IADD3 R94, P5, P6, R94, UR9, R24 ;  /* 0x000000095e5ecc10 */ /* 0x000fe4000febe018 */
[----:B------:R-:W-:Y:S02]  /*3a220*/  LOP3.LUT R5, R5, 0xfffffbff, RZ, 0xc0, !PT ;  /* 0xfffffbff05057812 */ /* 0x000fe400078ec0ff */
[----:B------:R-:W-:-:S02]  /*3a230*/  @!P4 IADD3.X R95, R95, UR8, R30, P5, P6 ;  /* 0x000000085f5fcc10 */ /* 0x000fc4000afec41e */
[----:B------:R-:W-:Y:S02]  /*3a240*/  ISETP.LT.OR P6, PT, R29, 0x7a, !P0 ;  /* 0x0000007a1d00780c */ /* 0x000fe400047c1670 */
[----:B0-----:R-:W-:Y:S02]  /*3a250*/  @!P1 IADD3 R8, P3, R23, R8, RZ ;  /* 0x0000000817089210 */ /* 0x001fe40007f7e0ff */
[----:B------:R-:W-:Y:S02]  /*3a260*/  @P2 LOP3.LUT R5, R5, 0x400, RZ, 0xfc, !PT ;  /* 0x0000040005052812 */ /* 0x000fe400078efcff */
[----:B------:R-:W-:Y:S01]  /*3a270*/  LOP3.LUT P2, RZ, R6, 0x40, RZ, 0xc0, !PT ;  /* 0x0000004006ff7812 */ /* 0x000fe2000784c0ff */
[----:B------:R-:W-:Y:S01]  /*3a280*/  @!P1 IMAD.X R9, R31, 0x1, R9, P3 ;  /* 0x000000011f099824 */ /* 0x000fe200018e0609 */
[----:B------:R-:W-:Y:S02]  /*3a290*/  F2FP.SATFINITE.E4M3.F32.PACK_AB_MERGE_C R10, RZ, R10, RZ ;  /* 0x0000000aff0a723e */ /* 0x000fe400048070ff */
[----:B------:R-:W-:-:S03]  /*3a2a0*/  LOP3.LUT R4, R4, 0xfffffffb, RZ, 0xc0, !PT ;  /* 0xfffffffb04047812 */ /* 0x000fc600078ec0ff */
[----:B------:R0:W-:Y:S06]  /*3a2b0*/  @!P1 STG.E.U8 desc[UR26][R8.64+0x78], R10 ;  /* 0x0000780a08009986 */ /* 0x0001ec000c10111a */
[----:B------:R-:W-:Y:S01]  /*3a2c0*/  @P2 LOP3.LUT R4, R4, 0x4, RZ, 0xfc, !PT ;  /* 0x0000000404042812 */ /* 0x000fe200078efcff */
[----:B0-----:R-:W0:Y:S01]  /*3a2d0*/  @!P6 LDC.64 R8, c[0x0][0x5c0] ;  /* 0x00017000ff08eb82 */ /* 0x001e220000000a00 */
[----:B------:R-:W-:Y:S01]  /*3a2e0*/  ISETP.LT.OR P2, PT, R29, 0xb2, !P0 ;  /* 0x000000b21d00780c */ /* 0x000fe20004741670 */
[----:B------:R-:W-:Y:S02]  /*3a2f0*/  IMAD.U32 R23, RZ, RZ, UR11 ;  /* 0x0000000bff177e24 */ /* 0x000fe4000f8e00ff */
[----:B------:R-:W-:-:S02]  /*3a300*/  IMAD.U32 R31, RZ, RZ, UR10 ;  /* 0x0000000aff1f7e24 */ /* 0x000fc4000f8e00ff */
[----:B----4-:R-:W-:-:S08]  /*3a310*/  FMUL R10, R194, UR19 ;  /* 0x00000013c20a7c20 */ /* 0x010fd00008400000 */
[----:B------:R-:W-:-:S04]  /*3a320*/  @!P2 IADD3 R23, P1, P5, R23, UR9, R24 ;  /* 0x000000091717ac10 */ /* 0x000fc8000fd3e018 */
[----:B------:R-:W-:Y:S02]  /*3a330*/  @!P2 IADD3.X R31, R31, UR8, R30, P1, P5 ;  /* 0x000000081f1fac10 */ /* 0x000fe40008fea41e */
[----:B0-----:R-:W-:Y:S02]  /*3a340*/  @!P6 IADD3 R8, P1, R36, R8, RZ ;  /* 0x000000082408e210 */ /* 0x001fe40007f3e0ff */
[----:B------:R-:W-:-:S03]  /*3a350*/  F2FP.SATFINITE.E4M3.F32.PACK_AB_MERGE_C R10, RZ, R10, RZ ;  /* 0x0000000aff0a723e */ /* 0x000fc600048070ff */
[----:B------:R-:W-:-:S05]  /*3a360*/  @!P6 IMAD.X R9, R37, 0x1, R9, P1 ;  /* 0x000000012509e824 */ /* 0x000fca00008e0609 */
[----:B------:R2:W-:Y:S02]  /*3a370*/  @!P6 STG.E.U8 desc[UR26][R8.64+0x79], R10 ;  /* 0x0000790a0800e986 */ /* 0x0005e4000c10111a */
[----:B--2---:R-:W-:Y:S02]  /*3a380*/  FMUL R8, R192, UR19 ;  /* 0x00000013c0087c20 */ /* 0x004fe40008400000 */
[----:B------:R-:W2:Y:S04]  /*3a390*/  LDL.LU R192, [R1+0x4e4] ;  /* 0x0004e40001c07983 */ /* 0x000ea80000300800 */
[----:B------:R-:W4:Y:S01]  /*3a3a0*/  LDL.LU R194, [R1+0x4e8] ;  /* 0x0004e80001c27983 */ /* 0x000f220000300800 */
[----:B------:R-:W-:-:S04]  /*3a3b0*/  LOP3.LUT R5, R5, 0xfffffffe, RZ, 0xc0, !PT ;  /* 0xfffffffe05057812 */ /* 0x000fc800078ec0ff */
[----:B------:R-:W-:Y:S02]  /*3a3c0*/  @P2 LOP3.LUT R5, R5, 0x1, RZ, 0xfc, !PT ;  /* 0x0000000105052812 */ /* 0x000fe400078efcff */
[----:B------:R-:W-:Y:S01]  /*3a3d0*/  ISETP.LT.OR P2, PT, R29, 0xb9, !P0 ;  /* 0x000000b91d00780c */ /* 0x000fe20004741670 */
[----:B------:R-:W-:Y:S01]  /*3a3e0*/  IMAD.U32 R36, RZ, RZ, UR11 ;  /* 0x0000000bff247e24 */ /* 0x000fe2000f8e00ff */
[----:B------:R-:W-:Y:S01]  /*3a3f0*/  LOP3.LUT R6, R6, 0xfffffffe, RZ, 0xc0, !PT ;  /* 0xfffffffe06067812 */ /* 0x000fe200078ec0ff */
[----:B------:R-:W-:-:S03]  /*3a400*/  IMAD.U32 R98, RZ, RZ, UR10 ;  /* 0x0000000aff627e24 */ /* 0x000fc6000f8e00ff */
[----:B------:R-:W-:-:S07]  /*3a410*/  @P4 LOP3.LUT R6, R6, 0x1, RZ, 0xfc, !PT ;  /* 0x0000000106064812 */ /* 0x000fce00078efcff */
[----:B------:R-:W-:-:S04]  /*3a420*/  @!P2 IADD3 R36, P1, P5, R36, UR9, R24 ;  /* 0x000000092424ac10 */ /* 0x000fc8000fd3e018 */
[----:B------:R-:W-:Y:S02]  /*3a430*/  @!P2 IADD3.X R98, R98, UR8, R30, P1, P5 ;  /* 0x000000086262ac10 */ /* 0x000fe40008fea41e */
[----:B------:R-:W-:Y:S02]  /*3a440*/  ISETP.LT.OR P5, PT, R29, 0xba, !P0 ;  /* 0x000000ba1d00780c */ /* 0x000fe400047a1670 */
[----:B------:R-:W-:Y:S01]  /*3a450*/  LOP3.LUT R6, R6, 0xfffffdff, RZ, 0xc0, !PT ;  /* 0xfffffdff06067812 */ /* 0x000fe200078ec0ff */
[----:B------:R-:W-:-:S03]  /*3a460*/  IMAD.U32 R37, RZ, RZ, UR11 ;  /* 0x0000000bff257e24 */ /* 0x000fc6000f8e00ff */
[----:B------:R-:W-:Y:S02]  /*3a470*/  @P2 LOP3.LUT R6, R6, 0x200, RZ, 0xfc, !PT ;  /* 0x0000020006062812 */ /* 0x000fe400078efcff */
[----:B------:R-:W-:Y:S01]  /*3a480*/  LOP3.LUT P2, RZ, R4, 0x4, RZ, 0xc0, !PT ;  /* 0x0000000404ff7812 */ /* 0x000fe2000784c0ff */
[----:B------:R-:W-:Y:S01]  /*3a490*/  IMAD.U32 R99, RZ, RZ, UR10 ;  /* 0x0000000aff637e24 */ /* 0x000fe2000f8e00ff */
[----:B------:R-:W-:-:S03]  /*3a4a0*/  F2FP.SATFINITE.E4M3.F32.PACK_AB_MERGE_C R8, RZ, R8, RZ ;  /* 0x00000008ff08723e */ /* 0x000fc600048070ff */
[----:B------:R-:W-:-:S04]  /*3a4b0*/  @!P5 IADD3 R37, P0, P1, R37, UR9, R24 ;  /* 0x000000092525dc10 */ /* 0x000fc8000f91e018 */
[----:B------:R-:W-:Y:S02]  /*3a4c0*/  @!P5 IADD3.X R99, R99, UR8, R30, P0, P1 ;  /* 0x000000086363dc10 */ /* 0x000fe400087e241e */
[----:B------:R-:W-:Y:S02]  /*3a4d0*/  ISETP.GE.AND P1, PT, R28, 0x109, PT ;  /* 0x000001091c00780c */ /* 0x000fe40003f26270 */
[----:B------:R3:W-:Y:S02]  /*3a4e0*/  @!P2 STG.E.U8 desc[UR26][R186.64+0x80], R8 ;  /* 0x00008008ba00a986 */ /* 0x0007e4000c10111a */
[----:B------:R-:W-:Y:S02]  /*3a4f0*/  ISETP.LT.OR P2, PT, R29, 0x1, !P1 ;  /* 0x000000011d00780c */ /* 0x000fe40004f41670 */
[----:B------:R-:W-:Y:S02]  /*3a500*/  LOP3.LUT P3, RZ, R5, 0x40000, RZ, 0xc0, !PT ;  /* 0x0004000005ff7812 */ /* 0x000fe4000786c0ff */
[----:B------:R-:W-:-:S02]  /*3a510*/  LOP3.LUT R6, R6, 0xfffff7ff, RZ, 0xc0, !PT ;  /* 0xfffff7ff06067812 */ /* 0x000fc400078ec0ff */
[----:B------:R-:W-:Y:S01]  /*3a520*/  LOP3.LUT P4, RZ, R5, 0x10, RZ, 0xc0, !PT ;  /* 0x0000001005ff7812 */ /* 0x000fe2000788c0ff */
[----:B------:R-:W-:Y:S01]  /*3a530*/  IMAD.U32 R102, RZ, RZ, UR11 ;  /* 0x0000000bff667e24 */ /* 0x000fe2000f8e00ff */
[----:B------:R-:W-:Y:S01]  /*3a540*/  @P5 LOP3.LUT R6, R6, 0x800, RZ, 0xfc, !PT ;  /* 0x0000080006065812 */ /* 0x000fe200078efcff */
[----:B---3--:R-:W-:Y:S01]  /*3a550*/  FMUL R8, R193, UR19 ;  /* 0x00000013c1087c20 */ /* 0x008fe20008400000 */
[----:B------:R-:W-:Y:S02]  /*3a560*/  IMAD.U32 R103, RZ, RZ, UR10 ;  /* 0x0000000aff677e24 */ /* 0x000fe4000f8e00ff */
[----:B------:R-:W-:Y:S02]  /*3a570*/  LOP3.LUT R6, R6, 0xffffdfff, RZ, 0xc0, !PT ;  /* 0xffffdfff06067812 */ /* 0x000fe400078ec0ff */
[----:B------:R-:W-:Y:S02]  /*3a580*/  @!P2 IADD3 R102, P0, P5, R102, UR13, R24 ;  /* 0x0000000d6666ac10 */ /* 0x000fe4000fd1e018 */
[----:B------:R-:W-:-:S02]  /*3a590*/  F2FP.SATFINITE.E4M3.F32.PACK_AB_MERGE_C R8, RZ, R8, RZ ;  /* 0x00000008ff08723e */ /* 0x000fc400048070ff */
[----:B------:R-:W-:Y:S01]  /*3a5a0*/  @P2 LOP3.LUT R6, R6, 0x2000, RZ, 0xfc, !PT ;  /* 0x0000200006062812 */ /* 0x000fe200078efcff */
[----:B--2---:R-:W-:Y:S02]  /*3a5b0*/  FMUL R10, R192, UR19 ;  /* 0x00000013c00a7c20 */ /* 0x004fe40008400000 */
[----:B------:R-:W2:Y:S01]  /*3a5c0*/  LDL.LU R192, [R1+0x4ec] ;  /* 0x0004ec0001c07983 */ /* 0x000ea20000300800 */
[----:B------:R-:W-:Y:S02]  /*3a5d0*/  @!P2 IADD3.X R103, R103, UR12, R30, P0, P5 ;  /* 0x0000000c6767ac10 */ /* 0x000fe400087ea41e */
[C---:B------:R-:W-:Y:S01]  /*3a5e0*/  ISETP.LT.OR P2, PT, R29.reuse, 0x2, !P1 ;  /* 0x000000021d00780c */ /* 0x040fe20004f41670 */
[----:B------:R0:W-:Y:S01]  /*3a5f0*/  @!P3 STG.E.U8 desc[UR26][R180.64+0x81], R8 ;  /* 0x00008108b400b986 */ /* 0x0001e2000c10111a */
[----:B------:R-:W-:Y:S01]  /*3a600*/  ISETP.LT.OR P3, PT, R29, 0x9, !P1 ;  /* 0x000000091d00780c */ /* 0x000fe20004f61670 */
[----:B------:R-:W-:Y:S02]  /*3a610*/  IMAD.U32 R108, RZ, RZ, UR11 ;  /* 0x0000000bff6c7e24 */ /* 0x000fe4000f8e00ff */
[----:B------:R-:W-:-:S02]  /*3a620*/  IMAD.U32 R112, RZ, RZ, UR10 ;  /* 0x0000000aff707e24 */ /* 0x000fc4000f8e00ff */
[----:B------:R-:W-:Y:S02]  /*3a630*/  IMAD.U32 R109, RZ, RZ, UR11 ;  /* 0x0000000bff6d7e24 */ /* 0x000fe4000f8e00ff */
[----:B------:R-:W-:Y:S01]  /*3a640*/  IMAD.U32 R113, RZ, RZ, UR10 ;  /* 0x0000000aff717e24 */ /* 0x000fe2000f8e00ff */
[----:B------:R-:W-:Y:S01]  /*3a650*/  LOP3.LUT R6, R6, 0xffffefff, RZ, 0xc0, !PT ;  /* 0xffffefff06067812 */ /* 0x000fe200078ec0ff */
[----:B------:R-:W3:Y:S01]  /*3a660*/  LDL.LU R193, [R1+0x4f0] ;  /* 0x0004f00001c17983 */ /* 0x000ee20000300800 */
[----:B0-----:R-:W0:Y:S01]  /*3a670*/  @!P4 LDC.64 R8, c[0x0][0x5c0] ;  /* 0x00017000ff08cb82 */ /* 0x001e220000000a00 */
[----:B------:R-:W-:-:S04]  /*3a680*/  @!P2 IADD3 R108, P0, P5, R108, UR13, R24 ;  /* 0x0000000d6c6cac10 */ /* 0x000fc8000fd1e018 */
[----:B------:R-:W-:Y:S02]  /*3a690*/  @!P2 IADD3.X R112, R112, UR12, R30, P0, P5 ;  /* 0x0000000c7070ac10 */ /* 0x000fe400087ea41e */
[----:B------:R-:W-:-:S04]  /*3a6a0*/  @!P3 IADD3 R109, P5, P6, R109, UR13, R24 ;  /* 0x0000000d6d6dbc10 */ /* 0x000fc8000febe018 */
[----:B------:R-:W-:Y:S02]  /*3a6b0*/  @!P3 IADD3.X R113, R113, UR12, R30, P5, P6 ;  /* 0x0000000c7171bc10 */ /* 0x000fe4000afec41e */
[----:B------:R-:W-:Y:S02]  /*3a6c0*/  LOP3.LUT P6, RZ, R5, 0x8, RZ, 0xc0, !PT ;  /* 0x0000000805ff7812 */ /* 0x000fe400078cc0ff */
[----:B------:R-:W-:Y:S02]  /*3a6d0*/  @P2 LOP3.LUT R6, R6, 0x1000, RZ, 0xfc, !PT ;  /* 0x0000100006062812 */ /* 0x000fe400078efcff */
[----:B------:R-:W-:Y:S02]  /*3a6e0*/  LOP3.LUT P2, RZ, R7, 0x10, RZ, 0xc0, !PT ;  /* 0x0000001007ff7812 */ /* 0x000fe4000784c0ff */
[----:B------:R-:W-:Y:S02]  /*3a6f0*/  F2FP.SATFINITE.E4M3.F32.PACK_AB_MERGE_C R10, RZ, R10, RZ ;  /* 0x0000000aff0a723e */ /* 0x000fe400048070ff */
[----:B0-----:R-:W-:-:S05]  /*3a700*/  @!P4 IADD3 R8, P0, R42, R8, RZ ;  /* 0x000000082a08c210 */ /* 0x001fca0007f1e0ff */
[----:B------:R-:W-:Y:S01]  /*3a710*/  @!P4 IMAD.X R9, R43, 0x1, R9, P0 ;  /* 0x000000012b09c824 */ /* 0x000fe200000e0609 */
[----:B------:R-:W-:-:S04]  /*3a720*/  LOP3.LUT R4, R4, 0xfffffffd, RZ, 0xc0, !PT ;  /* 0xfffffffd04047812 */ /* 0x000fc800078ec0ff */
[----:B------:R0:W-:Y:S01]  /*3a730*/  @!P4 STG.E.U8 desc[UR26][R8.64+0x80], R10 ;  /* 0x0000800a0800c986 */ /* 0x0001e2000c10111a */
[----:B------:R-:W-:Y:S02]  /*3a740*/  @P2 LOP3.LUT R4, R4, 0x2, RZ, 0xfc, !PT ;  /* 0x0000000204042812 */ /* 0x000fe400078efcff */
        /* <DEDUP_REMOVED lines=12> */
[----:B------:R-:W2:Y:S01]  /*3a810*/  LDL.LU R192, [R1+0x4f4] ;  /* 0x0004f40001c07983 */ /* 0x000ea20000300800 */
[----:B------:R-:W-:Y:S01]  /*3a820*/  LOP3.LUT R6, R6, 0xfffffbff, RZ, 0xc0, !PT ;  /* 0xfffffbff06067812 */ /* 0x000fe200078ec0ff */
[----:B------:R-:W-:Y:S02]  /*3a830*/  IMAD.U32 R14, RZ, RZ, UR11 ;  /* 0x0000000bff0e7e24 */ /* 0x000fe4000f8e00ff */
[----:B------:R-:W-:Y:S01]  /*3a840*/  IMAD.U32 R116, RZ, RZ, UR10 ;  /* 0x0000000aff747e24 */ /* 0x000fe2000f8e00ff */
[----:B------:R-:W-:Y:S02]  /*3a850*/  @P3 LOP3.LUT R6, R6, 0x400, RZ, 0xfc, !PT ;  /* 0x0000040006063812 */ /* 0x000fe400078efcff */
[----:B------:R-:W-:Y:S01]  /*3a860*/  LOP3.LUT P4, RZ, R5, 0x20, RZ, 0xc0, !PT ;  /* 0x0000002005ff7812 */ /* 0x000fe2000788c0ff */
[----:B------:R-:W-:Y:S01]  /*3a870*/  IMAD.U32 R18, RZ, RZ, UR11 ;  /* 0x0000000bff127e24 */ /* 0x000fe2000f8e00ff */
[----:B------:R-:W-:Y:S01]  /*3a880*/  LOP3.LUT R6, R6, 0xfffffeff, RZ, 0xc0, !PT ;  /* 0xfffffeff06067812 */ /* 0x000fe200078ec0ff */
[----:B------:R-:W-:Y:S01]  /*3a890*/  IMAD.U32 R117, RZ, RZ, UR10 ;  /* 0x0000000aff757e24 */ /* 0x000fe2000f8e00ff */
[----:B------:R-:W-:Y:S01]  /*3a8a0*/  F2FP.SATFINITE.E4M3.F32.PACK_AB_MERGE_C R8, RZ, R8, RZ ;  /* 0x00000008ff08723e */ /* 0x000fe200048070ff */
[----:B------:R-:W-:Y:S01]  /*3a8b0*/  IMAD.U32 R124, RZ, RZ, UR11 ;  /* 0x0000000bff7c7e24 */ /* 0x000fe2000f8e00ff */
[----:B------:R-:W-:Y:S01]  /*3a8c0*/  @P2 LOP3.LUT R6, R6, 0x100, RZ, 0xfc, !PT ;  /* 0x0000010006062812 */ /* 0x000fe200078efcff */
[----:B------:R-:W-:Y:S01]  /*3a8d0*/  IMAD.U32 R125, RZ, RZ, UR10 ;  /* 0x0000000aff7d7e24 */ /* 0x000fe2000f8e00ff */
[----:B------:R-:W-:Y:S01]  /*3a8e0*/  ISETP.LT.OR P2, PT, R29, 0x11, !P1 ;  /* 0x000000111d00780c */ /* 0x000fe20004f41670 */
[----:B------:R-:W-:Y:S01]  /*3a8f0*/  IMAD.U32 R130, RZ, RZ, UR11 ;  /* 0x0000000bff827e24 */ /* 0x000fe2000f8e00ff */
[----:B------:R-:W-:Y:S01]  /*3a900*/  LOP3.LUT R6, R6, 0xffffff7f, RZ, 0xc0, !PT ;  /* 0xffffff7f06067812 */ /* 0x000fe200078ec0ff */
[----:B------:R-:W4:Y:S10]  /*3a910*/  LDL.LU R194, [R1+0x4f8] ;  /* 0x0004f80001c27983 */ /* 0x000f340000300800 */
[----:B------:R-:W-:-:S02]  /*3a920*/  @!P2 IADD3 R14, P0, P5, R14, UR13, R24 ;  /* 0x0000000d0e0eac10 */ /* 0x000fc4000fd1e018 */
[----:B------:R-:W-:Y:S02]  /*3a930*/  @P2 LOP3.LUT R6, R6, 0x80, RZ, 0xfc, !PT ;  /* 0x0000008006062812 */ /* 0x000fe400078efcff */
[----:B------:R-:W-:Y:S02]  /*3a940*/  @!P2 IADD3.X R116, R116, UR12, R30, P0, P5 ;  /* 0x0000000c7474ac10 */ /* 0x000fe400087ea41e */
[----:B------:R-:W-:Y:S02]  /*3a950*/  LOP3.LUT P2, RZ, R4, 0x2, RZ, 0xc0, !PT ;  /* 0x0000000204ff7812 */ /* 0x000fe4000784c0ff */
[----:B------:R-:W-:Y:S02]  /*3a960*/  ISETP.LT.OR P6, PT, R29, 0x12, !P1 ;  /* 0x000000121d00780c */ /* 0x000fe40004fc1670 */
[----:B------:R-:W-:Y:S02]  /*3a970*/  LOP3.LUT P3, RZ, R7, 0x40, RZ, 0xc0, !PT ;  /* 0x0000004007ff7812 */ /* 0x000fe4000786c0ff */
[----:B------:R-:W-:-:S07]  /*3a980*/  LOP3.LUT R6, R6, 0xffffffbf, RZ, 0xc0, !PT ;  /* 0xffffffbf06067812 */ /* 0x000fce00078ec0ff */
[----:B------:R3:W-:Y:S01]  /*3a990*/  @!P2 STG.E.U8 desc[UR26][R190.64+0x88], R8 ;  /* 0x00008808be00a986 */ /* 0x0007e2000c10111a */
[----:B------:R-:W-:Y:S02]  /*3a9a0*/  ISETP.LT.OR P2, PT, R29, 0x19, !P1 ;  /* 0x000000191d00780c */ /* 0x000fe40004f41670 */
[----:B------:R-:W-:Y:S01]  /*3a9b0*/  @!P6 IADD3 R18, P0, P5, R18, UR13, R24 ;  /* 0x0000000d1212ec10 */ /* 0x000fe2000fd1e018 */
[----:B---3--:R-:W-:Y:S01]  /*3a9c0*/  FMUL R8, R193, UR19 ;  /* 0x00000013c1087c20 */ /* 0x008fe20008400000 */
[----:B------:R-:W-:-:S04]  /*3a9d0*/  @P6 LOP3.LUT R6, R6, 0x40, RZ, 0xfc, !PT ;  /* 0x0000004006066812 */ /* 0x000fc800078efcff */
[----:B------:R-:W-:Y:S02]  /*3a9e0*/  F2FP.SATFINITE.E4M3.F32.PACK_AB_MERGE_C R8, RZ, R8, RZ ;  /* 0x00000008ff08723e */ /* 0x000fe400048070ff */
[----:B------:R-:W-:-:S03]  /*3a9f0*/  @!P6 IADD3.X R117, R117, UR12, R30, P0, P5 ;  /* 0x0000000c7575ec10 */ /* 0x000fc600087ea41e */
[----:B------:R0:W-:Y:S01]  /*3aa00*/  @!P3 STG.E.U8 desc[UR26][R174.64+0x89], R8 ;  /* 0x00008908ae00b986 */ /* 0x0001e2000c10111a */
[----:B------:R-:W-:Y:S02]  /*3aa10*/  LOP3.LUT R6, R6, 0xffffffdf, RZ, 0xc0, !PT ;  /* 0xffffffdf06067812 */ /* 0x000fe400078ec0ff */
[----:B------:R-:W-:Y:S02]  /*3aa20*/  @!P2 IADD3 R124, P0, P5, R124, UR13, R24 ;  /* 0x0000000d7c7cac10 */ /* 0x000fe4000fd1e018 */
[----:B------:R-:W-:Y:S02]  /*3aa30*/  @P2 LOP3.LUT R6, R6, 0x20, RZ, 0xfc, !PT ;  /* 0x0000002006062812 */ /* 0x000fe400078efcff */
[----:B------:R-:W-:Y:S01]  /*3aa40*/  @!P2 IADD3.X R125, R125, UR12, R30, P0, P5 ;  /* 0x0000000c7d7dac10 */ /* 0x000fe200087ea41e */
[----:B0-----:R-:W0:Y:S01]  /*3aa50*/  @!P4 LDC.64 R8, c[0x0][0x5c0] ;  /* 0x00017000ff08cb82 */ /* 0x001e220000000a00 */
[C---:B------:R-:W-:Y:S02]  /*3aa60*/  ISETP.LT.OR P2, PT, R29.reuse, 0x1a, !P1 ;  /* 0x0000001a1d00780c */ /* 0x040fe40004f41670 */
[----:B------:R-:W-:Y:S01]  /*3aa70*/  ISETP.LT.OR P3, PT, R29, 0x21, !P1 ;  /* 0x000000211d00780c */ /* 0x000fe20004f61670 */
[----:B------:R-:W-:-:S02]  /*3aa80*/  IMAD.U32 R131, RZ, RZ, UR10 ;  /* 0x0000000aff837e24 */ /* 0x000fc4000f8e00ff */
[----:B------:R-:W-:-:S08]  /*3aa90*/  IMAD.U32 R10, RZ, RZ, UR11 ;  /* 0x0000000bff0a7e24 */ /* 0x000fd0000f8e00ff */
[----:B------:R-:W-:-:S04]  /*3aaa0*/  @!P2 IADD3 R130, P0, P5, R130, UR13, R24 ;  /* 0x0000000d8282ac10 */ /* 0x000fc8000fd1e018 */
[----:B------:R-:W-:Y:S02]  /*3aab0*/  @!P2 IADD3.X R131, R131, UR12, R30, P0, P5 ;  /* 0x0000000c8383ac10 */ /* 0x000fe400087ea41e */
[----:B0-----:R-:W-:Y:S02]  /*3aac0*/  @!P4 IADD3 R8, P0, R11, R8, RZ ;  /* 0x000000080b08c210 */ /* 0x001fe40007f1e0ff */
[----:B------:R-:W-:Y:S01]  /*3aad0*/  @!P3 IADD3 R11, P5, P6, R10, UR13, R24 ;  /* 0x0000000d0a0bbc10 */ /* 0x000fe2000febe018 */
[----:B--2---:R-:W-:Y:S02]  /*3aae0*/  FMUL R10, R192, UR19 ;  /* 0x00000013c00a7c20 */ /* 0x004fe40008400000 */
[----:B------:R-:W2:Y:S04]  /*3aaf0*/  LDL.LU R192, [R1+0x4fc] ;  /* 0x0004fc0001c07983 */ /* 0x000ea80000300800 */
[----:B------:R-:W3:Y:S01]  /*3ab00*/  LDL.LU R193, [R1+0x500] ;  /* 0x0005000001c17983 */ /* 0x000ee20000300800 */
[----:B------:R-:W-:Y:S01]  /*3ab10*/  LOP3.LUT R6, R6, 0xffffffef, RZ, 0xc0, !PT ;  /* 0xffffffef06067812 */ /* 0x000fe200078ec0ff */
[----:B------:R-:W-:-:S03]  /*3ab20*/  IMAD.U32 R156, RZ, RZ, UR10 ;  /* 0x0000000aff9c7e24 */ /* 0x000fc6000f8e00ff */
[----:B------:R-:W-:Y:S02]  /*3ab30*/  @P2 LOP3.LUT R6, R6, 0x10, RZ, 0xfc, !PT ;  /* 0x0000001006062812 */ /* 0x000fe400078efcff */
[----:B------:R-:W-:Y:S02]  /*3ab40*/  LOP3.LUT P2, RZ, R7, 0x400, RZ, 0xc0, !PT ;  /* 0x0000040007ff7812 */ /* 0x000fe4000784c0ff */
[----:B------:R-:W-:Y:S02]  /*3ab50*/  @!P3 IADD3.X R156, R156, UR12, R30, P5, P6 ;  /* 0x0000000c9c9cbc10 */ /* 0x000fe4000afec41e */
[----:B------:R-:W-:Y:S01]  /*3ab60*/  LOP3.LUT P6, RZ, R5, 0x40, RZ, 0xc0, !PT ;  /* 0x0000004005ff7812 */ /* 0x000fe200078cc0ff */
[----:B------:R-:W-:Y:S01]  /*3ab70*/  @!P4 IMAD.X R9, R48, 0x1, R9, P0 ;  /* 0x000000013009c824 */ /* 0x000fe200000e0609 */
[----:B------:R-:W-:Y:S02]  /*3ab80*/  LOP3.LUT R4, R4, 0xfffffffe, RZ, 0xc0, !PT ;  /* 0xfffffffe04047812 */ /* 0x000fe400078ec0ff */
[----:B------:R-:W-:-:S05]  /*3ab90*/  F2FP.SATFINITE.E4M3.F32.PACK_AB_MERGE_C R10, RZ, R10, RZ ;  /* 0x0000000aff0a723e */ /* 0x000fca00048070ff */
[----:B------:R-:W-:Y:S01]  /*3aba0*/  @P2 LOP3.LUT R4, R4, 0x1, RZ, 0xfc, !PT ;  /* 0x0000000104042812 */ /* 0x000fe200078efcff */
[----:B------:R0:W-:Y:S01]  /*3abb0*/  @!P4 STG.E.U8 desc[UR26][R8.64+0x88], R10 ;  /* 0x0000880a0800c986 */ /* 0x0001e2000c10111a */
[----:B------:R-:W-:Y:S02]  /*3abc0*/  ISETP.LT.OR P2, PT, R29, 0x22, !P1 ;  /* 0x000000221d00780c */ /* 0x000fe40004f41670 */
[----:B------:R-:W-:Y:S01]  /*3abd0*/  LOP3.LUT R6, R6, 0xfffffff7, RZ, 0xc0, !PT ;  /* 0xfffffff706067812 */ /* 0x000fe200078ec0ff */
[----:B0-----:R-:W0:Y:S01]  /*3abe0*/  @!P6 LDC.64 R8, c[0x0][0x5c0] ;  /* 0x00017000ff08eb82 */ /* 0x001e220000000a00 */
[----:B------:R-:W-:Y:S02]  /*3abf0*/  IMAD.U32 R10, RZ, RZ, UR11 ;  /* 0x0000000bff0a7e24 */ /* 0x000fe4000f8e00ff */
[----:B------:R-:W-:Y:S01]  /*3ac00*/  @P3 LOP3.LUT R6, R6, 0x8, RZ, 0xfc, !PT ;  /* 0x0000000806063812 */ /* 0x000fe200078efcff */
[----:B------:R-:W-:-:S03]  /*3ac10*/  IMAD.U32 R48, RZ, RZ, UR10 ;  /* 0x0000000aff307e24 */ /* 0x000fc6000f8e00ff */
[----:B------:R-:W-:-:S03]  /*3ac20*/  LOP3.LUT R6, R6, 0xfffffffb, RZ, 0xc0, !PT ;  /* 0xfffffffb06067812 */ /* 0x000fc600078ec0ff */
[----:B------:R-:W-:Y:S02]  /*3ac30*/  @!P2 IADD3 R10, P0, P5, R10, UR13, R24 ;  /* 0x0000000d0a0aac10 */ /* 0x000fe4000fd1e018 */
[----:B------:R-:W-:Y:S02]  /*3ac40*/  @P2 LOP3.LUT R6, R6, 0x4, RZ, 0xfc, !PT ;  /* 0x0000000406062812 */ /* 0x000fe400078efcff */
[----:B------:R-:W-:Y:S02]  /*3ac50*/  @!P2 IADD3.X R48, R48, UR12, R30, P0, P5 ;  /* 0x0000000c3030ac10 */ /* 0x000fe400087ea41e */
[----:B------:R-:W-:Y:S01]  /*3ac60*/  ISETP.LT.OR P2, PT, R29, 0x29, !P1 ;  /* 0x000000291d00780c */ /* 0x000fe20004f41670 */
[----:B------:R-:W-:Y:S01]  /*3ac70*/  IMAD.U32 R157, RZ, RZ, UR10 ;  /* 0x0000000aff9d7e24 */ /* 0x000fe2000f8e00ff */
[----:B------:R-:W-:Y:S02]  /*3ac80*/  LOP3.LUT R6, R6, 0xfffffffd, RZ, 0xc0, !PT ;  /* 0xfffffffd06067812 */ /* 0x000fe400078ec0ff */
[----:B0-----:R-:W-:Y:S01]  /*3ac90*/  @!P6 IADD3 R8, P0, R15, R8, RZ ;  /* 0x000000080f08e210 */ /* 0x001fe20007f1e0ff */
[----:B------:R-:W-:-:S04]  /*3aca0*/  IMAD.U32 R15, RZ, RZ, UR11 ;  /* 0x0000000bff0f7e24 */ /* 0x000fc8000f8e00ff */
[----:B------:R-:W-:-:S04]  /*3acb0*/  @!P6 IMAD.X R9, R49, 0x1, R9, P0 ;  /* 0x000000013109e824 */ /* 0x000fc800000e0609 */
[----:B------:R-:W-:Y:S02]  /*3acc0*/  @!P2 IADD3 R15, P0, P5, R15, UR13, R24 ;  /* 0x0000000d0f0fac10 */ /* 0x000fe4000fd1e018 */
[----:B------:R-:W-:Y:S02]  /*3acd0*/  @P2 LOP3.LUT R6, R6, 0x2, RZ, 0xfc, !PT ;  /* 0x0000000206062812 */ /* 0x000fe400078efcff */
[----:B------:R-:W-:Y:S02]  /*3ace0*/  @!P2 IADD3.X R157, R157, UR12, R30, P0, P5 ;  /* 0x0000000c9d9dac10 */ /* 0x000fe400087ea41e */
[----:B------:R-:W-:Y:S01]  /*3acf0*/  LOP3.LUT P2, RZ, R4, 0x1, RZ, 0xc0, !PT ;  /* 0x0000000104ff7812 */ /* 0x000fe2000784c0ff */
[----:B----4-:R-:W-:-:S05]  /*3ad00*/  FMUL R4, R194, UR19 ;  /* 0x00000013c2047c20 */ /* 0x010fca0008400000 */
[----:B------:R-:W-:-:S05]  /*3ad10*/  F2FP.SATFINITE.E4M3.F32.PACK_AB_MERGE_C R4, RZ, R4, RZ ;  /* 0x00000004ff04723e */ /* 0x000fca00048070ff */
[----:B------:R2:W-:Y:S02]  /*3ad20*/  @!P6 STG.E.U8 desc[UR26][R8.64+0x89], R4 ;  /* 0x000089040800e986 */ /* 0x0005e4000c10111a */
[----:B--2---:R-:W-:Y:S02]  /*3ad30*/  FMUL R4, R192, UR19 ;  /* 0x00000013c0047c20 */ /* 0x004fe40008400000 */
[----:B------:R-:W2:Y:S04]  /*3ad40*/  LDL.LU R192, [R1+0x504] ;  /* 0x0005040001c07983 */ /* 0x000ea80000300800 */
[----:B------:R-:W4:Y:S01]  /*3ad50*/  LDL.LU R194, [R1+0x508] ;  /* 0x0005080001c27983 */ /* 0x000f220000300800 */
[----:B------:R-:W-:-:S05]  /*3ad60*/  F2FP.SATFINITE.E4M3.F32.PACK_AB_MERGE_C R4, RZ, R4, RZ ;  /* 0x00000004ff04723e */ /* 0x000fca00048070ff */
[----:B------:R3:W-:Y:S02]  /*3ad70*/  @!P2 STG.E.U8 desc[UR26][R182.64+0x90], R4 ;  /* 0x00009004b600a986 */ /* 0x0007e4000c10111a */
[----:B---3--:R-:W-:Y:S02]  /*3ad80*/  FMUL R4, R193, UR19 ;  /* 0x00000013c1047c20 */ /* 0x008fe40008400000 */
[----:B------:R-:W3:Y:S01]  /*3ad90*/  LDL.LU R193, [R1+0x50c] ;  /* 0x00050c0001c17983 */ /* 0x000ee20000300800 */
[----:B------:R-:W-:Y:S01]  /*3ada0*/  ISETP.LT.OR P6, PT, R29, 0x2a, !P1 ;  /* 0x0000002a1d00780c */ /* 0x000fe20004fc1670 */
[----:B------:R-:W-:Y:S01]  /*3adb0*/  IMAD.U32 R49, RZ, RZ, UR11 ;  /* 0x0000000bff317e24 */ /* 0x000fe2000f8e00ff */
[C---:B------:R-:W-:Y:S01]  /*3adc0*/  LOP3.LUT P3, RZ, R5.reuse, 0x80000, RZ, 0xc0, !PT ;  /* 0x0008000005ff7812 */ /* 0x040fe2000786c0ff */
[----:B------:R-:W-:Y:S01]  /*3add0*/  IMAD.U32 R170, RZ, RZ, UR10 ;  /* 0x0000000affaa7e24 */ /* 0x000fe2000f8e00ff */
[C---:B------:R-:W-:Y:S02]  /*3ade0*/  LOP3.LUT P4, RZ, R5.reuse, 0x80, RZ, 0xc0, !PT ;  /* 0x0000008005ff7812 */ /* 0x040fe4000788c0ff */
[----:B------:R-:W-:-:S07]  /*3adf0*/  LOP3.LUT R5, R5, 0x7fffffff, RZ, 0xc0, !PT ;  /* 0x7fffffff05057812 */ /* 0x000fce00078ec0ff */
[----:B------:R-:W-:Y:S02]  /*3ae00*/  @!P6 IADD3 R49, P0, P5, R49, UR13, R24 ;  /* 0x0000000d3131ec10 */ /* 0x000fe4000fd1e018 */
[----:B------:R-:W-:Y:S02]  /*3ae10*/  @P6 LOP3.LUT R5, R5, 0x80000000, RZ, 0xfc, !PT ;  /* 0x8000000005056812 */ /* 0x000fe400078efcff */
[----:B------:R-:W-:Y:S01]  /*3ae20*/  @!P6 IADD3.X R170, R170, UR12, R30, P0, P5 ;  /* 0x0000000caaaaec10 */ /* 0x000fe200087ea41e */
[----:B------:R-:W-:Y:S01]  /*3ae30*/  IMAD.U32 R171, RZ, RZ, UR11 ;  /* 0x0000000bffab7e24 */ /* 0x000fe2000f8e00ff */
[----:B------:R-:W-:Y:S01]  /*3ae40*/  ISETP.LT.OR P6, PT, R29, 0x31, !P1 ;  /* 0x000000311d00780c */ /* 0x000fe20004fc1670 */
[----:B------:R-:W-:Y:S01]  /*3ae50*/  IMAD.U32 R174, RZ, RZ, UR10 ;  /* 0x0000000affae7e24 */ /* 0x000fe2000f8e00ff */
[C---:B------:R-:W-:Y:S01]  /*3ae60*/  LOP3.LUT P2, RZ, R5.reuse, 0x2, RZ, 0xc0, !PT ;  /* 0x0000000205ff7812 */ /* 0x040fe2000784c0ff */
[----:B------:R-:W0:Y:S01]  /*3ae70*/  @!P4 LDC.64 R8, c[0x0][0x5c0] ;  /* 0x00017000ff08cb82 */ /* 0x000e220000000a00 */
[----:B------:R-:W-:-:S09]  /*3ae80*/  LOP3.LUT R5, R5, 0xbfffffff, RZ, 0xc0, !PT ;  /* 0xbfffffff05057812 */ /* 0x000fd200078ec0ff */
[----:B------:R-:W-:Y:S02]  /*3ae90*/  @!P6 IADD3 R171, P0, P5, R171, UR13, R24 ;  /* 0x0000000dababec10 */ /* 0x000fe4000fd1e018 */
[----:B------:R-:W-:Y:S02]  /*3aea0*/  @P6 LOP3.LUT R5, R5, 0x40000000, RZ, 0xfc, !PT ;  /* 0x4000000005056812 */ /* 0x000fe400078efcff */
[----:B------:R-:W-:Y:S02]  /*3aeb0*/  @!P6 IADD3.X R174, R174, UR12, R30, P0, P5 ;  /* 0x0000000caeaeec10 */ /* 0x000fe400087ea41e */
[----:B------:R-:W-:Y:S01]  /*3aec0*/  ISETP.LT.OR P6, PT, R29, 0x32, !P1 ;  /* 0x000000321d00780c */ /* 0x000fe20004fc1670 */
[----:B------:R-:W-:Y:S01]  /*3aed0*/  IMAD.U32 R175, RZ, RZ, UR11 ;  /* 0x0000000bffaf7e24 */ /* 0x000fe2000f8e00ff */
[----:B------:R-:W-:Y:S01]  /*3aee0*/  F2FP.SATFINITE.E4M3.F32.PACK_AB_MERGE_C R4, RZ, R4, RZ ;  /* 0x00000004ff04723e */ /* 0x000fe200048070ff */
[----:B------:R-:W-:-:S04]  /*3aef0*/  IMAD.U32 R180, RZ, RZ, UR10 ;  /* 0x0000000affb47e24 */ /* 0x000fc8000f8e00ff */
[----:B------:R1:W-:Y:S01]  /*3af00*/  @!P3 STG.E.U8 desc[UR26][R168.64+0x91], R4 ;  /* 0x00009104a800b986 */ /* 0x0003e2000c10111a */
[----:B------:R-:W-:-:S05]  /*3af10*/  ISETP.LT.OR P3, PT, R29, 0x39, !P1 ;  /* 0x000000391d00780c */ /* 0x000fca0004f61670 */
[----:B------:R-:W-:-:S04]  /*3af20*/  @!P6 IADD3 R175, P0, P5, R175, UR13, R24 ;  /* 0x0000000dafafec10 */ /* 0x000fc8000fd1e018 */
[----:B------:R-:W-:Y:S02]  /*3af30*/  @!P6 IADD3.X R180, R180, UR12, R30, P0, P5 ;  /* 0x0000000cb4b4ec10 */ /* 0x000fe400087ea41e */
[----:B0-----:R-:W-:Y:S02]  /*3af40*/  @!P4 IADD3 R8, P0, R54, R8, RZ ;  /* 0x000000083608c210 */ /* 0x001fe40007f1e0ff */
[----:B------:R-:W-:Y:S01]  /*3af50*/  LOP3.LUT R5, R5, 0xdfffffff, RZ, 0xc0, !PT ;  /* 0xdfffffff05057812 */ /* 0x000fe200078ec0ff */
[----:B-1----:R-:W-:Y:S02]  /*3af60*/  IMAD.U32 R168, RZ, RZ, UR11 ;  /* 0x0000000bffa87e24 */ /* 0x002fe4000f8e00ff */
[----:B------:R-:W-:Y:S01]  /*3af70*/  @!P4 IMAD.X R9, R55, 0x1, R9, P0 ;  /* 0x000000013709c824 */ /* 0x000fe200000e0609 */
[----:B------:R-:W-:Y:S01]  /*3af80*/  @P6 LOP3.LUT R5, R5, 0x20000000, RZ, 0xfc, !PT ;  /* 0x2000000005056812 */ /* 0x000fe200078efcff */
[----:B------:R-:W-:Y:S01]  /*3af90*/  IMAD.U32 R169, RZ, RZ, UR10 ;  /* 0x0000000affa97e24 */ /* 0x000fe2000f8e00ff */
[----:B------:R-:W-:-:S02]  /*3afa0*/  @!P3 IADD3 R168, P5, P6, R168, UR13, R24 ;  /* 0x0000000da8a8bc10 */ /* 0x000fc4000febe018 */
[----:B------:R-:W-:Y:S02]  /*3afb0*/  LOP3.LUT R5, R5, 0xefffffff, RZ, 0xc0, !PT ;  /* 0xefffffff05057812 */ /* 0x000fe400078ec0ff */
[----:B------:R-:W-:Y:S02]  /*3afc0*/  @!P3 IADD3.X R169, R169, UR12, R30, P5, P6 ;  /* 0x0000000ca9a9bc10 */ /* 0x000fe4000afec41e */
[----:B------:R-:W-:Y:S02]  /*3afd0*/  @P3 LOP3.LUT R5, R5, 0x10000000, RZ, 0xfc, !PT ;  /* 0x1000000005053812 */ /* 0x000fe400078efcff */
[----:B------:R-:W-:Y:S01]  /*3afe0*/  ISETP.LT.OR P3, PT, R29, 0x3a, !P1 ;  /* 0x0000003a1d00780c */ /* 0x000fe20004f61670 */
[----:B------:R-:W-:Y:S02]  /*3aff0*/  IMAD.U32 R54, RZ, RZ, UR11 ;  /* 0x0000000bff367e24 */ /* 0x000fe4000f8e00ff */
[----:B------:R-:W-:-:S10]  /*3b000*/  IMAD.U32 R55, RZ, RZ, UR10 ;  /* 0x0000000aff377e24 */ /* 0x000fd4000f8e00ff */
[----:B------:R-:W-:-:S04]  /*3b010*/  @!P3 IADD3 R54, P0, P5, R54, UR13, R24 ;  /* 0x0000000d3636bc10 */ /* 0x000fc8000fd1e018 */
[----:B------:R-:W-:Y:S01]  /*3b020*/  @!P3 IADD3.X R55, R55, UR12, R30, P0, P5 ;  /* 0x0000000c3737bc10 */ /* 0x000fe200087ea41e */
[----:B--2---:R-:W-:Y:S02]  /*3b030*/  FMUL R4, R192, UR19 ;  /* 0x00000013c0047c20 */ /* 0x004fe40008400000 */
[----:B------:R-:W2:Y:S03]  /*3b040*/  LDL.LU R192, [R1+0x510] ;  /* 0x0005100001c07983 */ /* 0x000ea60000300800 */
[----:B------:R-:W-:-:S05]  /*3b050*/  F2FP.SATFINITE.E4M3.F32.PACK_AB_MERGE_C R4, RZ, R4, RZ ;  /* 0x00000004ff04723e */ /* 0x000fca00048070ff */
[----:B------:R0:W-:Y:S02]  /*3b060*/  @!P4 STG.E.U8 desc[UR26][R8.64+0x90], R4 ;  /* 0x000090040800c986 */ /* 0x0001e4000c10111a */
[----:B0-----:R-:W0:Y:S01]  /*3b070*/  @!P2 LDC.64 R8, c[0x0][0x5c0] ;  /* 0x00017000ff08ab82 */ /* 0x001e220000000a00 */
[----:B----4-:R-:W-:-:S05]  /*3b080*/  FMUL R4, R194, UR19 ;  /* 0x00000013c2047c20 */ /* 0x010fca0008400000 */
[----:B------:R-:W-:Y:S02]  /*3b090*/  F2FP.SATFINITE.E4M3.F32.PACK_AB_MERGE_C R4, RZ, R4, RZ ;  /* 0x00000004ff04723e */ /* 0x000fe400048070ff */
[----:B0-----:R-:W-:-:S05]  /*3b0a0*/  @!P2 IADD3 R8, P0, R64, R8, RZ ;  /* 0x000000084008a210 */ /* 0x001fca0007f1e0ff */
[----:B------:R-:W-:-:S05]  /*3b0b0*/  @!P2 IMAD.X R9, R65, 0x1, R9, P0 ;  /* 0x000000014109a824 */ /* 0x000fca00000e0609 */
[----:B------:R3:W-:Y:S02]  /*3b0c0*/  @!P2 STG.E.U8 desc[UR26][R8.64+0x91], R4 ;  /* 0x000091040800a986 */ /* 0x0007e4000c10111a */
[----:B---3--:R-:W-:Y:S02]  /*3b0d0*/  FMUL R4, R193, UR19 ;  /* 0x00000013c1047c20 */ /* 0x008fe40008400000 */
[----:B------:R-:W3:Y:S04]  /*3b0e0*/  LDL.LU R193, [R1+0x514] ;  /* 0x0005140001c17983 */ /* 0x000ee80000300800 */
[----:B------:R-:W4:Y:S04]  /*3b0f0*/  LDL.LU R196, [R1+0x518] ;  /* 0x0005180001c47983 */ /* 0x000f280000300800 */
[----:B------:R-:W4:Y:S01]  /*3b100*/  LDL.LU R197, [R1+0x51c] ;  /* 0x00051c0001c57983 */ /* 0x000f220000300800 */
[----:B------:R-:W-:-:S02]  /*3b110*/  LOP3.LUT P6, RZ, R7, 0x8000, RZ, 0xc0, !PT ;  /* 0x0000800007ff7812 */ /* 0x000fc400078cc0ff */
[----:B------:R-:W-:Y:S02]  /*3b120*/  LOP3.LUT R0, R0, 0x7fffffff, RZ, 0xc0, !PT ;  /* 0x7fffffff00007812 */ /* 0x000fe400078ec0ff */
[----:B------:R-:W-:Y:S01]  /*3b130*/  LOP3.LUT R5, R5, 0xf7ffffff, RZ, 0xc0, !PT ;  /* 0xf7ffffff05057812 */ /* 0x000fe200078ec0ff */
[----:B------:R-:W-:Y:S02]  /*3b140*/  IMAD.U32 R64, RZ, RZ, UR11 ;  /* 0x0000000bff407e24 */ /* 0x000fe4000f8e00ff */
[----:B------:R-:W-:Y:S01]  /*3b150*/  IMAD.U32 R181, RZ, RZ, UR10 ;  /* 0x0000000affb57e24 */ /* 0x000fe2000f8e00ff */
[----:B------:R-:W-:Y:S01]  /*3b160*/  F2FP.SATFINITE.E4M3.F32.PACK_AB_MERGE_C R4, RZ, R4, RZ ;  /* 0x00000004ff04723e */ /* 0x000fe200048070ff */
[----:B------:R-:W-:Y:S01]  /*3b170*/  IMAD.U32 R65, RZ, RZ, UR11 ;  /* 0x0000000bff417e24 */ /* 0x000fe2000f8e00ff */
[----:B------:R-:W-:Y:S01]  /*3b180*/  ISETP.LT.OR P2, PT, R29, 0x42, !P1 ;  /* 0x000000421d00780c */ /* 0x000fe20004f41670 */
[----:B------:R-:W-:Y:S01]  /*3b190*/  IMAD.U32 R182, RZ, RZ, UR10 ;  /* 0x0000000affb67e24 */ /* 0x000fe2000f8e00ff */
[----:B------:R-:W-:Y:S01]  /*3b1a0*/  LOP3.LUT P4, RZ, R7, 0x10000, RZ, 0xc0, !PT ;  /* 0x0001000007ff7812 */ /* 0x000fe2000788c0ff */
[----:B------:R-:W-:Y:S01]  /*3b1b0*/  IMAD.U32 R183, RZ, RZ, UR11 ;  /* 0x0000000bffb77e24 */ /* 0x000fe2000f8e00ff */
[----:B------:R-:W-:Y:S01]  /*3b1c0*/  @P6 LOP3.LUT R0, R0, 0x80000000, RZ, 0xfc, !PT ;  /* 0x8000000000006812 */ /* 0x000fe200078efcff */
[----:B------:R-:W-:Y:S01]  /*3b1d0*/  IMAD.U32 R186, RZ, RZ, UR10 ;  /* 0x0000000affba7e24 */ /* 0x000fe2000f8e00ff */
[----:B------:R-:W-:Y:S01]  /*3b1e0*/  ISETP.LT.OR P6, PT, R29, 0x41, !P1 ;  /* 0x000000411d00780c */ /* 0x000fe20004fc1670 */
[----:B------:R-:W-:Y:S01]  /*3b1f0*/  IMAD.U32 R191, RZ, RZ, UR10 ;  /* 0x0000000affbf7e24 */ /* 0x000fe2000f8e00ff */
[----:B------:R-:W-:Y:S01]  /*3b200*/  @P3 LOP3.LUT R5, R5, 0x8000000, RZ, 0xfc, !PT ;  /* 0x0800000005053812 */ /* 0x000fe200078efcff */
[----:B------:R-:W-:Y:S01]  /*3b210*/  IMAD.U32 R194, RZ, RZ, UR10 ;  /* 0x0000000affc27e24 */ /* 0x000fe2000f8e00ff */
[----:B------:R-:W4:Y:S02]  /*3b220*/  LDL.LU R198, [R1+0x520] ;  /* 0x0005200001c67983 */ /* 0x000f240000300800 */
[----:B------:R-:W-:-:S02]  /*3b230*/  LOP3.LUT P3, RZ, R5, 0x100, RZ, 0xc0, !PT ;  /* 0x0000010005ff7812 */ /* 0x000fc4000786c0ff */
[----:B------:R-:W-:-:S05]  /*3b240*/  LOP3.LUT R5, R5, 0xfbffffff, RZ, 0xc0, !PT ;  /* 0xfbffffff05057812 */ /* 0x000fca00078ec0ff */
[----:B------:R-:W-:Y:S02]  /*3b250*/  @!P6 IADD3 R64, P0, P5, R64, UR13, R24 ;  /* 0x0000000d4040ec10 */ /* 0x000fe4000fd1e018 */
[----:B------:R-:W-:Y:S02]  /*3b260*/  @P6 LOP3.LUT R5, R5, 0x4000000, RZ, 0xfc, !PT ;  /* 0x0400000005056812 */ /* 0x000fe400078efcff */
[----:B------:R-:W-:Y:S02]  /*3b270*/  @!P6 IADD3.X R181, R181, UR12, R30, P0, P5 ;  /* 0x0000000cb5b5ec10 */ /* 0x000fe400087ea41e */
[----:B------:R-:W-:Y:S01]  /*3b280*/  LOP3.LUT P6, RZ, R0, 0x80000000, RZ, 0xc0, !PT ;  /* 0x8000000000ff7812 */ /* 0x000fe200078cc0ff */
[----:B------:R-:W0:Y:S01]  /*3b290*/  @!P3 LDC.64 R8, c[0x0][0x5c0] ;  /* 0x00017000ff08bb82 */ /* 0x000e220000000a00 */
[----:B------:R-:W-:Y:S02]  /*3b2a0*/  LOP3.LUT R5, R5, 0xfdffffff, RZ, 0xc0, !PT ;  /* 0xfdffffff05057812 */ /* 0x000fe400078ec0ff */
[----:B------:R-:W-:-:S09]  /*3b2b0*/  @!P2 IADD3 R65, P0, P5, R65, UR13, R24 ;  /* 0x0000000d4141ac10 */ /* 0x000fd2000fd1e018 */
[----:B------:R1:W-:Y:S01]  /*3b2c0*/  @!P6 STG.E.U8 desc[UR26][R188.64+0x98], R4 ;  /* 0x00009804bc00e986 */ /* 0x0003e2000c10111a */
[----:B------:R-:W-:Y:S02]  /*3b2d0*/  ISETP.LT.OR P6, PT, R29, 0x49, !P1 ;  /* 0x000000491d00780c */ /* 0x000fe40004fc1670 */
[----:B------:R-:W-:Y:S02]  /*3b2e0*/  @P2 LOP3.LUT R5, R5, 0x2000000, RZ, 0xfc, !PT ;  /* 0x0200000005052812 */ /* 0x000fe400078efcff */
[----:B------:R-:W-:Y:S02]  /*3b2f0*/  @!P2 IADD3.X R182, R182, UR12, R30, P0, P5 ;  /* 0x0000000cb6b6ac10 */ /* 0x000fe400087ea41e */
[----:B------:R-:W-:-:S07]  /*3b300*/  LOP3.LUT R5, R5, 0xfeffffff, RZ, 0xc0, !PT ;  /* 0xfeffffff05057812 */ /* 0x000fce00078ec0ff */
[----:B------:R-:W-:Y:S02]  /*3b310*/  @!P6 IADD3 R183, P0, P5, R183, UR13, R24 ;  /* 0x0000000db7b7ec10 */ /* 0x000fe4000fd1e018 */
[----:B------:R-:W-:Y:S02]  /*3b320*/  @P6 LOP3.LUT R5, R5, 0x1000000, RZ, 0xfc, !PT ;  /* 0x0100000005056812 */ /* 0x000fe400078efcff */
[----:B------:R-:W-:Y:S02]  /*3b330*/  @!P6 IADD3.X R186, R186, UR12, R30, P0, P5 ;  /* 0x0000000cbabaec10 */ /* 0x000fe400087ea41e */
[----:B------:R-:W-:Y:S01]  /*3b340*/  ISETP.LT.OR P6, PT, R29, 0x4a, !P1 ;  /* 0x0000004a1d00780c */ /* 0x000fe20004fc1670 */
[----:B-1----:R-:W-:Y:S01]  /*3b350*/  IMAD.U32 R189, RZ, RZ, UR11 ;  /* 0x0000000bffbd7e24 */ /* 0x002fe2000f8e00ff */
[----:B------:R-:W-:-:S11]  /*3b360*/  LOP3.LUT R5, R5, 0xff7fffff, RZ, 0xc0, !PT ;  /* 0xff7fffff05057812 */ /* 0x000fd600078ec0ff */
[----:B------:R-:W-:Y:S02]  /*3b370*/  @!P6 IADD3 R189, P0, P5, R189, UR13, R24 ;  /* 0x0000000dbdbdec10 */ /* 0x000fe4000fd1e018 */
[----:B------:R-:W-:Y:S02]  /*3b380*/  @P6 LOP3.LUT R5, R5, 0x800000, RZ, 0xfc, !PT ;  /* 0x0080000005056812 */ /* 0x000fe400078efcff */
[----:B------:R-:W-:Y:S02]  /*3b390*/  @!P6 IADD3.X R191, R191, UR12, R30, P0, P5 ;  /* 0x0000000cbfbfec10 */ /* 0x000fe400087ea41e */
[----:B------:R-:W-:Y:S02]  /*3b3a0*/  LOP3.LUT R5, R5, 0xffbfffff, RZ, 0xc0, !PT ;  /* 0xffbfffff05057812 */ /* 0x000fe400078ec0ff */
[----:B0-----:R-:W-:-:S05]  /*3b3b0*/  @!P3 IADD3 R8, P0, R70, R8, RZ ;  /* 0x000000084608b210 */ /* 0x001fca0007f1e0ff */
[----:B------:R-:W-:Y:S02]  /*3b3c0*/  @!P3 IMAD.X R9, R71, 0x1, R9, P0 ;  /* 0x000000014709b824 */ /* 0x000fe400000e0609 */
[----:B------:R-:W-:Y:S02]  /*3b3d0*/  IMAD.U32 R190, RZ, RZ, UR11 ;  /* 0x0000000bffbe7e24 */ /* 0x000fe4000f8e00ff */
[----:B--2---:R-:W-:-:S05]  /*3b3e0*/  FMUL R4, R192, UR19 ;  /* 0x00000013c0047c20 */ /* 0x004fca0008400000 */
[----:B------:R-:W-:-:S05]  /*3b3f0*/  F2FP.SATFINITE.E4M3.F32.PACK_AB_MERGE_C R4, RZ, R4, RZ ;  /* 0x00000004ff04723e */ /* 0x000fca00048070ff */
[----:B------:R3:W-:Y:S01]  /*3b400*/  @!P4 STG.E.U8 desc[UR26][R166.64+0x99], R4 ;  /* 0x00009904a600c986 */ /* 0x0007e2000c10111a */
[----:B------:R-:W-:Y:S01]  /*3b410*/  ISETP.LT.OR P4, PT, R29, 0x51, !P1 ;  /* 0x000000511d00780c */ /* 0x000fe20004f81670 */
[----:B------:R-:W-:-:S12]  /*3b420*/  IMAD.U32 R192, RZ, RZ, UR11 ;  /* 0x0000000bffc07e24 */ /* 0x000fd8000f8e00ff */
[----:B------:R-:W-:Y:S02]  /*3b430*/  @!P4 IADD3 R192, P5, P6, R192, UR13, R24 ;  /* 0x0000000dc0c0cc10 */ /* 0x000fe4000febe018 */
[----:B------:R-:W-:Y:S02]  /*3b440*/  @P4 LOP3.LUT R5, R5, 0x400000, RZ, 0xfc, !PT ;  /* 0x0040000005054812 */ /* 0x000fe400078efcff */
[----:B------:R-:W-:Y:S02]  /*3b450*/  @!P4 IADD3.X R194, R194, UR12, R30, P5, P6 ;  /* 0x0000000cc2c2cc10 */ /* 0x000fe4000afec41e */
[----:B------:R-:W-:Y:S01]  /*3b460*/  LOP3.LUT P4, RZ, R0, 0x20000000, RZ, 0xc0, !PT ;  /* 0x2000000000ff7812 */ /* 0x000fe2000788c0ff */
[----:B---3--:R-:W-:-:S05]  /*3b470*/  FMUL R4, R193, UR19 ;  /* 0x00000013c1047c20 */ /* 0x008fca0008400000 */
[----:B------:R-:W-:-:S05]  /*3b480*/  F2FP.SATFINITE.E4M3.F32.PACK_AB_MERGE_C R4, RZ, R4, RZ ;  /* 0x00000004ff04723e */ /* 0x000fca00048070ff */
[----:B------:R0:W-:Y:S01]  /*3b490*/  @!P3 STG.E.U8 desc[UR26][R8.64+0x98], R4 ;  /* 0x000098040800b986 */ /* 0x0001e2000c10111a */
[----:B------:R-:W-:Y:S01]  /*3b4a0*/  ISETP.LT.OR P3, PT, R29, 0x52, !P1 ;  /* 0x000000521d00780c */ /* 0x000fe20004f61670 */
[----:B0-----:R-:W0:Y:S01]  /*3b4b0*/  @!P4 LDC.64 R8, c[0x0][0x5c0] ;  /* 0x00017000ff08cb82 */ /* 0x001e220000000a00 */
[----:B------:R-:W-:-:S11]  /*3b4c0*/  IMAD.U32 R193, RZ, RZ, UR10 ;  /* 0x0000000affc17e24 */ /* 0x000fd6000f8e00ff */
[----:B------:R-:W-:Y:S01]  /*3b4d0*/  @!P3 IADD3 R190, P0, P5, R190, UR13, R24 ;  /* 0x0000000dbebebc10 */ /* 0x000fe2000fd1e018 */
[----:B----4-:R-:W-:-:S03]  /*3b4e0*/  FMUL R4, R196, UR19 ;  /* 0x00000013c4047c20 */ /* 0x010fc60008400000 */
[----:B------:R-:W-:Y:S02]  /*3b4f0*/  @!P3 IADD3.X R193, R193, UR12, R30, P0, P5 ;  /* 0x0000000cc1c1bc10 */ /* 0x000fe400087ea41e */
[----:B------:R-:W-:Y:S02]  /*3b500*/  F2FP.SATFINITE.E4M3.F32.PACK_AB_MERGE_C R4, RZ, R4, RZ ;  /* 0x00000004ff04723e */ /* 0x000fe400048070ff */
[----:B0-----:R-:W-:-:S05]  /*3b510*/  @!P4 IADD3 R8, P0, R12, R8, RZ ;  /* 0x000000080c08c210 */ /* 0x001fca0007f1e0ff */
[----:B------:R-:W-:-:S05]  /*3b520*/  @!P4 IMAD.X R9, R19, 0x1, R9, P0 ;  /* 0x000000011309c824 */ /* 0x000fca00000e0609 */
[----:B------:R0:W-:Y:S02]  /*3b530*/  @!P4 STG.E.U8 desc[UR26][R8.64+0x99], R4 ;  /* 0x000099040800c986 */ /* 0x0001e4000c10111a */
[----:B0-----:R-:W-:Y:S02]  /*3b540*/  FMUL R4, R197, UR19 ;  /* 0x00000013c5047c20 */ /* 0x001fe40008400000 */
[----:B------:R-:W2:Y:S01]  /*3b550*/  LDL.LU R197, [R1+0x524] ;  /* 0x0005240001c57983 */ /* 0x000ea20000300800 */
[----:B------:R-:W-:Y:S01]  /*3b560*/  LOP3.LUT R5, R5, 0xfffffffd, RZ, 0xc0, !PT ;  /* 0xfffffffd05057812 */ /* 0x000fe200078ec0ff */
[----:B------:R-:W-:Y:S02]  /*3b570*/  IMAD.U32 R188, RZ, RZ, UR11 ;  /* 0x0000000bffbc7e24 */ /* 0x000fe4000f8e00ff */
[----:B------:R-:W-:Y:S01]  /*3b580*/  IMAD.U32 R195, RZ, RZ, UR10 ;  /* 0x0000000affc37e24 */ /* 0x000fe2000f8e00ff */
[----:B------:R-:W-:Y:S01]  /*3b590*/  @P3 LOP3.LUT R5, R5, 0x2, RZ, 0xfc, !PT ;  /* 0x0000000205053812 */ /* 0x000fe200078efcff */
[----:B------:R-:W3:Y:S01]  /*3b5a0*/  LDL.LU R199, [R1+0x528] ;  /* 0x0005280001c77983 */ /* 0x000ee20000300800 */
[----:B------:R-:W-:-:S13]  /*3b5b0*/  ISETP.LT.OR P3, PT, R29, 0x59, !P1 ;  /* 0x000000591d00780c */ /* 0x000fda0004f61670 */
[----:B------:R-:W-:-:S04]  /*3b5c0*/  @!P3 IADD3 R188, P0, P5, R188, UR13, R24 ;  /* 0x0000000dbcbcbc10 */ /* 0x000fc8000fd1e018 */
[----:B------:R-:W-:Y:S02]  /*3b5d0*/  @!P3 IADD3.X R195, R195, UR12, R30, P0, P5 ;  /* 0x0000000cc3c3bc10 */ /* 0x000fe400087ea41e */
[C---:B------:R-:W-:Y:S02]  /*3b5e0*/  LOP3.LUT P5, RZ, R7.reuse, 0x100000, RZ, 0xc0, !PT ;  /* 0x0010000007ff7812 */ /* 0x040fe400078ac0ff */
[----:B------:R-:W-:Y:S02]  /*3b5f0*/  F2FP.SATFINITE.E4M3.F32.PACK_AB_MERGE_C R4, RZ, R4, RZ ;  /* 0x00000004ff04723e */ /* 0x000fe400048070ff */
[----:B------:R-:W-:-:S09]  /*3b600*/  LOP3.LUT P6, RZ, R7, 0x400000, RZ, 0xc0, !PT ;  /* 0x0040000007ff7812 */ /* 0x000fd200078cc0ff */
[----:B------:R0:W-:Y:S02]  /*3b610*/  @!P5 STG.E.U8 desc[UR26][R172.64+0xa0], R4 ;  /* 0x0000a004ac00d986 */ /* 0x0001e4000c10111a */
[----:B0-----:R-:W-:-:S05]  /*3b620*/  FMUL R4, R198, UR19 ;  /* 0x00000013c6047c20 */ /* 0x001fca0008400000 */
[----:B------:R-:W-:-:S05]  /*3b630*/  F2FP.SATFINITE.E4M3.F32.PACK_AB_MERGE_C R4, RZ, R4, RZ ;  /* 0x00000004ff04723e */ /* 0x000fca00048070ff */
[----:B------:R2:W-:Y:S01]  /*3b640*/  @!P6 STG.E.U8 desc[UR26][R160.64+0xa1], R4 ;  /* 0x0000a104a000e986 */ /* 0x0005e2000c10111a */
[----:B------:R-:W-:-:S04]  /*3b650*/  LOP3.LUT R5, R5, 0xffdfffff, RZ, 0xc0, !PT ;  /* 0xffdfffff05057812 */ /* 0x000fc800078ec0ff */
[----:B------:R-:W-:Y:S02]  /*3b660*/  @P3 LOP3.LUT R5, R5, 0x200000, RZ, 0xfc, !PT ;  /* 0x0020000005053812 */ /* 0x000fe400078efcff */
[----:B------:R-:W-:Y:S01]  /*3b670*/  ISETP.LT.OR P3, PT, R29, 0x5a, !P1 ;  /* 0x0000005a1d00780c */ /* 0x000fe20004f61670 */
[----:B------:R-:W-:Y:S01]  /*3b680*/  IMAD.U32 R187, RZ, RZ, UR11 ;  /* 0x0000000bffbb7e24 */ /* 0x000fe2000f8e00ff */
[----:B------:R-:W-:Y:S01]  /*3b690*/  LOP3.LUT R5, R5, 0xfffffff7, RZ, 0xc0, !PT ;  /* 0xfffffff705057812 */ /* 0x000fe200078ec0ff */
[----:B------:R-:W-:Y:S01]  /*3b6a0*/  IMAD.U32 R196, RZ, RZ, UR10 ;  /* 0x0000000affc47e24 */ /* 0x000fe2000f8e00ff */
[----:B------:R-:W-:-:S09]  /*3b6b0*/  ISETP.LT.OR P5, PT, R29, 0x61, !P1 ;  /* 0x000000611d00780c */ /* 0x000fd20004fa1670 */
[----:B------:R-:W-:Y:S02]  /*3b6c0*/  @!P3 IADD3 R187, P0, P4, R187, UR13, R24 ;  /* 0x0000000dbbbbbc10 */ /* 0x000fe4000fc1e018 */
[----:B------:R-:W-:Y:S01]  /*3b6d0*/  @P3 LOP3.LUT R5, R5, 0x8, RZ, 0xfc, !PT ;  /* 0x0000000805053812 */ /* 0x000fe200078efcff */
[----:B--2---:R-:W-:Y:S02]  /*3b6e0*/  FMUL R4, R197, UR19 ;  /* 0x00000013c5047c20 */ /* 0x004fe40008400000 */
[----:B------:R-:W2:Y:S01]  /*3b6f0*/  LDL.LU R197, [R1+0x52c] ;  /* 0x00052c0001c57983 */ /* 0x000ea20000300800 */
[----:B------:R-:W-:Y:S02]  /*3b700*/  @!P3 IADD3.X R196, R196, UR12, R30, P0, P4 ;  /* 0x0000000cc4c4bc10 */ /* 0x000fe400087e841e */
[----:B------:R-:W-:Y:S01]  /*3b710*/  LOP3.LUT P3, RZ, R0, 0x10000000, RZ, 0xc0, !PT ;  /* 0x1000000000ff7812 */ /* 0x000fe2000786c0ff */
[----:B------:R-:W-:Y:S01]  /*3b720*/  IMAD.U32 R203, RZ, RZ, UR11 ;  /* 0x0000000bffcb7e24 */ /* 0x000fe2000f8e00ff */
[----:B------:R-:W-:Y:S01]  /*3b730*/  LOP3.LUT R5, R5, 0xffefffff, RZ, 0xc0, !PT ;  /* 0xffefffff05057812 */ /* 0x000fe200078ec0ff */
[----:B------:R-:W-:-:S02]  /*3b740*/  IMAD.U32 R205, RZ, RZ, UR10 ;  /* 0x0000000affcd7e24 */ /* 0x000fc4000f8e00ff */
[----:B------:R-:W-:Y:S01]  /*3b750*/  IMAD.U32 R210, RZ, RZ, UR11 ;  /* 0x0000000bffd27e24 */ /* 0x000fe2000f8e00ff */
[----:B------:R-:W-:Y:S01]  /*3b760*/  @!P5 IADD3 R203, P0, P4, R203, UR13, R24 ;  /* 0x0000000dcbcbdc10 */ /* 0x000fe2000fc1e018 */
[----:B------:R-:W-:Y:S01]  /*3b770*/  IMAD.U32 R212, RZ, RZ, UR10 ;  /* 0x0000000affd47e24 */ /* 0x000fe2000f8e00ff */
[----:B------:R-:W-:Y:S02]  /*3b780*/  @P5 LOP3.LUT R5, R5, 0x100000, RZ, 0xfc, !PT ;  /* 0x0010000005055812 */ /* 0x000fe400078efcff */
[----:B------:R-:W-:Y:S01]  /*3b790*/  LOP3.LUT P2, RZ, R0, 0x40000000, RZ, 0xc0, !PT ;  /* 0x4000000000ff7812 */ /* 0x000fe2000784c0ff */
[----:B------:R-:W-:Y:S01]  /*3b7a0*/  IMAD.U32 R209, RZ, RZ, UR11 ;  /* 0x0000000bffd17e24 */ /* 0x000fe2000f8e00ff */
[----:B------:R-:W-:Y:S01]  /*3b7b0*/  ISETP.LT.OR P6, PT, R29, 0x69, !P1 ;  /* 0x000000691d00780c */ /* 0x000fe20004fc1670 */
[----:B------:R-:W0:Y:S01]  /*3b7c0*/  @!P3 LDC.64 R8, c[0x0][0x5c0] ;  /* 0x00017000ff08bb82 */ /* 0x000e220000000a00 */
[----:B------:R-:W-:Y:S01]  /*3b7d0*/  @!P5 IADD3.X R205, R205, UR12, R30, P0, P4 ;  /* 0x0000000ccdcddc10 */ /* 0x000fe200087e841e */
[----:B------:R-:W-:Y:S01]  /*3b7e0*/  IMAD.U32 R213, RZ, RZ, UR10 ;  /* 0x0000000affd57e24 */ /* 0x000fe2000f8e00ff */
[----:B------:R-:W-:Y:S01]  /*3b7f0*/  ISETP.LT.OR P5, PT, R29, 0x62, !P1 ;  /* 0x000000621d00780c */ /* 0x000fe20004fa1670 */
[----:B------:R-:W-:Y:S01]  /*3b800*/  IMAD.U32 R167, RZ, RZ, UR11 ;  /* 0x0000000bffa77e24 */ /* 0x000fe2000f8e00ff */
[----:B------:R-:W-:Y:S01]  /*3b810*/  LOP3.LUT R5, R5, 0xfff7ffff, RZ, 0xc0, !PT ;  /* 0xfff7ffff05057812 */ /* 0x000fe200078ec0ff */
[----:B------:R-:W-:Y:S01]  /*3b820*/  IMAD.U32 R208, RZ, RZ, UR10 ;  /* 0x0000000affd07e24 */ /* 0x000fe2000f8e00ff */
[----:B------:R-:W-:Y:S01]  /*3b830*/  F2FP.SATFINITE.E4M3.F32.PACK_AB_MERGE_C R4, RZ, R4, RZ ;  /* 0x00000004ff04723e */ /* 0x000fe200048070ff */
[----:B------:R-:W4:Y:S08]  /*3b840*/  LDL.LU R198, [R1+0x530] ;  /* 0x0005300001c67983 */ /* 0x000f300000300800 */
[----:B------:R-:W-:-:S04]  /*3b850*/  @!P5 IADD3 R210, P0, P4, R210, UR13, R24 ;  /* 0x0000000dd2d2dc10 */ /* 0x000fc8000fc1e018 */
[----:B------:R-:W-:Y:S02]  /*3b860*/  @!P5 IADD3.X R212, R212, UR12, R30, P0, P4 ;  /* 0x0000000cd4d4dc10 */ /* 0x000fe400087e841e */
[----:B0-----:R-:W-:Y:S02]  /*3b870*/  @!P3 IADD3 R8, P0, R13, R8, RZ ;  /* 0x000000080d08b210 */ /* 0x001fe40007f1e0ff */
[----:B------:R-:W-:-:S03]  /*3b880*/  @P5 LOP3.LUT R5, R5, 0x80000, RZ, 0xfc, !PT ;  /* 0x0008000005055812 */ /* 0x000fc600078efcff */
[----:B------:R-:W-:Y:S01]  /*3b890*/  @!P3 IMAD.X R9, R76, 0x1, R9, P0 ;  /* 0x000000014c09b824 */ /* 0x000fe200000e0609 */
[----:B------:R-:W-:Y:S02]  /*3b8a0*/  LOP3.LUT R5, R5, 0xfffbffff, RZ, 0xc0, !PT ;  /* 0xfffbffff05057812 */ /* 0x000fe400078ec0ff */
[----:B------:R-:W-:Y:S02]  /*3b8b0*/  @!P6 IADD3 R209, P4, P5, R209, UR13, R24 ;  /* 0x0000000dd1d1ec10 */ /* 0x000fe4000fd9e018 */
[----:B------:R0:W-:Y:S01]  /*3b8c0*/  @!P3 STG.E.U8 desc[UR26][R8.64+0xa0], R4 ;  /* 0x0000a0040800b986 */ /* 0x0001e2000c10111a */
[----:B------:R-:W-:Y:S02]  /*3b8d0*/  @P6 LOP3.LUT R5, R5, 0x40000, RZ, 0xfc, !PT ;  /* 0x0004000005056812 */ /* 0x000fe400078efcff */
[----:B------:R-:W-:Y:S02]  /*3b8e0*/  @!P6 IADD3.X R213, R213, UR12, R30, P4, P5 ;  /* 0x0000000cd5d5ec10 */ /* 0x000fe4000a7ea41e */
[----:B------:R-:W-:Y:S01]  /*3b8f0*/  ISETP.LT.OR P6, PT, R29, 0x6a, !P1 ;  /* 0x0000006a1d00780c */ /* 0x000fe20004fc1670 */
[----:B0-----:R-:W0:Y:S01]  /*3b900*/  @!P2 LDC.64 R8, c[0x0][0x5c0] ;  /* 0x00017000ff08ab82 */ /* 0x001e220000000a00 */
[----:B---3--:R-:W-:-:S11]  /*3b910*/  FMUL R4, R199, UR19 ;  /* 0x00000013c7047c20 */ /* 0x008fd60008400000 */
[----:B------:R-:W-:-:S04]  /*3b920*/  @!P6 IADD3 R167, P0, P3, R167, UR13, R24 ;  /* 0x0000000da7a7ec10 */ /* 0x000fc8000fb1e018 */
[----:B------:R-:W-:Y:S02]  /*3b930*/  @!P6 IADD3.X R208, R208, UR12, R30, P0, P3 ;  /* 0x0000000cd0d0ec10 */ /* 0x000fe400087e641e */
[----:B------:R-:W-:Y:S02]  /*3b940*/  F2FP.SATFINITE.E4M3.F32.PACK_AB_MERGE_C R4, RZ, R4, RZ ;  /* 0x00000004ff04723e */ /* 0x000fe400048070ff */
[----:B0-----:R-:W-:-:S05]  /*3b950*/  @!P2 IADD3 R8, P0, R22, R8, RZ ;  /* 0x000000081608a210 */ /* 0x001fca0007f1e0ff */
[----:B------:R-:W-:-:S05]  /*3b960*/  @!P2 IMAD.X R9, R77, 0x1, R9, P0 ;  /* 0x000000014d09a824 */ /* 0x000fca00000e0609 */
[----:B------:R2:W-:Y:S02]  /*3b970*/  @!P2 STG.E.U8 desc[UR26][R8.64+0xa1], R4 ;  /* 0x0000a1040800a986 */ /* 0x0005e4000c10111a */
[----:B--2---:R-:W-:Y:S02]  /*3b980*/  FMUL R4, R197, UR19 ;  /* 0x00000013c5047c20 */ /* 0x004fe40008400000 */
[----:B------:R-:W2:Y:S04]  /*3b990*/  LDL.LU R197, [R1+0x534] ;  /* 0x0005340001c57983 */ /* 0x000ea80000300800 */
[----:B------:R-:W3:Y:S01]  /*3b9a0*/  LDL.LU R215, [R1+0x538] ;  /* 0x0005380001d77983 */ /* 0x000ee20000300800 */
[----:B------:R-:W-:Y:S02]  /*3b9b0*/  LOP3.LUT P4, RZ, R7, 0x8000000, RZ, 0xc0, !PT ;  /* 0x0800000007ff7812 */ /* 0x000fe4000788c0ff */
[----:B------:R-:W-:Y:S01]  /*3b9c0*/  LOP3.LUT R0, R0, 0xf7ffffff, RZ, 0xc0, !PT ;  /* 0xf7ffffff00007812 */ /* 0x000fe200078ec0ff */
[----:B------:R-:W-:-:S02]  /*3b9d0*/  IMAD.U32 R166, RZ, RZ, UR11 ;  /* 0x0000000bffa67e24 */ /* 0x000fc4000f8e00ff */
[----:B------:R-:W-:Y:S01]  /*3b9e0*/  IMAD.U32 R207, RZ, RZ, UR10 ;  /* 0x0000000affcf7e24 */ /* 0x000fe2000f8e00ff */
[----:B------:R-:W-:Y:S01]  /*3b9f0*/  LOP3.LUT R5, R5, 0xfffffffb, RZ, 0xc0, !PT ;  /* 0xfffffffb05057812 */ /* 0x000fe200078ec0ff */
[----:B------:R-:W-:Y:S02]  /*3ba00*/  IMAD.U32 R161, RZ, RZ, UR11 ;  /* 0x0000000bffa17e24 */ /* 0x000fe4000f8e00ff */
[----:B------:R-:W-:Y:S02]  /*3ba10*/  IMAD.U32 R204, RZ, RZ, UR10 ;  /* 0x0000000affcc7e24 */ /* 0x000fe4000f8e00ff */
[----:B------:R-:W-:Y:S02]  /*3ba20*/  IMAD.U32 R160, RZ, RZ, UR11 ;  /* 0x0000000bffa07e24 */ /* 0x000fe4000f8e00ff */
[----:B------:R-:W-:Y:S01]  /*3ba30*/  IMAD.U32 R201, RZ, RZ, UR10 ;  /* 0x0000000affc97e24 */ /* 0x000fe2000f8e00ff */
[----:B------:R-:W-:Y:S01]  /*3ba40*/  @P4 LOP3.LUT R0, R0, 0x8000000, RZ, 0xfc, !PT ;  /* 0x0800000000004812 */ /* 0x000fe200078efcff */
[----:B------:R-:W-:Y:S01]  /*3ba50*/  IMAD.U32 R206, RZ, RZ, UR11 ;  /* 0x0000000bffce7e24 */ /* 0x000fe2000f8e00ff */
[----:B------:R-:W-:Y:S01]  /*3ba60*/  ISETP.LT.OR P4, PT, R29, 0x71, !P1 ;  /* 0x000000711d00780c */ /* 0x000fe20004f81670 */
[----:B------:R-:W3:Y:S01]  /*3ba70*/  LDL.LU R200, [R1+0x53c] ;  /* 0x00053c0001c87983 */ /* 0x000ee20000300800 */
[----:B------:R-:W-:-:S02]  /*3ba80*/  @P6 LOP3.LUT R5, R5, 0x4, RZ, 0xfc, !PT ;  /* 0x0000000405056812 */ /* 0x000fc400078efcff */
[----:B------:R-:W-:Y:S01]  /*3ba90*/  F2FP.SATFINITE.E4M3.F32.PACK_AB_MERGE_C R4, RZ, R4, RZ ;  /* 0x00000004ff04723e */ /* 0x000fe200048070ff */
[----:B------:R-:W-:-:S08]  /*3baa0*/  IMAD.U32 R211, RZ, RZ, UR10 ;  /* 0x0000000affd37e24 */ /* 0x000fd0000f8e00ff */
[----:B------:R-:W-:Y:S01]  /*3bab0*/  @!P4 IADD3 R166, P0, P3, R166, UR13, R24 ;  /* 0x0000000da6a6cc10 */ /* 0x000fe2000fb1e018 */
[----:B------:R-:W3:Y:S03]  /*3bac0*/  LDL.LU R216, [R1+0x540] ;  /* 0x0005400001d87983 */ /* 0x000ee60000300800 */
[----:B------:R-:W-:Y:S02]  /*3bad0*/  @!P4 IADD3.X R207, R207, UR12, R30, P0, P3 ;  /* 0x0000000ccfcfcc10 */ /* 0x000fe400087e641e */
[----:B------:R-:W-:Y:S02]  /*3bae0*/  ISETP.LT.OR P3, PT, R29, 0x72, !P1 ;  /* 0x000000721d00780c */ /* 0x000fe40004f61670 */
[C---:B------:R-:W-:Y:S02]  /*3baf0*/  LOP3.LUT P6, RZ, R5.reuse, 0x200, RZ, 0xc0, !PT ;  /* 0x0000020005ff7812 */ /* 0x040fe400078cc0ff */
[----:B------:R-:W-:-:S04]  /*3bb00*/  LOP3.LUT R5, R5, 0xfffdffff, RZ, 0xc0, !PT ;  /* 0xfffdffff05057812 */ /* 0x000fc800078ec0ff */
[----:B------:R-:W-:-:S04]  /*3bb10*/  @P4 LOP3.LUT R5, R5, 0x20000, RZ, 0xfc, !PT ;  /* 0x0002000005054812 */ /* 0x000fc800078efcff */
[----:B------:R-:W-:Y:S02]  /*3bb20*/  LOP3.LUT R5, R5, 0xffffffef, RZ, 0xc0, !PT ;  /* 0xffffffef05057812 */ /* 0x000fe400078ec0ff */
[----:B------:R-:W-:Y:S01]  /*3bb30*/  @!P3 IADD3 R161, P0, P2, R161, UR13, R24 ;  /* 0x0000000da1a1bc10 */ /* 0x000fe2000fa1e018 */
[----:B------:R-:W0:Y:S01]  /*3bb40*/  @!P6 LDC.64 R8, c[0x0][0x5c0] ;  /* 0x00017000ff08eb82 */ /* 0x000e220000000a00 */
[----:B------:R-:W-:Y:S02]  /*3bb50*/  @P3 LOP3.LUT R5, R5, 0x10, RZ, 0xfc, !PT ;  /* 0x0000001005053812 */ /* 0x000fe400078efcff */
[----:B------:R-:W-:Y:S02]  /*3bb60*/  @!P3 IADD3.X R204, R204, UR12, R30, P0, P2 ;  /* 0x0000000cccccbc10 */ /* 0x000fe400087e441e */
[----:B------:R-:W-:Y:S02]  /*3bb70*/  ISETP.LT.OR P3, PT, R29, 0x79, !P1 ;  /* 0x000000791d00780c */ /* 0x000fe40004f61670 */
[----:B------:R-:W-:-:S02]  /*3bb80*/  LOP3.LUT P4, RZ, R0, 0x8000000, RZ, 0xc0, !PT ;  /* 0x0800000000ff7812 */ /* 0x000fc4000788c0ff */
[----:B------:R-:W-:-:S09]  /*3bb90*/  LOP3.LUT R5, R5, 0xfffeffff, RZ, 0xc0, !PT ;  /* 0xfffeffff05057812 */ /* 0x000fd200078ec0ff */
[----:B------:R-:W-:Y:S02]  /*3bba0*/  @!P3 IADD3 R160, P0, P2, R160, UR13, R24 ;  /* 0x0000000da0a0bc10 */ /* 0x000fe4000fa1e018 */
[----:B------:R-:W-:Y:S02]  /*3bbb0*/  @P3 LOP3.LUT R5, R5, 0x10000, RZ, 0xfc, !PT ;  /* 0x0001000005053812 */ /* 0x000fe400078efcff */
[----:B------:R-:W-:Y:S02]  /*3bbc0*/  @!P3 IADD3.X R201, R201, UR12, R30, P0, P2 ;  /* 0x0000000cc9c9bc10 */ /* 0x000fe400087e441e */
[----:B------:R-:W-:Y:S02]  /*3bbd0*/  ISETP.LT.OR P3, PT, R29, 0x7a, !P1 ;  /* 0x0000007a1d00780c */ /* 0x000fe40004f61670 */
[----:B------:R-:W-:Y:S01]  /*3bbe0*/  LOP3.LUT P5, RZ, R7, 0x10000000, RZ, 0xc0, !PT ;  /* 0x1000000007ff7812 */ /* 0x000fe200078ac0ff */
[----:B------:R4:W-:Y:S02]  /*3bbf0*/  @!P4 STG.E.U8 desc[UR26][R184.64+0xa8], R4 ;  /* 0x0000a804b800c986 */ /* 0x0009e4000c10111a */
[----:B----4-:R-:W-:-:S08]  /*3bc00*/  FMUL R4, R198, UR19 ;  /* 0x00000013c6047c20 */ /* 0x010fd00008400000 */
[----:B------:R-:W-:Y:S02]  /*3bc10*/  @!P3 IADD3 R206, P0, P2, R206, UR13, R24 ;  /* 0x0000000dcecebc10 */ /* 0x000fe4000fa1e018 */
[----:B------:R-:W-:Y:S02]  /*3bc20*/  F2FP.SATFINITE.E4M3.F32.PACK_AB_MERGE_C R4, RZ, R4, RZ ;  /* 0x00000004ff04723e */ /* 0x000fe400048070ff */
[----:B------:R-:W-:Y:S02]  /*3bc30*/  @!P3 IADD3.X R211, R211, UR12, R30, P0, P2 ;  /* 0x0000000cd3d3bc10 */ /* 0x000fe400087e441e */
[----:B0-----:R-:W-:Y:S01]  /*3bc40*/  @!P6 IADD3 R8, P0, R78, R8, RZ ;  /* 0x000000084e08e210 */ /* 0x001fe20007f1e0ff */
[----:B------:R2:W-:Y:S04]  /*3bc50*/  @!P5 STG.E.U8 desc[UR26][R154.64+0xa9], R4 ;  /* 0x0000a9049a00d986 */ /* 0x0005e8000c10111a */
[----:B------:R-:W-:-:S02]  /*3bc60*/  @!P6 IMAD.X R9, R79, 0x1, R9, P0 ;  /* 0x000000014f09e824 */ /* 0x000fc400000e0609 */
[----:B--2---:R-:W-:-:S05]  /*3bc70*/  FMUL R4, R197, UR19 ;  /* 0x00000013c5047c20 */ /* 0x004fca0008400000 */
[----:B------:R-:W-:-:S05]  /*3bc80*/  F2FP.SATFINITE.E4M3.F32.PACK_AB_MERGE_C R4, RZ, R4, RZ ;  /* 0x00000004ff04723e */ /* 0x000fca00048070ff */
[----:B------:R3:W-:Y:S02]  /*3bc90*/  @!P6 STG.E.U8 desc[UR26][R8.64+0xa8], R4 ;  /* 0x0000a8040800e986 */ /* 0x0007e4000c10111a */
[----:B---3--:R-:W-:Y:S02]  /*3bca0*/  FMUL R4, R215, UR19 ;  /* 0x00000013d7047c20 */ /* 0x008fe40008400000 */
[----:B------:R-:W2:Y:S01]  /*3bcb0*/  LDL.LU R215, [R1+0x544] ;  /* 0x0005440001d77983 */ /* 0x000ea20000300800 */
[----:B------:R-:W-:Y:S02]  /*3bcc0*/  ISETP.LT.OR P5, PT, R29, 0x81, !P1 ;  /* 0x000000811d00780c */ /* 0x000fe40004fa1670 */
[----:B------:R-:W-:Y:S01]  /*3bcd0*/  LOP3.LUT R5, R5, 0xffff7fff, RZ, 0xc0, !PT ;  /* 0xffff7fff05057812 */ /* 0x000fe200078ec0ff */
[----:B------:R-:W-:Y:S02]  /*3bce0*/  IMAD.U32 R199, RZ, RZ, UR11 ;  /* 0x0000000bffc77e24 */ /* 0x000fe4000f8e00ff */
[----:B------:R-:W-:Y:S01]  /*3bcf0*/  IMAD.U32 R202, RZ, RZ, UR10 ;  /* 0x0000000affca7e24 */ /* 0x000fe2000f8e00ff */
[----:B------:R-:W-:-:S02]  /*3bd00*/  @P3 LOP3.LUT R5, R5, 0x8000, RZ, 0xfc, !PT ;  /* 0x0000800005053812 */ /* 0x000fc400078efcff */
[----:B------:R-:W-:Y:S02]  /*3bd10*/  LOP3.LUT P4, RZ, R7, 0x80000000, RZ, 0xc0, !PT ;  /* 0x8000000007ff7812 */ /* 0x000fe4000788c0ff */
[----:B------:R-:W-:Y:S01]  /*3bd20*/  LOP3.LUT R0, R0, 0xfbffffff, RZ, 0xc0, !PT ;  /* 0xfbffffff00007812 */ /* 0x000fe200078ec0ff */
[----:B------:R-:W-:Y:S01]  /*3bd30*/  IMAD.U32 R154, RZ, RZ, UR11 ;  /* 0x0000000bff9a7e24 */ /* 0x000fe2000f8e00ff */
[----:B------:R-:W-:Y:S01]  /*3bd40*/  LOP3.LUT R5, R5, 0xffffbfff, RZ, 0xc0, !PT ;  /* 0xffffbfff05057812 */ /* 0x000fe200078ec0ff */
[----:B------:R-:W-:Y:S01]  /*3bd50*/  IMAD.U32 R198, RZ, RZ, UR10 ;  /* 0x0000000affc67e24 */ /* 0x000fe2000f8e00ff */
[----:B------:R-:W-:Y:S01]  /*3bd60*/  @!P5 IADD3 R199, P2, P3, R199, UR13, R24 ;  /* 0x0000000dc7c7dc10 */ /* 0x000fe2000fb5e018 */
[----:B------:R-:W-:Y:S01]  /*3bd70*/  IMAD.U32 R197, RZ, RZ, UR10 ;  /* 0x0000000affc57e24 */ /* 0x000fe2000f8e00ff */
[----:B------:R-:W-:Y:S01]  /*3bd80*/  @P5 LOP3.LUT R5, R5, 0x4000, RZ, 0xfc, !PT ;  /* 0x0000400005055812 */ /* 0x000fe200078efcff */
[----:B------:R-:W3:Y:S01]  /*3bd90*/  LDL.LU R217, [R1+0x548] ;  /* 0x0005480001d97983 */ /* 0x000ee20000300800 */
[----:B------:R-:W-:-:S02]  /*3bda0*/  @!P5 IADD3.X R202, R202, UR12, R30, P2, P3 ;  /* 0x0000000ccacadc10 */ /* 0x000fc400097e641e */
[----:B------:R-:W-:Y:S02]  /*3bdb0*/  LOP3.LUT P3, RZ, R5, 0x400, RZ, 0xc0, !PT ;  /* 0x0000040005ff7812 */ /* 0x000fe4000786c0ff */
[----:B------:R-:W-:Y:S02]  /*3bdc0*/  @P4 LOP3.LUT R0, R0, 0x4000000, RZ, 0xfc, !PT ;  /* 0x0400000000004812 */ /* 0x000fe400078efcff */
[----:B------:R-:W-:-:S09]  /*3bdd0*/  ISETP.LT.OR P4, PT, R29, 0x82, !P1 ;  /* 0x000000821d00780c */ /* 0x000fd20004f81670 */
[----:B------:R-:W0:Y:S01]  /*3bde0*/  @!P3 LDC.64 R8, c[0x0][0x5c0] ;  /* 0x00017000ff08bb82 */ /* 0x000e220000000a00 */
[----:B------:R-:W-:-:S03]  /*3bdf0*/  LOP3.LUT R5, R5, 0xffffdfff, RZ, 0xc0, !PT ;  /* 0xffffdfff05057812 */ /* 0x000fc600078ec0ff */
[----:B------:R-:W-:Y:S02]  /*3be00*/  @!P4 IADD3 R154, P0, P2, R154, UR13, R24 ;  /* 0x0000000d9a9acc10 */ /* 0x000fe4000fa1e018 */
[----:B------:R-:W-:Y:S02]  /*3be10*/  @P4 LOP3.LUT R5, R5, 0x2000, RZ, 0xfc, !PT ;  /* 0x0000200005054812 */ /* 0x000fe400078efcff */
[----:B------:R-:W-:Y:S02]  /*3be20*/  @!P4 IADD3.X R198, R198, UR12, R30, P0, P2 ;  /* 0x0000000cc6c6cc10 */ /* 0x000fe400087e441e */
[----:B------:R-:W-:Y:S02]  /*3be30*/  ISETP.LT.OR P4, PT, R29, 0x89, !P1 ;  /* 0x000000891d00780c */ /* 0x000fe40004f81670 */
[----:B------:R-:W-:Y:S02]  /*3be40*/  LOP3.LUT R5, R5, 0xffffefff, RZ, 0xc0, !PT ;  /* 0xffffefff05057812 */ /* 0x000fe400078ec0ff */
[----:B------:R-:W-:-:S02]  /*3be50*/  F2FP.SATFINITE.E4M3.F32.PACK_AB_MERGE_C R4, RZ, R4, RZ ;  /* 0x00000004ff04723e */ /* 0x000fc400048070ff */
[----:B0-----:R-:W-:Y:S01]  /*3be60*/  @!P3 IADD3 R8, P0, R86, R8, RZ ;  /* 0x000000085608b210 */ /* 0x001fe20007f1e0ff */
[----:B------:R-:W-:-:S04]  /*3be70*/  IMAD.U32 R86, RZ, RZ, UR11 ;  /* 0x0000000bff567e24 */ /* 0x000fc8000f8e00ff */
[----:B------:R-:W-:Y:S02]  /*3be80*/  @!P3 IMAD.X R9, R87, 0x1, R9, P0 ;  /* 0x000000015709b824 */ /* 0x000fe400000e0609 */
[----:B------:R-:W-:Y:S02]  /*3be90*/  @!P4 IADD3 R86, P0, P2, R86, UR13, R24 ;  /* 0x0000000d5656cc10 */ /* 0x000fe4000fa1e018 */
[----:B------:R-:W-:Y:S02]  /*3bea0*/  @P4 LOP3.LUT R5, R5, 0x1000, RZ, 0xfc, !PT ;  /* 0x0000100005054812 */ /* 0x000fe400078efcff */
[----:B------:R-:W-:Y:S02]  /*3beb0*/  @!P4 IADD3.X R197, R197, UR12, R30, P0, P2 ;  /* 0x0000000cc5c5cc10 */ /* 0x000fe400087e441e */
[C---:B------:R-:W-:Y:S01]  /*3bec0*/  LOP3.LUT P4, RZ, R0.reuse, 0x4000000, RZ, 0xc0, !PT ;  /* 0x0400000000ff7812 */ /* 0x040fe2000788c0ff */
[----:B------:R0:W-:Y:S01]  /*3bed0*/  @!P3 STG.E.U8 desc[UR26][R8.64+0xa9], R4 ;  /* 0x0000a9040800b986 */ /* 0x0001e2000c10111a */
[----:B------:R-:W-:Y:S01]  /*3bee0*/  LOP3.LUT P5, RZ, R0, 0x2, RZ, 0xc0, !PT ;  /* 0x0000000200ff7812 */ /* 0x000fe200078ac0ff */
[----:B0-----:R-:W-:-:S05]  /*3bef0*/  FMUL R4, R200, UR19 ;  /* 0x00000013c8047c20 */ /* 0x001fca0008400000 */
[----:B------:R-:W-:-:S05]  /*3bf00*/  F2FP.SATFINITE.E4M3.F32.PACK_AB_MERGE_C R4, RZ, R4, RZ ;  /* 0x00000004ff04723e */ /* 0x000fca00048070ff */
[----:B------:R0:W-:Y:S02]  /*3bf10*/  @!P4 STG.E.U8 desc[UR26][R164.64+0xb0], R4 ;  /* 0x0000b004a400c986 */ /* 0x0001e4000c10111a */
[----:B0-----:R-:W-:-:S05]  /*3bf20*/  FMUL R4, R216, UR19 ;  /* 0x00000013d8047c20 */ /* 0x001fca0008400000 */
[----:B------:R-:W-:-:S05]  /*3bf30*/  F2FP.SATFINITE.E4M3.F32.PACK_AB_MERGE_C R4, RZ, R4, RZ ;  /* 0x00000004ff04723e */ /* 0x000fca00048070ff */
[----:B------:R2:W-:Y:S02]  /*3bf40*/  @!P5 STG.E.U8 desc[UR26][R152.64+0xb1], R4 ;  /* 0x0000b1049800d986 */ /* 0x0005e4000c10111a */
[----:B--2---:R-:W-:Y:S02]  /*3bf50*/  FMUL R4, R215, UR19 ;  /* 0x00000013d7047c20 */ /* 0x004fe40008400000 */
[----:B------:R-:W2:Y:S01]  /*3bf60*/  LDL.LU R215, [R1+0x54c] ;  /* 0x00054c0001d77983 */ /* 0x000ea20000300800 */
[----:B------:R-:W-:Y:S01]  /*3bf70*/  ISETP.LT.OR P3, PT, R29, 0x8a, !P1 ;  /* 0x0000008a1d00780c */ /* 0x000fe20004f61670 */
[----:B------:R-:W-:Y:S01]  /*3bf80*/  IMAD.U32 R79, RZ, RZ, UR11 ;  /* 0x0000000bff4f7e24 */ /* 0x000fe2000f8e00ff */
[----:B------:R-:W-:Y:S01]  /*3bf90*/  LOP3.LUT R5, R5, 0xfffff7ff, RZ, 0xc0, !PT ;  /* 0xfffff7ff05057812 */ /* 0x000fe200078ec0ff */
[----:B------:R-:W-:Y:S01]  /*3bfa0*/  IMAD.U32 R184, RZ, RZ, UR10 ;  /* 0x0000000affb87e24 */ /* 0x000fe2000f8e00ff */
[----:B------:R-:W-:Y:S01]  /*3bfb0*/  LOP3.LUT P6, RZ, R6, 0x1, RZ, 0xc0, !PT ;  /* 0x0000000106ff7812 */ /* 0x000fe200078cc0ff */
[----:B------:R-:W-:-:S02]  /*3bfc0*/  IMAD.U32 R78, RZ, RZ, UR11 ;  /* 0x0000000bff4e7e24 */ /* 0x000fc4000f8e00ff */
[----:B------:R-:W-:Y:S01]  /*3bfd0*/  IMAD.U32 R172, RZ, RZ, UR10 ;  /* 0x0000000affac7e24 */ /* 0x000fe2000f8e00ff */
[----:B------:R-:W-:Y:S01]  /*3bfe0*/  LOP3.LUT R0, R0, 0xfdffffff, RZ, 0xc0, !PT ;  /* 0xfdffffff00007812 */ /* 0x000fe200078ec0ff */
[----:B------:R-:W-:Y:S02]  /*3bff0*/  IMAD.U32 R185, RZ, RZ, UR11 ;  /* 0x0000000bffb97e24 */ /* 0x000fe4000f8e00ff */
[----:B------:R-:W-:Y:S02]  /*3c000*/  IMAD.U32 R200, RZ, RZ, UR10 ;  /* 0x0000000affc87e24 */ /* 0x000fe4000f8e00ff */
[----:B------:R-:W-:Y:S01]  /*3c010*/  IMAD.U32 R164, RZ, RZ, UR11 ;  /* 0x0000000bffa47e24 */ /* 0x000fe2000f8e00ff */
[----:B------:R-:W-:Y:S01]  /*3c020*/  @!P3 IADD3 R79, P0, P2, R79, UR13, R24 ;  /* 0x0000000d4f4fbc10 */ /* 0x000fe2000fa1e018 */
[----:B------:R-:W-:Y:S01]  /*3c030*/  IMAD.U32 R173, RZ, RZ, UR10 ;  /* 0x0000000affad7e24 */ /* 0x000fe2000f8e00ff */
[----:B------:R-:W-:Y:S01]  /*3c040*/  @P3 LOP3.LUT R5, R5, 0x800, RZ, 0xfc, !PT ;  /* 0x0000080005053812 */ /* 0x000fe200078efcff */
[----:B------:R-:W0:Y:S01]  /*3c050*/  @!P6 LDC.64 R8, c[0x0][0x5c0] ;  /* 0x00017000ff08eb82 */ /* 0x000e220000000a00 */
[----:B------:R-:W-:Y:S01]  /*3c060*/  @!P3 IADD3.X R184, R184, UR12, R30, P0, P2 ;  /* 0x0000000cb8b8bc10 */ /* 0x000fe200087e441e */
[----:B------:R-:W4:Y:S01]  /*3c070*/  LDL.LU R216, [R1+0x550] ;  /* 0x0005500001d87983 */ /* 0x000f220000300800 */
[----:B------:R-:W-:-:S02]  /*3c080*/  ISETP.LT.OR P3, PT, R29, 0x91, !P1 ;  /* 0x000000911d00780c */ /* 0x000fc40004f61670 */
[C---:B------:R-:W-:Y:S02]  /*3c090*/  LOP3.LUT P4, RZ, R5.reuse, 0x1, RZ, 0xc0, !PT ;  /* 0x0000000105ff7812 */ /* 0x040fe4000788c0ff */
[----:B------:R-:W-:-:S09]  /*3c0a0*/  LOP3.LUT R5, R5, 0xfffffbff, RZ, 0xc0, !PT ;  /* 0xfffffbff05057812 */ /* 0x000fd200078ec0ff */
[----:B------:R-:W-:Y:S02]  /*3c0b0*/  @!P3 IADD3 R78, P0, P2, R78, UR13, R24 ;  /* 0x0000000d4e4ebc10 */ /* 0x000fe4000fa1e018 */
[----:B------:R-:W-:Y:S02]  /*3c0c0*/  @P3 LOP3.LUT R5, R5, 0x400, RZ, 0xfc, !PT ;  /* 0x0000040005053812 */ /* 0x000fe400078efcff */
[----:B------:R-:W-:Y:S02]  /*3c0d0*/  @!P3 IADD3.X R172, R172, UR12, R30, P0, P2 ;  /* 0x0000000cacacbc10 */ /* 0x000fe400087e441e */
[C---:B------:R-:W-:Y:S02]  /*3c0e0*/  ISETP.LT.OR P3, PT, R29.reuse, 0x92, !P1 ;  /* 0x000000921d00780c */ /* 0x040fe40004f61670 */
[----:B------:R-:W-:Y:S02]  /*3c0f0*/  @P4 LOP3.LUT R0, R0, 0x2000000, RZ, 0xfc, !PT ;  /* 0x0200000000004812 */ /* 0x000fe400078efcff */
[----:B------:R-:W-:-:S02]  /*3c100*/  ISETP.LT.OR P4, PT, R29, 0x99, !P1 ;  /* 0x000000991d00780c */ /* 0x000fc40004f81670 */
[----:B------:R-:W-:-:S07]  /*3c110*/  LOP3.LUT R5, R5, 0xfffffdff, RZ, 0xc0, !PT ;  /* 0xfffffdff05057812 */ /* 0x000fce00078ec0ff */
[----:B------:R-:W-:Y:S02]  /*3c120*/  @!P3 IADD3 R185, P0, P2, R185, UR13, R24 ;  /* 0x0000000db9b9bc10 */ /* 0x000fe4000fa1e018 */
[----:B------:R-:W-:Y:S02]  /*3c130*/  @P3 LOP3.LUT R5, R5, 0x200, RZ, 0xfc, !PT ;  /* 0x0000020005053812 */ /* 0x000fe400078efcff */
[----:B------:R-:W-:Y:S02]  /*3c140*/  @!P3 IADD3.X R200, R200, UR12, R30, P0, P2 ;  /* 0x0000000cc8c8bc10 */ /* 0x000fe400087e441e */
        /* <DEDUP_REMOVED lines=14> */
[----:B---3--:R-:W-:-:S03]  /*3c230*/  FMUL R4, R217, UR19 ;  /* 0x00000013d9047c20 */ /* 0x008fc60008400000 */
[----:B------:R-:W-:Y:S02]  /*3c240*/  @!P3 IADD3.X R155, R155, UR12, R30, P0, P2 ;  /* 0x0000000c9b9bbc10 */ /* 0x000fe400087e441e */
[----:B------:R-:W-:Y:S02]  /*3c250*/  F2FP.SATFINITE.E4M3.F32.PACK_AB_MERGE_C R4, RZ, R4, RZ ;  /* 0x00000004ff04723e */ /* 0x000fe400048070ff */
[----:B0-----:R-:W-:-:S05]  /*3c260*/  @!P4 IADD3 R8, P0, R23, R8, RZ ;  /* 0x000000081708c210 */ /* 0x001fca0007f1e0ff */
[----:B------:R-:W-:-:S05]  /*3c270*/  @!P4 IMAD.X R9, R31, 0x1, R9, P0 ;  /* 0x000000011f09c824 */ /* 0x000fca00000e0609 */
[----:B------:R2:W-:Y:S02]  /*3c280*/  @!P4 STG.E.U8 desc[UR26][R8.64+0xb1], R4 ;  /* 0x0000b1040800c986 */ /* 0x0005e4000c10111a */
[----:B--2---:R-:W-:Y:S02]  /*3c290*/  FMUL R4, R215, UR19 ;  /* 0x00000013d7047c20 */ /* 0x004fe40008400000 */
[----:B------:R-:W2:Y:S01]  /*3c2a0*/  LDL.LU R215, [R1+0x554] ;  /* 0x0005540001d77983 */ /* 0x000ea20000300800 */
[----:B------:R-:W-:-:S03]  /*3c2b0*/  LOP3.LUT R5, R5, 0xffffff7f, RZ, 0xc0, !PT ;  /* 0xffffff7f05057812 */ /* 0x000fc600078ec0ff */
[----:B------:R-:W3:Y:S01]  /*3c2c0*/  LDL.LU R218, [R1+0x558] ;  /* 0x0005580001da7983 */ /* 0x000ee20000300800 */
[----:B------:R-:W-:Y:S02]  /*3c2d0*/  @P3 LOP3.LUT R5, R5, 0x80, RZ, 0xfc, !PT ;  /* 0x0000008005053812 */ /* 0x000fe400078efcff */
[----:B------:R-:W-:Y:S01]  /*3c2e0*/  ISETP.LT.OR P3, PT, R29, 0xa1, !P1 ;  /* 0x000000a11d00780c */ /* 0x000fe20004f61670 */
[----:B------:R-:W-:Y:S01]  /*3c2f0*/  IMAD.U32 R76, RZ, RZ, UR11 ;  /* 0x0000000bff4c7e24 */ /* 0x000fe2000f8e00ff */
[----:B------:R-:W-:Y:S01]  /*3c300*/  LOP3.LUT P5, RZ, R0, 0x40, RZ, 0xc0, !PT ;  /* 0x0000004000ff7812 */ /* 0x000fe200078ac0ff */
[----:B------:R-:W-:Y:S01]  /*3c310*/  IMAD.U32 R95, RZ, RZ, UR10 ;  /* 0x0000000aff5f7e24 */ /* 0x000fe2000f8e00ff */
[----:B------:R-:W-:Y:S01]  /*3c320*/  LOP3.LUT R5, R5, 0xffffffbf, RZ, 0xc0, !PT ;  /* 0xffffffbf05057812 */ /* 0x000fe200078ec0ff */
[----:B------:R-:W3:Y:S01]  /*3c330*/  LDL.LU R217, [R1+0x55c] ;  /* 0x00055c0001d97983 */ /* 0x000ee20000300800 */
[----:B------:R-:W-:-:S07]  /*3c340*/  F2FP.SATFINITE.E4M3.F32.PACK_AB_MERGE_C R4, RZ, R4, RZ ;  /* 0x00000004ff04723e */ /* 0x000fce00048070ff */
[----:B------:R-:W-:Y:S02]  /*3c350*/  @!P3 IADD3 R76, P0, P2, R76, UR13, R24 ;  /* 0x0000000d4c4cbc10 */ /* 0x000fe4000fa1e018 */
[----:B------:R-:W-:Y:S02]  /*3c360*/  @P3 LOP3.LUT R5, R5, 0x40, RZ, 0xfc, !PT ;  /* 0x0000004005053812 */ /* 0x000fe400078efcff */
[----:B------:R-:W-:Y:S02]  /*3c370*/  @!P3 IADD3.X R95, R95, UR12, R30, P0, P2 ;  /* 0x0000000c5f5fbc10 */ /* 0x000fe400087e441e */
[C---:B------:R-:W-:Y:S01]  /*3c380*/  ISETP.LT.OR P3, PT, R29.reuse, 0xa2, !P1 ;  /* 0x000000a21d00780c */ /* 0x040fe20004f61670 */
[----:B------:R4:W-:Y:S01]  /*3c390*/  @!P5 STG.E.U8 desc[UR26][R178.64+0xb8], R4 ;  /* 0x0000b804b200d986 */ /* 0x0009e2000c10111a */
[----:B------:R-:W-:Y:S01]  /*3c3a0*/  ISETP.LT.OR P5, PT, R29, 0xa9, !P1 ;  /* 0x000000a91d00780c */ /* 0x000fe20004fa1670 */
[----:B------:R-:W-:Y:S02]  /*3c3b0*/  IMAD.U32 R71, RZ, RZ, UR11 ;  /* 0x0000000bff477e24 */ /* 0x000fe4000f8e00ff */
[----:B------:R-:W-:-:S02]  /*3c3c0*/  IMAD.U32 R94, RZ, RZ, UR10 ;  /* 0x0000000aff5e7e24 */ /* 0x000fc4000f8e00ff */
[----:B------:R-:W-:Y:S01]  /*3c3d0*/  IMAD.U32 R70, RZ, RZ, UR11 ;  /* 0x0000000bff467e24 */ /* 0x000fe2000f8e00ff */
[----:B------:R-:W-:Y:S01]  /*3c3e0*/  LOP3.LUT P6, RZ, R0, 0x80, RZ, 0xc0, !PT ;  /* 0x0000008000ff7812 */ /* 0x000fe200078cc0ff */
[----:B------:R-:W-:-:S04]  /*3c3f0*/  IMAD.U32 R87, RZ, RZ, UR10 ;  /* 0x0000000aff577e24 */ /* 0x000fc8000f8e00ff */
[----:B------:R-:W-:Y:S02]  /*3c400*/  @!P3 IADD3 R71, P0, P2, R71, UR13, R24 ;  /* 0x0000000d4747bc10 */ /* 0x000fe4000fa1e018 */
[----:B------:R-:W-:Y:S02]  /*3c410*/  LOP3.LUT R0, R0, 0xffffdfff, RZ, 0xc0, !PT ;  /* 0xffffdfff00007812 */ /* 0x000fe400078ec0ff */
[----:B------:R-:W-:Y:S02]  /*3c420*/  @!P3 IADD3.X R94, R94, UR12, R30, P0, P2 ;  /* 0x0000000c5e5ebc10 */ /* 0x000fe400087e441e */
[----:B------:R-:W-:Y:S02]  /*3c430*/  @!P5 IADD3 R70, P0, P2, R70, UR13, R24 ;  /* 0x0000000d4646dc10 */ /* 0x000fe4000fa1e018 */
[----:B------:R-:W-:Y:S02]  /*3c440*/  @P5 LOP3.LUT R0, R0, 0x2000, RZ, 0xfc, !PT ;  /* 0x0000200000005812 */ /* 0x000fe400078efcff */
[----:B------:R-:W-:-:S02]  /*3c450*/  @!P5 IADD3.X R87, R87, UR12, R30, P0, P2 ;  /* 0x0000000c5757dc10 */ /* 0x000fc400087e441e */
[----:B------:R-:W-:Y:S01]  /*3c460*/  LOP3.LUT P5, RZ, R6, 0x200, RZ, 0xc0, !PT ;  /* 0x0000020006ff7812 */ /* 0x000fe200078ac0ff */
[----:B----4-:R-:W-:Y:S01]  /*3c470*/  FMUL R4, R216, UR19 ;  /* 0x00000013d8047c20 */ /* 0x010fe20008400000 */
[----:B------:R-:W-:Y:S01]  /*3c480*/  ISETP.LT.OR P4, PT, R29, 0xaa, !P1 ;  /* 0x000000aa1d00780c */ /* 0x000fe20004f81670 */
[----:B------:R-:W4:Y:S01]  /*3c490*/  LDL.LU R216, [R1+0x560] ;  /* 0x0005600001d87983 */ /* 0x000f220000300800 */
[----:B------:R-:W-:-:S09]  /*3c4a0*/  LOP3.LUT R5, R5, 0xffffffdf, RZ, 0xc0, !PT ;  /* 0xffffffdf05057812 */ /* 0x000fd200078ec0ff */
[----:B------:R-:W0:Y:S01]  /*3c4b0*/  @!P5 LDC.64 R8, c[0x0][0x5c0] ;  /* 0x00017000ff08db82 */ /* 0x000e220000000a00 */
[----:B------:R-:W-:Y:S02]  /*3c4c0*/  @P3 LOP3.LUT R5, R5, 0x20, RZ, 0xfc, !PT ;  /* 0x0000002005053812 */ /* 0x000fe400078efcff */
[----:B------:R-:W-:Y:S01]  /*3c4d0*/  ISETP.LT.OR P3, PT, R29, 0xb1, !P1 ;  /* 0x000000b11d00780c */ /* 0x000fe20004f61670 */
[----:B------:R-:W-:Y:S01]  /*3c4e0*/  IMAD.U32 R153, RZ, RZ, UR11 ;  /* 0x0000000bff997e24 */ /* 0x000fe2000f8e00ff */
[----:B------:R-:W-:Y:S01]  /*3c4f0*/  F2FP.SATFINITE.E4M3.F32.PACK_AB_MERGE_C R4, RZ, R4, RZ ;  /* 0x00000004ff04723e */ /* 0x000fe200048070ff */
[----:B------:R-:W-:-:S03]  /*3c500*/  IMAD.U32 R165, RZ, RZ, UR10 ;  /* 0x0000000affa57e24 */ /* 0x000fc6000f8e00ff */
[----:B------:R-:W-:Y:S01]  /*3c510*/  @!P4 IADD3 R153, P0, P2, R153, UR13, R24 ;  /* 0x0000000d9999cc10 */ /* 0x000fe2000fa1e018 */
[----:B------:R1:W-:Y:S03]  /*3c520*/  @!P6 STG.E.U8 desc[UR26][R162.64+0xb9], R4 ;  /* 0x0000b904a200e986 */ /* 0x0003e6000c10111a */
[----:B------:R-:W-:Y:S01]  /*3c530*/  @!P4 IADD3.X R165, R165, UR12, R30, P0, P2 ;  /* 0x0000000ca5a5cc10 */ /* 0x000fe200087e441e */
[----:B-1----:R-:W-:Y:S01]  /*3c540*/  IMAD.U32 R4, RZ, RZ, UR11 ;  /* 0x0000000bff047e24 */ /* 0x002fe2000f8e00ff */
[----:B0-----:R-:W-:-:S04]  /*3c550*/  @!P5 IADD3 R8, P0, R36, R8, RZ ;  /* 0x000000082408d210 */ /* 0x001fc80007f1e0ff */
[----:B------:R-:W-:Y:S02]  /*3c560*/  @!P3 IADD3 R36, P2, P6, R4, UR13, R24 ;  /* 0x0000000d0424bc10 */ /* 0x000fe4000fe5e018 */
[----:B------:R-:W-:-:S04]  /*3c570*/  LOP3.LUT R0, R0, 0xffffbfff, RZ, 0xc0, !PT ;  /* 0xffffbfff00007812 */ /* 0x000fc800078ec0ff */
[----:B------:R-:W-:Y:S02]  /*3c580*/  @P4 LOP3.LUT R0, R0, 0x4000, RZ, 0xfc, !PT ;  /* 0x0000400000004812 */ /* 0x000fe400078efcff */
[----:B------:R-:W-:Y:S01]  /*3c590*/  LOP3.LUT P4, RZ, R6, 0x800, RZ, 0xc0, !PT ;  /* 0x0000080006ff7812 */ /* 0x000fe2000788c0ff */
[----:B--2---:R-:W-:Y:S02]  /*3c5a0*/  FMUL R4, R215, UR19 ;  /* 0x00000013d7047c20 */ /* 0x004fe40008400000 */
[----:B------:R-:W2:Y:S01]  /*3c5b0*/  LDL.LU R215, [R1+0x564] ;  /* 0x0005640001d77983 */ /* 0x000ea20000300800 */
[----:B------:R-:W-:Y:S02]  /*3c5c0*/  @!P5 IMAD.X R9, R98, 0x1, R9, P0 ;  /* 0x000000016209d824 */ /* 0x000fe400000e0609 */
[----:B------:R-:W-:-:S05]  /*3c5d0*/  F2FP.SATFINITE.E4M3.F32.PACK_AB_MERGE_C R4, RZ, R4, RZ ;  /* 0x00000004ff04723e */ /* 0x000fca00048070ff */
[----:B------:R0:W-:Y:S01]  /*3c5e0*/  @!P5 STG.E.U8 desc[UR26][R8.64+0xb8], R4 ;  /* 0x0000b8040800d986 */ /* 0x0001e2000c10111a */
[----:B------:R-:W-:Y:S01]  /*3c5f0*/  ISETP.LT.OR P0, PT, R29, 0xb2, !P1 ;  /* 0x000000b21d00780c */ /* 0x000fe20004f01670 */
[----:B0-----:R-:W0:Y:S01]  /*3c600*/  @!P4 LDC.64 R8, c[0x0][0x5c0] ;  /* 0x00017000ff08cb82 */ /* 0x001e220000000a00 */
[----:B------:R-:W-:Y:S02]  /*3c610*/  IMAD.U32 R152, RZ, RZ, UR10 ;  /* 0x0000000aff987e24 */ /* 0x000fe4000f8e00ff */
[----:B---3--:R-:W-:Y:S01]  /*3c620*/  FMUL R4, R218, UR19 ;  /* 0x00000013da047c20 */ /* 0x008fe20008400000 */
[----:B------:R-:W-:Y:S01]  /*3c630*/  IMAD.U32 R31, RZ, RZ, UR11 ;  /* 0x0000000bff1f7e24 */ /* 0x000fe2000f8e00ff */
[----:B------:R-:W3:Y:S01]  /*3c640*/  LDL.LU R218, [R1+0x568] ;  /* 0x0005680001da7983 */ /* 0x000ee20000300800 */
[----:B------:R-:W-:Y:S01]  /*3c650*/  IMAD.U32 R23, RZ, RZ, UR10 ;  /* 0x0000000aff177e24 */ /* 0x000fe2000f8e00ff */
[----:B------:R-:W-:-:S05]  /*3c660*/  @!P3 IADD3.X R152, R152, UR12, R30, P2, P6 ;  /* 0x0000000c9898bc10 */ /* 0x000fca00097ec41e */
[----:B------:R-:W-:Y:S01]  /*3c670*/  @!P0 IADD3 R31, P2, P6, R31, UR13, R24 ;  /* 0x0000000d1f1f8c10 */ /* 0x000fe2000fe5e018 */
[----:B------:R-:W3:Y:S03]  /*3c680*/  LDL.LU R220, [R1+0x56c] ;  /* 0x00056c0001dc7983 */ /* 0x000ee60000300800 */
[----:B------:R-:W-:Y:S02]  /*3c690*/  @!P0 IADD3.X R23, R23, UR12, R30, P2, P6 ;  /* 0x0000000c17178c10 */ /* 0x000fe400097ec41e */
[----:B------:R-:W-:Y:S02]  /*3c6a0*/  F2FP.SATFINITE.E4M3.F32.PACK_AB_MERGE_C R4, RZ, R4, RZ ;  /* 0x00000004ff04723e */ /* 0x000fe400048070ff */
[----:B------:R-:W-:Y:S02]  /*3c6b0*/  LOP3.LUT R0, R0, 0xffffefff, RZ, 0xc0, !PT ;  /* 0xffffefff00007812 */ /* 0x000fe400078ec0ff */
[----:B0-----:R-:W-:-:S05]  /*3c6c0*/  @!P4 IADD3 R8, P2, R37, R8, RZ ;  /* 0x000000082508c210 */ /* 0x001fca0007f5e0ff */
[----:B------:R-:W-:Y:S01]  /*3c6d0*/  @!P4 IMAD.X R9, R99, 0x1, R9, P2 ;  /* 0x000000016309c824 */ /* 0x000fe200010e0609 */
[----:B------:R-:W-:-:S04]  /*3c6e0*/  @P3 LOP3.LUT R0, R0, 0x1000, RZ, 0xfc, !PT ;  /* 0x0000100000003812 */ /* 0x000fc800078efcff */
[----:B------:R0:W-:Y:S01]  /*3c6f0*/  @!P4 STG.E.U8 desc[UR26][R8.64+0xb9], R4 ;  /* 0x0000b9040800c986 */ /* 0x0001e2000c10111a */
[----:B------:R-:W-:Y:S02]  /*3c700*/  ISETP.LT.OR P2, PT, R29, 0xb9, !P1 ;  /* 0x000000b91d00780c */ /* 0x000fe40004f41670 */
[----:B------:R-:W-:Y:S01]  /*3c710*/  LOP3.LUT R0, R0, 0xffff7fff, RZ, 0xc0, !PT ;  /* 0xffff7fff00007812 */ /* 0x000fe200078ec0ff */
[----:B0-----:R-:W-:Y:S02]  /*3c720*/  FMUL R4, R217, UR19 ;  /* 0x00000013d9047c20 */ /* 0x001fe40008400000 */
[----:B------:R-:W3:Y:S01]  /*3c730*/  LDL.LU R217, [R1+0x570] ;  /* 0x0005700001d97983 */ /* 0x000ee20000300800 */
[----:B------:R-:W-:Y:S01]  /*3c740*/  @P0 LOP3.LUT R0, R0, 0x8000, RZ, 0xfc, !PT ;  /* 0x0000800000000812 */ /* 0x000fe200078efcff */
[----:B------:R-:W-:-:S03]  /*3c750*/  IMAD.U32 R22, RZ, RZ, UR11 ;  /* 0x0000000bff167e24 */ /* 0x000fc6000f8e00ff */
[C---:B------:R-:W-:Y:S02]  /*3c760*/  LOP3.LUT P0, RZ, R0.reuse, 0x200, RZ, 0xc0, !PT ;  /* 0x0000020000ff7812 */ /* 0x040fe4000780c0ff */
[----:B------:R-:W-:Y:S01]  /*3c770*/  LOP3.LUT R0, R0, 0xfffeffff, RZ, 0xc0, !PT ;  /* 0xfffeffff00007812 */ /* 0x000fe200078ec0ff */
[----:B------:R-:W-:Y:S01]  /*3c780*/  IMAD.U32 R19, RZ, RZ, UR10 ;  /* 0x0000000aff137e24 */ /* 0x000fe2000f8e00ff */
[----:B------:R-:W-:Y:S02]  /*3c790*/  @!P2 IADD3 R22, P3, P6, R22, UR13, R24 ;  /* 0x0000000d1616ac10 */ /* 0x000fe4000fe7e018 */
[----:B------:R-:W-:Y:S02]  /*3c7a0*/  @P2 LOP3.LUT R0, R0, 0x10000, RZ, 0xfc, !PT ;  /* 0x0001000000002812 */ /* 0x000fe400078efcff */
[----:B------:R-:W-:Y:S02]  /*3c7b0*/  @!P2 IADD3.X R19, R19, UR12, R30, P3, P6 ;  /* 0x0000000c1313ac10 */ /* 0x000fe40009fec41e */
[----:B------:R-:W-:-:S02]  /*3c7c0*/  LOP3.LUT P2, RZ, R0, 0x400, RZ, 0xc0, !PT ;  /* 0x0000040000ff7812 */ /* 0x000fc4000784c0ff */
[----:B------:R-:W-:-:S11]  /*3c7d0*/  F2FP.SATFINITE.E4M3.F32.PACK_AB_MERGE_C R4, RZ, R4, RZ ;  /* 0x00000004ff04723e */ /* 0x000fd600048070ff */
[----:B------:R4:W-:Y:S02]  /*3c7e0*/  @!P2 STG.E.U8 desc[UR26][R176.64], R4 ;  /* 0x00000004b000a986 */ /* 0x0009e4000c10111a */
[----:B----4-:R-:W-:Y:S02]  /*3c7f0*/  FMUL R4, R216, UR19 ;  /* 0x00000013d8047c20 */ /* 0x010fe40008400000 */
[----:B------:R-:W4:Y:S03]  /*3c800*/  LDL.LU R216, [R1+0x574] ;  /* 0x0005740001d87983 */ /* 0x000f260000300800 */
[----:B------:R-:W-:-:S05]  /*3c810*/  F2FP.SATFINITE.E4M3.F32.PACK_AB_MERGE_C R4, RZ, R4, RZ ;  /* 0x00000004ff04723e */ /* 0x000fca00048070ff */
[----:B------:R2:W-:Y:S01]  /*3c820*/  @!P0 STG.E.U8 desc[UR26][R158.64+0x1], R4 ;  /* 0x000001049e008986 */ /* 0x0005e2000c10111a */
[----:B------:R-:W-:Y:S02]  /*3c830*/  LOP3.LUT P5, RZ, R6, 0x2000, RZ, 0xc0, !PT ;  /* 0x0000200006ff7812 */ /* 0x000fe400078ac0ff */
[----:B------:R-:W-:Y:S02]  /*3c840*/  ISETP.LT.OR P1, PT, R29, 0xba, !P1 ;  /* 0x000000ba1d00780c */ /* 0x000fe40004f21670 */
[----:B------:R-:W-:-:S09]  /*3c850*/  LOP3.LUT P4, RZ, R0, 0x100, RZ, 0xc0, !PT ;  /* 0x0000010000ff7812 */ /* 0x000fd2000788c0ff */
[----:B------:R-:W0:Y:S01]  /*3c860*/  @!P5 LDC.64 R8, c[0x0][0x5c0] ;  /* 0x00017000ff08db82 */ /* 0x000e220000000a00 */
[----:B--2---:R-:W-:Y:S02]  /*3c870*/  FMUL R4, R215, UR19 ;  /* 0x00000013d7047c20 */ /* 0x004fe40008400000 */
[----:B------:R-:W2:Y:S01]  /*3c880*/  LDL.LU R215, [R1+0x578] ;  /* 0x0005780001d77983 */ /* 0x000ea20000300800 */
[----:B------:R-:W-:Y:S01]  /*3c890*/  IMAD.U32 R13, RZ, RZ, UR11 ;  /* 0x0000000bff0d7e24 */ /* 0x000fe2000f8e00ff */
[----:B------:R-:W-:Y:S01]  /*3c8a0*/  LOP3.LUT R0, R0, 0xfeffffff, RZ, 0xc0, !PT ;  /* 0xfeffffff00007812 */ /* 0x000fe200078ec0ff */
[----:B------:R-:W-:Y:S01]  /*3c8b0*/  IMAD.U32 R12, RZ, RZ, UR10 ;  /* 0x0000000aff0c7e24 */ /* 0x000fe2000f8e00ff */
[----:B------:R-:W-:Y:S01]  /*3c8c0*/  F2FP.SATFINITE.E4M3.F32.PACK_AB_MERGE_C R4, RZ, R4, RZ ;  /* 0x00000004ff04723e */ /* 0x000fe200048070ff */
[----:B------:R-:W2:Y:S01]  /*3c8d0*/  LDL.LU R219, [R1+0x57c] ;  /* 0x00057c0001db7983 */ /* 0x000ea20000300800 */
[----:B------:R-:W-:Y:S02]  /*3c8e0*/  @!P1 IADD3 R13, P3, P6, R13, UR13, R24 ;  /* 0x0000000d0d0d9c10 */ /* 0x000fe4000fe7e018 */
[----:B------:R-:W-:-:S02]  /*3c8f0*/  @P4 LOP3.LUT R0, R0, 0x1000000, RZ, 0xfc, !PT ;  /* 0x0100000000004812 */ /* 0x000fc400078efcff */
[----:B------:R-:W-:Y:S02]  /*3c900*/  LOP3.LUT P4, RZ, R6, 0x1000, RZ, 0xc0, !PT ;  /* 0x0000100006ff7812 */ /* 0x000fe4000788c0ff */
[----:B------:R-:W-:Y:S02]  /*3c910*/  @!P1 IADD3.X R12, R12, UR12, R30, P3, P6 ;  /* 0x0000000c0c0c9c10 */ /* 0x000fe40009fec41e */
[----:B0-----:R-:W-:-:S05]  /*3c920*/  @!P5 IADD3 R8, P6, R102, R8, RZ ;  /* 0x000000086608d210 */ /* 0x001fca0007fde0ff */
[----:B------:R-:W-:-:S05]  /*3c930*/  @!P5 IMAD.X R9, R103, 0x1, R9, P6 ;  /* 0x000000016709d824 */ /* 0x000fca00030e0609 */
[----:B------:R0:W-:Y:S02]  /*3c940*/  @!P5 STG.E.U8 desc[UR26][R8.64], R4 ;  /* 0x000000040800d986 */ /* 0x0001e4000c10111a */
[----:B0-----:R-:W0:Y:S01]  /*3c950*/  @!P4 LDC.64 R8, c[0x0][0x5c0] ;  /* 0x00017000ff08cb82 */ /* 0x001e220000000a00 */
[----:B------:R-:W-:-:S04]  /*3c960*/  LOP3.LUT R0, R0, 0xfffdffff, RZ, 0xc0, !PT ;  /* 0xfffdffff00007812 */ /* 0x000fc800078ec0ff */
[----:B------:R-:W-:-:S04]  /*3c970*/  @P1 LOP3.LUT R0, R0, 0x20000, RZ, 0xfc, !PT ;  /* 0x0002000000001812 */ /* 0x000fc800078efcff */
[----:B------:R-:W-:Y:S01]  /*3c980*/  LOP3.LUT P2, RZ, R0, 0x10, RZ, 0xc0, !PT ;  /* 0x0000001000ff7812 */ /* 0x000fe2000784c0ff */
[----:B---3--:R-:W-:Y:S01]  /*3c990*/  FMUL R4, R218, UR19 ;  /* 0x00000013da047c20 */ /* 0x008fe20008400000 */
[C---:B------:R-:W-:Y:S01]  /*3c9a0*/  LOP3.LUT P1, RZ, R0.reuse, 0x20, RZ, 0xc0, !PT ;  /* 0x0000002000ff7812 */ /* 0x040fe2000782c0ff */
[----:B------:R-:W3:Y:S01]  /*3c9b0*/  LDL.LU R218, [R1+0x580] ;  /* 0x0005800001da7983 */ /* 0x000ee20000300800 */
[----:B------:R-:W-:Y:S02]  /*3c9c0*/  LOP3.LUT R0, R0, 0xff7fffff, RZ, 0xc0, !PT ;  /* 0xff7fffff00007812 */ /* 0x000fe400078ec0ff */
[----:B0-----:R-:W-:-:S05]  /*3c9d0*/  @!P4 IADD3 R8, P6, R108, R8, RZ ;  /* 0x000000086c08c210 */ /* 0x001fca0007fde0ff */
[----:B------:R-:W-:Y:S01]  /*3c9e0*/  @!P4 IMAD.X R9, R112, 0x1, R9, P6 ;  /* 0x000000017009c824 */ /* 0x000fe200030e0609 */
[----:B------:R-:W-:Y:S02]  /*3c9f0*/  LOP3.LUT P6, RZ, R6, 0x1000, RZ, 0xc0, !PT ;  /* 0x0000100006ff7812 */ /* 0x000fe400078cc0ff */
[----:B------:R-:W-:Y:S02]  /*3ca00*/  @P2 LOP3.LUT R0, R0, 0x800000, RZ, 0xfc, !PT ;  /* 0x0080000000002812 */ /* 0x000fe400078efcff */
[----:B------:R-:W-:Y:S02]  /*3ca10*/  F2FP.SATFINITE.E4M3.F32.PACK_AB_MERGE_C R4, RZ, R4, RZ ;  /* 0x00000004ff04723e */ /* 0x000fe400048070ff */
[----:B------:R-:W-:-:S07]  /*3ca20*/  LOP3.LUT P4, RZ, R0, 0x1000000, RZ, 0xc0, !PT ;  /* 0x0100000000ff7812 */ /* 0x000fce000788c0ff */
[----:B------:R0:W-:Y:S02]  /*3ca30*/  @!P6 STG.E.U8 desc[UR26][R8.64+0x1], R4 ;  /* 0x000001040800e986 */ /* 0x0001e4000c10111a */
[----:B0-----:R-:W-:-:S05]  /*3ca40*/  FMUL R4, R220, UR19 ;  /* 0x00000013dc047c20 */ /* 0x001fca0008400000 */
[----:B------:R-:W-:-:S05]  /*3ca50*/  F2FP.SATFINITE.E4M3.F32.PACK_AB_MERGE_C R4, RZ, R4, RZ ;  /* 0x00000004ff04723e */ /* 0x000fca00048070ff */
[----:B------:R0:W-:Y:S01]  /*3ca60*/  @!P4 STG.E.U8 desc[UR26][R150.64+0x8], R4 ;  /* 0x000008049600c986 */ /* 0x0001e2000c10111a */
[----:B------:R-:W-:Y:S01]  /*3ca70*/  LOP3.LUT P3, RZ, R6, 0x400, RZ, 0xc0, !PT ;  /* 0x0000040006ff7812 */ /* 0x000fe2000786c0ff */
[----:B0-----:R-:W-:Y:S02]  /*3ca80*/  FMUL R4, R217, UR19 ;  /* 0x00000013d9047c20 */ /* 0x001fe40008400000 */
[----:B------:R-:W3:Y:S10]  /*3ca90*/  LDL.LU R217, [R1+0x584] ;  /* 0x0005840001d97983 */ /* 0x000ef40000300800 */
[----:B------:R-:W0:Y:S01]  /*3caa0*/  @!P3 LDC.64 R8, c[0x0][0x5c0] ;  /* 0x00017000ff08bb82 */ /* 0x000e220000000a00 */
[----:B------:R-:W-:-:S05]  /*3cab0*/  F2FP.SATFINITE.E4M3.F32.PACK_AB_MERGE_C R4, RZ, R4, RZ ;  /* 0x00000004ff04723e */ /* 0x000fca00048070ff */
[----:B------:R4:W-:Y:S02]  /*3cac0*/  @!P1 STG.E.U8 desc[UR26][R146.64+0x9], R4 ;  /* 0x0000090492009986 */ /* 0x0009e4000c10111a */
[----:B----4-:R-:W-:Y:S02]  /*3cad0*/  FMUL R4, R216, UR19 ;  /* 0x00000013d8047c20 */ /* 0x010fe40008400000 */
[----:B------:R-:W4:Y:S01]  /*3cae0*/  LDL.LU R216, [R1+0x588] ;  /* 0x0005880001d87983 */ /* 0x000f220000300800 */
[----:B0-----:R-:W-:-:S03]  /*3caf0*/  @!P3 IADD3 R8, P6, R109, R8, RZ ;  /* 0x000000086d08b210 */ /* 0x001fc60007fde0ff */
[----:B------:R-:W4:Y:S01]  /*3cb00*/  LDL.LU R220, [R1+0x58c] ;  /* 0x00058c0001dc7983 */ /* 0x000f220000300800 */
[----:B------:R-:W-:Y:S01]  /*3cb10*/  F2FP.SATFINITE.E4M3.F32.PACK_AB_MERGE_C R4, RZ, R4, RZ ;  /* 0x00000004ff04723e */ /* 0x000fe200048070ff */
[----:B------:R-:W-:-:S05]  /*3cb20*/  @!P3 IMAD.X R9, R113, 0x1, R9, P6 ;  /* 0x000000017109b824 */ /* 0x000fca00030e0609 */
[----:B------:R0:W-:Y:S01]  /*3cb30*/  @!P3 STG.E.U8 desc[UR26][R8.64+0x8], R4 ;  /* 0x000008040800b986 */ /* 0x0001e2000c10111a */
[----:B------:R-:W-:-:S13]  /*3cb40*/  LOP3.LUT P2, RZ, R6, 0x100, RZ, 0xc0, !PT ;  /* 0x0000010006ff7812 */ /* 0x000fda000784c0ff */
[----:B0-----:R-:W0:Y:S01]  /*3cb50*/  @!P2 LDC.64 R8, c[0x0][0x5c0] ;  /* 0x00017000ff08ab82 */ /* 0x001e220000000a00 */
[----:B--2---:R-:W-:Y:S02]  /*3cb60*/  FMUL R4, R215, UR19 ;  /* 0x00000013d7047c20 */ /* 0x004fe40008400000 */
[----:B------:R-:W2:Y:S01]  /*3cb70*/  LDL.LU R215, [R1+0x590] ;  /* 0x0005900001d77983 */ /* 0x000ea20000300800 */
[----:B0-----:R-:W-:-:S05]  /*3cb80*/  @!P2 IADD3 R8, P6, R42, R8, RZ ;  /* 0x000000082a08a210 */ /* 0x001fca0007fde0ff */
[----:B------:R-:W-:Y:S01]  /*3cb90*/  @!P2 IMAD.X R9, R43, 0x1, R9, P6 ;  /* 0x000000012b09a824 */ /* 0x000fe200030e0609 */
[----:B------:R-:W-:Y:S02]  /*3cba0*/  LOP3.LUT P6, RZ, R6, 0x100, RZ, 0xc0, !PT ;  /* 0x0000010006ff7812 */ /* 0x000fe400078cc0ff */
[----:B------:R-:W-:-:S11]  /*3cbb0*/  F2FP.SATFINITE.E4M3.F32.PACK_AB_MERGE_C R4, RZ, R4, RZ ;  /* 0x00000004ff04723e */ /* 0x000fd600048070ff */
[----:B------:R0:W-:Y:S01]  /*3cbc0*/  @!P6 STG.E.U8 desc[UR26][R8.64+0x9], R4 ;  /* 0x000009040800e986 */ /* 0x0001e2000c10111a */
[----:B------:R-:W-:Y:S01]  /*3cbd0*/  LOP3.LUT P0, RZ, R6, 0x80, RZ, 0xc0, !PT ;  /* 0x0000008006ff7812 */ /* 0x000fe2000780c0ff */
[----:B0-----:R-:W-:Y:S02]  /*3cbe0*/  FMUL R4, R219, UR19 ;  /* 0x00000013db047c20 */ /* 0x001fe40008400000 */
[----:B------:R-:W2:Y:S01]  /*3cbf0*/  LDL.LU R219, [R1+0x594] ;  /* 0x0005940001db7983 */ /* 0x000ea20000300800 */
[----:B------:R-:W-:-:S09]  /*3cc00*/  LOP3.LUT P2, RZ, R0, 0x800000, RZ, 0xc0, !PT ;  /* 0x0080000000ff7812 */ /* 0x000fd2000784c0ff */
[----:B------:R-:W0:Y:S01]  /*3cc10*/  @!P0 LDC.64 R8, c[0x0][0x5c0] ;  /* 0x00017000ff088b82 */ /* 0x000e220000000a00 */
[----:B------:R-:W-:Y:S02]  /*3cc20*/  F2FP.SATFINITE.E4M3.F32.PACK_AB_MERGE_C R4, RZ, R4, RZ ;  /* 0x00000004ff04723e */ /* 0x000fe400048070ff */
[----:B------:R-:W-:-:S03]  /*3cc30*/  LOP3.LUT P5, RZ, R0, 0x8, RZ, 0xc0, !PT ;  /* 0x0000000800ff7812 */ /* 0x000fc600078ac0ff */
[----:B------:R3:W-:Y:S02]  /*3cc40*/  @!P2 STG.E.U8 desc[UR26][R148.64+0x10], R4 ;  /* 0x000010049400a986 */ /* 0x0007e4000c10111a */
[----:B---3--:R-:W-:Y:S02]  /*3cc50*/  FMUL R4, R218, UR19 ;  /* 0x00000013da047c20 */ /* 0x008fe40008400000 */
[----:B------:R-:W3:Y:S03]  /*3cc60*/  LDL.LU R218, [R1+0x598] ;  /* 0x0005980001da7983 */ /* 0x000ee60000300800 */
[----:B------:R-:W-:Y:S02]  /*3cc70*/  F2FP.SATFINITE.E4M3.F32.PACK_AB_MERGE_C R4, RZ, R4, RZ ;  /* 0x00000004ff04723e */ /* 0x000fe400048070ff */
[----:B------:R-:W-:Y:S02]  /*3cc80*/  LOP3.LUT P4, RZ, R6, 0x40, RZ, 0xc0, !PT ;  /* 0x0000004006ff7812 */ /* 0x000fe4000788c0ff */
[----:B0-----:R-:W-:Y:S01]  /*3cc90*/  @!P0 IADD3 R8, P6, R14, R8, RZ ;  /* 0x000000080e088210 */ /* 0x001fe20007fde0ff */
[----:B------:R0:W-:Y:S04]  /*3cca0*/  @!P5 STG.E.U8 desc[UR26][R144.64+0x11], R4 ;  /* 0x000011049000d986 */ /* 0x0001e8000c10111a */
[----:B------:R-:W-:-:S02]  /*3ccb0*/  @!P0 IMAD.X R9, R116, 0x1, R9, P6 ;  /* 0x0000000174098824 */ /* 0x000fc400030e0609 */
[----:B0-----:R-:W-:Y:S02]  /*3ccc0*/  FMUL R4, R217, UR19 ;  /* 0x00000013d9047c20 */ /* 0x001fe40008400000 */
[----:B------:R-:W3:Y:S03]  /*3ccd0*/  LDL.LU R217, [R1+0x59c] ;  /* 0x00059c0001d97983 */ /* 0x000ee60000300800 */
[----:B------:R-:W-:-:S05]  /*3cce0*/  F2FP.SATFINITE.E4M3.F32.PACK_AB_MERGE_C R4, RZ, R4, RZ ;  /* 0x00000004ff04723e */ /* 0x000fca00048070ff */
[----:B------:R0:W-:Y:S02]  /*3ccf0*/  @!P0 STG.E.U8 desc[UR26][R8.64+0x10], R4 ;  /* 0x0000100408008986 */ /* 0x0001e4000c10111a */
[----:B0-----:R-:W0:Y:S01]  /*3cd00*/  @!P4 LDC.64 R8, c[0x0][0x5c0] ;  /* 0x00017000ff08cb82 */ /* 0x001e220000000a00 */
[----:B----4-:R-:W-:Y:S02]  /*3cd10*/  FMUL R4, R216, UR19 ;  /* 0x00000013d8047c20 */ /* 0x010fe40008400000 */
[----:B------:R-:W4:Y:S03]  /*3cd20*/  LDL.LU R216, [R1+0x5a0] ;  /* 0x0005a00001d87983 */ /* 0x000f260000300800 */
[----:B------:R-:W-:Y:S02]  /*3cd30*/  F2FP.SATFINITE.E4M3.F32.PACK_AB_MERGE_C R4, RZ, R4, RZ ;  /* 0x00000004ff04723e */ /* 0x000fe400048070ff */
[----:B0-----:R-:W-:-:S05]  /*3cd40*/  @!P4 IADD3 R8, P6, R18, R8, RZ ;  /* 0x000000081208c210 */ /* 0x001fca0007fde0ff */
[----:B------:R-:W-:Y:S01]  /*3cd50*/  @!P4 IMAD.X R9, R117, 0x1, R9, P6 ;  /* 0x000000017509c824 */ /* 0x000fe200030e0609 */
[----:B------:R-:W-:-:S04]  /*3cd60*/  LOP3.LUT P6, RZ, R0, 0x4, RZ, 0xc0, !PT ;  /* 0x0000000400ff7812 */ /* 0x000fc800078cc0ff */
[----:B------:R0:W-:Y:S02]  /*3cd70*/  @!P4 STG.E.U8 desc[UR26][R8.64+0x11], R4 ;  /* 0x000011040800c986 */ /* 0x0001e4000c10111a */
[----:B0-----:R-:W-:-:S05]  /*3cd80*/  FMUL R4, R220, UR19 ;  /* 0x00000013dc047c20 */ /* 0x001fca0008400000 */
[----:B------:R-:W-:-:S05]  /*3cd90*/  F2FP.SATFINITE.E4M3.F32.PACK_AB_MERGE_C R4, RZ, R4, RZ ;  /* 0x00000004ff04723e */ /* 0x000fca00048070ff */
[----:B------:R2:W-:Y:S02]  /*3cda0*/  @!P6 STG.E.U8 desc[UR26][R142.64+0x18], R4 ;  /* 0x000018048e00e986 */ /* 0x0005e4000c10111a */
[----:B--2---:R-:W-:Y:S02]  /*3cdb0*/  FMUL R4, R215, UR19 ;  /* 0x00000013d7047c20 */ /* 0x004fe40008400000 */
[----:B------:R-:W2:Y:S01]  /*3cdc0*/  LDL.LU R215, [R1+0x5a4] ;  /* 0x0005a40001d77983 */ /* 0x000ea20000300800 */
[----:B------:R-:W-:Y:S02]  /*3cdd0*/  LOP3.LUT P3, RZ, R6, 0x20, RZ, 0xc0, !PT ;  /* 0x0000002006ff7812 */ /* 0x000fe4000786c0ff */
[----:B------:R-:W-:-:S11]  /*3cde0*/  LOP3.LUT P1, RZ, R0, 0x1, RZ, 0xc0, !PT ;  /* 0x0000000100ff7812 */ /* 0x000fd6000782c0ff */
[----:B------:R-:W0:Y:S01]  /*3cdf0*/  @!P3 LDC.64 R8, c[0x0][0x5c0] ;  /* 0x00017000ff08bb82 */ /* 0x000e220000000a00 */
[----:B------:R-:W-:Y:S02]  /*3ce00*/  F2FP.SATFINITE.E4M3.F32.PACK_AB_MERGE_C R4, RZ, R4, RZ ;  /* 0x00000004ff04723e */ /* 0x000fe400048070ff */
[----:B------:R-:W-:-:S03]  /*3ce10*/  LOP3.LUT P5, RZ, R6, 0x10, RZ, 0xc0, !PT ;  /* 0x0000001006ff7812 */ /* 0x000fc600078ac0ff */
[----:B------:R1:W-:Y:S02]  /*3ce20*/  @!P1 STG.E.U8 desc[UR26][R134.64+0x19], R4 ;  /* 0x0000190486009986 */ /* 0x0003e4000c10111a */
[----:B-1----:R-:W-:Y:S01]  /*3ce30*/  FMUL R4, R219, UR19 ;  /* 0x00000013db047c20 */ /* 0x002fe20008400000 */
[----:B0-----:R-:W-:-:S04]  /*3ce40*/  @!P3 IADD3 R8, P6, R124, R8, RZ ;  /* 0x000000087c08b210 */ /* 0x001fc80007fde0ff */
[----:B------:R-:W-:Y:S01]  /*3ce50*/  F2FP.SATFINITE.E4M3.F32.PACK_AB_MERGE_C R4, RZ, R4, RZ ;  /* 0x00000004ff04723e */ /* 0x000fe200048070ff */
[----:B------:R-:W-:-:S05]  /*3ce60*/  @!P3 IMAD.X R9, R125, 0x1, R9, P6 ;  /* 0x000000017d09b824 */ /* 0x000fca00030e0609 */
[----:B------:R0:W-:Y:S02]  /*3ce70*/  @!P3 STG.E.U8 desc[UR26][R8.64+0x18], R4 ;  /* 0x000018040800b986 */ /* 0x0001e4000c10111a */
[----:B0-----:R-:W0:Y:S01]  /*3ce80*/  @!P5 LDC.64 R8, c[0x0][0x5c0] ;  /* 0x00017000ff08db82 */ /* 0x001e220000000a00 */
[----:B---3--:R-:W-:Y:S02]  /*3ce90*/  FMUL R4, R218, UR19 ;  /* 0x00000013da047c20 */ /* 0x008fe40008400000 */
[----:B------:R-:W3:Y:S04]  /*3cea0*/  LDL.LU R218, [R1+0x5a8] ;  /* 0x0005a80001da7983 */ /* 0x000ee80000300800 */
[----:B------:R-:W3:Y:S01]  /*3ceb0*/  LDL.LU R220, [R1+0x5ac] ;  /* 0x0005ac0001dc7983 */ /* 0x000ee20000300800 */
[----:B------:R-:W-:-:S02]  /*3cec0*/  F2FP.SATFINITE.E4M3.F32.PACK_AB_MERGE_C R4, RZ, R4, RZ ;  /* 0x00000004ff04723e */ /* 0x000fc400048070ff */
[----:B0-----:R-:W-:-:S05]  /*3ced0*/  @!P5 IADD3 R8, P6, R130, R8, RZ ;  /* 0x000000088208d210 */ /* 0x001fca0007fde0ff */
[----:B------:R-:W-:-:S05]  /*3cee0*/  @!P5 IMAD.X R9, R131, 0x1, R9, P6 ;  /* 0x000000018309d824 */ /* 0x000fca00030e0609 */
[----:B------:R0:W-:Y:S02]  /*3cef0*/  @!P5 STG.E.U8 desc[UR26][R8.64+0x19], R4 ;  /* 0x000019040800d986 */ /* 0x0001e4000c10111a */
[----:B0-----:R-:W-:Y:S02]  /*3cf00*/  FMUL R4, R217, UR19 ;  /* 0x00000013d9047c20 */ /* 0x001fe40008400000 */
[----:B------:R-:W3:Y:S01]  /*3cf10*/  LDL.LU R217, [R1+0x5b0] ;  /* 0x0005b00001d97983 */ /* 0x000ee20000300800 */
[C---:B------:R-:W-:Y:S02]  /*3cf20*/  LOP3.LUT P2, RZ, R7.reuse, 0x40000000, RZ, 0xc0, !PT ;  /* 0x4000000007ff7812 */ /* 0x040fe4000784c0ff */
[----:B------:R-:W-:Y:S02]  /*3cf30*/  F2FP.SATFINITE.E4M3.F32.PACK_AB_MERGE_C R4, RZ, R4, RZ ;  /* 0x00000004ff04723e */ /* 0x000fe400048070ff */
[----:B------:R-:W-:-:S09]  /*3cf40*/  LOP3.LUT P0, RZ, R7, 0x20000000, RZ, 0xc0, !PT ;  /* 0x2000000007ff7812 */ /* 0x000fd2000780c0ff */
[----:B------:R4:W-:Y:S02]  /*3cf50*/  @!P2 STG.E.U8 desc[UR26][R140.64+0x20], R4 ;  /* 0x000020048c00a986 */ /* 0x0009e4000c10111a */
[----:B----4-:R-:W-:Y:S02]  /*3cf60*/  FMUL R4, R216, UR19 ;  /* 0x00000013d8047c20 */ /* 0x010fe40008400000 */
[----:B------:R-:W4:Y:S03]  /*3cf70*/  LDL.LU R216, [R1+0x5b4] ;  /* 0x0005b40001d87983 */ /* 0x000f260000300800 */
[----:B------:R-:W-:-:S05]  /*3cf80*/  F2FP.SATFINITE.E4M3.F32.PACK_AB_MERGE_C R4, RZ, R4, RZ ;  /* 0x00000004ff04723e */ /* 0x000fca00048070ff */
[----:B------:R2:W-:Y:S01]  /*3cf90*/  @!P0 STG.E.U8 desc[UR26][R128.64+0x21], R4 ;  /* 0x0000210480008986 */ /* 0x0005e2000c10111a */
[----:B------:R-:W-:Y:S02]  /*3cfa0*/  LOP3.LUT P4, RZ, R6, 0x8, RZ, 0xc0, !PT ;  /* 0x0000000806ff7812 */ /* 0x000fe4000788c0ff */
[----:B------:R-:W-:-:S11]  /*3cfb0*/  LOP3.LUT P3, RZ, R7, 0x4000000, RZ, 0xc0, !PT ;  /* 0x0400000007ff7812 */ /* 0x000fd6000786c0ff */
[----:B------:R-:W0:Y:S01]  /*3cfc0*/  @!P4 LDC.64 R8, c[0x0][0x5c0] ;  /* 0x00017000ff08cb82 */ /* 0x000e220000000a00 */
[----:B--2---:R-:W-:Y:S02]  /*3cfd0*/  FMUL R4, R215, UR19 ;  /* 0x00000013d7047c20 */ /* 0x004fe40008400000 */
[----:B------:R-:W2:Y:S01]  /*3cfe0*/  LDL.LU R215, [R1+0x5b8] ;  /* 0x0005b80001d77983 */ /* 0x000ea20000300800 */
[----:B------:R-:W-:Y:S02]  /*3cff0*/  LOP3.LUT R0, R0, 0xffbfffff, RZ, 0xc0, !PT ;  /* 0xffbfffff00007812 */ /* 0x000fe400078ec0ff */
[----:B0-----:R-:W-:Y:S01]  /*3d000*/  @!P4 IADD3 R8, P6, R11, R8, RZ ;  /* 0x000000080b08c210 */ /* 0x001fe20007fde0ff */
[----:B------:R-:W2:Y:S01]  /*3d010*/  LDL.LU R219, [R1+0x5bc] ;  /* 0x0005bc0001db7983 */ /* 0x000ea20000300800 */
[----:B------:R-:W-:Y:S02]  /*3d020*/  @P3 LOP3.LUT R0, R0, 0x400000, RZ, 0xfc, !PT ;  /* 0x0040000000003812 */ /* 0x000fe400078efcff */
[----:B------:R-:W-:Y:S01]  /*3d030*/  LOP3.LUT P3, RZ, R6, 0x4, RZ, 0xc0, !PT ;  /* 0x0000000406ff7812 */ /* 0x000fe2000786c0ff */
[----:B------:R-:W-:Y:S01]  /*3d040*/  @!P4 IMAD.X R9, R156, 0x1, R9, P6 ;  /* 0x000000019c09c824 */ /* 0x000fe200030e0609 */
[----:B------:R-:W-:-:S05]  /*3d050*/  F2FP.SATFINITE.E4M3.F32.PACK_AB_MERGE_C R4, RZ, R4, RZ ;  /* 0x00000004ff04723e */ /* 0x000fca00048070ff */
[----:B------:R0:W-:Y:S06]  /*3d060*/  @!P4 STG.E.U8 desc[UR26][R8.64+0x20], R4 ;  /* 0x000020040800c986 */ /* 0x0001ec000c10111a */
[----:B0-----:R-:W0:Y:S01]  /*3d070*/  @!P3 LDC.64 R8, c[0x0][0x5c0] ;  /* 0x00017000ff08bb82 */ /* 0x001e220000000a00 */
[----:B------:R-:W-:Y:S02]  /*3d080*/  LOP3.LUT P2, RZ, R7, 0x1000000, RZ, 0xc0, !PT ;  /* 0x0100000007ff7812 */ /* 0x000fe4000784c0ff */
[----:B------:R-:W-:Y:S02]  /*3d090*/  LOP3.LUT R0, R0, 0xffdfffff, RZ, 0xc0, !PT ;  /* 0xffdfffff00007812 */ /* 0x000fe400078ec0ff */
[----:B0-----:R-:W-:-:S05]  /*3d0a0*/  @!P3 IADD3 R8, P6, R10, R8, RZ ;  /* 0x000000080a08b210 */ /* 0x001fca0007fde0ff */
[----:B------:R-:W-:Y:S01]  /*3d0b0*/  @!P3 IMAD.X R9, R48, 0x1, R9, P6 ;  /* 0x000000013009b824 */ /* 0x000fe200030e0609 */
[----:B------:R-:W-:Y:S01]  /*3d0c0*/  LOP3.LUT P6, RZ, R6, 0x4, RZ, 0xc0, !PT ;  /* 0x0000000406ff7812 */ /* 0x000fe200078cc0ff */
[----:B---3--:R-:W-:Y:S02]  /*3d0d0*/  FMUL R4, R218, UR19 ;  /* 0x00000013da047c20 */ /* 0x008fe40008400000 */
[----:B------:R-:W-:Y:S01]  /*3d0e0*/  @P2 LOP3.LUT R0, R0, 0x200000, RZ, 0xfc, !PT ;  /* 0x0020000000002812 */ /* 0x000fe200078efcff */
[----:B------:R-:W3:Y:S02]  /*3d0f0*/  LDL.LU R218, [R1+0x5c0] ;  /* 0x0005c00001da7983 */ /* 0x000ee40000300800 */
[----:B------:R-:W-:Y:S02]  /*3d100*/  F2FP.SATFINITE.E4M3.F32.PACK_AB_MERGE_C R4, RZ, R4, RZ ;  /* 0x00000004ff04723e */ /* 0x000fe400048070ff */
[----:B------:R-:W-:-:S05]  /*3d110*/  LOP3.LUT P3, RZ, R0, 0x400000, RZ, 0xc0, !PT ;  /* 0x0040000000ff7812 */ /* 0x000fca000786c0ff */
[----:B------:R0:W-:Y:S02]  /*3d120*/  @!P6 STG.E.U8 desc[UR26][R8.64+0x21], R4 ;  /* 0x000021040800e986 */ /* 0x0001e4000c10111a */
[----:B0-----:R-:W-:-:S05]  /*3d130*/  FMUL R4, R220, UR19 ;  /* 0x00000013dc047c20 */ /* 0x001fca0008400000 */
[----:B------:R-:W-:-:S05]  /*3d140*/  F2FP.SATFINITE.E4M3.F32.PACK_AB_MERGE_C R4, RZ, R4, RZ ;  /* 0x00000004ff04723e */ /* 0x000fca00048070ff */
[----:B------:R0:W-:Y:S01]  /*3d150*/  @!P3 STG.E.U8 desc[UR26][R122.64+0x28], R4 ;  /* 0x000028047a00b986 */ /* 0x0001e2000c10111a */
[----:B------:R-:W-:Y:S02]  /*3d160*/  LOP3.LUT P5, RZ, R6, 0x2, RZ, 0xc0, !PT ;  /* 0x0000000206ff7812 */ /* 0x000fe400078ac0ff */
[----:B------:R-:W-:-:S11]  /*3d170*/  LOP3.LUT P1, RZ, R7, 0x2000000, RZ, 0xc0, !PT ;  /* 0x0200000007ff7812 */ /* 0x000fd6000782c0ff */
[----:B------:R-:W1:Y:S01]  /*3d180*/  @!P5 LDC.64 R8, c[0x0][0x5c0] ;  /* 0x00017000ff08db82 */ /* 0x000e620000000a00 */
[----:B0-----:R-:W-:Y:S02]  /*3d190*/  FMUL R4, R217, UR19 ;  /* 0x00000013d9047c20 */ /* 0x001fe40008400000 */
[----:B------:R-:W3:Y:S03]  /*3d1a0*/  LDL.LU R217, [R1+0x5c4] ;  /* 0x0005c40001d97983 */ /* 0x000ee60000300800 */
[----:B------:R-:W-:-:S05]  /*3d1b0*/  F2FP.SATFINITE.E4M3.F32.PACK_AB_MERGE_C R4, RZ, R4, RZ ;  /* 0x00000004ff04723e */ /* 0x000fca00048070ff */
[----:B------:R4:W-:Y:S02]  /*3d1c0*/  @!P1 STG.E.U8 desc[UR26][R118.64+0x29], R4 ;  /* 0x0000290476009986 */ /* 0x0009e4000c10111a */
[----:B----4-:R-:W-:Y:S02]  /*3d1d0*/  FMUL R4, R216, UR19 ;  /* 0x00000013d8047c20 */ /* 0x010fe40008400000 */
[----:B------:R-:W4:Y:S01]  /*3d1e0*/  LDL.LU R216, [R1+0x5c8] ;  /* 0x0005c80001d87983 */ /* 0x000f220000300800 */
[----:B-1----:R-:W-:-:S03]  /*3d1f0*/  @!P5 IADD3 R8, P6, R15, R8, RZ ;  /* 0x000000080f08d210 */ /* 0x002fc60007fde0ff */
[----:B------:R-:W4:Y:S01]  /*3d200*/  LDL.LU R220, [R1+0x5cc] ;  /* 0x0005cc0001dc7983 */ /* 0x000f220000300800 */
[----:B------:R-:W-:Y:S01]  /*3d210*/  F2FP.SATFINITE.E4M3.F32.PACK_AB_MERGE_C R4, RZ, R4, RZ ;  /* 0x00000004ff04723e */ /* 0x000fe200048070ff */
[----:B------:R-:W-:-:S05]  /*3d220*/  @!P5 IMAD.X R9, R157, 0x1, R9, P6 ;  /* 0x000000019d09d824 */ /* 0x000fca00030e0609 */
[----:B------:R2:W-:Y:S02]  /*3d230*/  @!P5 STG.E.U8 desc[UR26][R8.64+0x28], R4 ;  /* 0x000028040800d986 */ /* 0x0005e4000c10111a */
[----:B--2---:R-:W-:Y:S02]  /*3d240*/  FMUL R4, R215, UR19 ;  /* 0x00000013d7047c20 */ /* 0x004fe40008400000 */
[----:B------:R-:W2:Y:S01]  /*3d250*/  LDL.LU R215, [R1+0x5d0] ;  /* 0x0005d00001d77983 */ /* 0x000ea20000300800 */
[----:B------:R-:W-:-:S13]  /*3d260*/  LOP3.LUT P2, RZ, R5, 0x80000000, RZ, 0xc0, !PT ;  /* 0x8000000005ff7812 */ /* 0x000fda000784c0ff */
[----:B------:R-:W0:Y:S01]  /*3d270*/  @!P2 LDC.64 R8, c[0x0][0x5c0] ;  /* 0x00017000ff08ab82 */ /* 0x000e220000000a00 */
[----:B------:R-:W-:Y:S02]  /*3d280*/  LOP3.LUT P0, RZ, R5, 0x40000000, RZ, 0xc0, !PT ;  /* 0x4000000005ff7812 */ /* 0x000fe4000780c0ff */
[----:B------:R-:W-:Y:S02]  /*3d290*/  F2FP.SATFINITE.E4M3.F32.PACK_AB_MERGE_C R4, RZ, R4, RZ ;  /* 0x00000004ff04723e */ /* 0x000fe400048070ff */
[----:B0-----:R-:W-:-:S05]  /*3d2a0*/  @!P2 IADD3 R8, P6, R49, R8, RZ ;  /* 0x000000083108a210 */ /* 0x001fca0007fde0ff */
[----:B------:R-:W-:Y:S01]  /*3d2b0*/  @!P2 IMAD.X R9, R170, 0x1, R9, P6 ;  /* 0x00000001aa09a824 */ /* 0x000fe200030e0609 */
[----:B------:R-:W-:Y:S02]  /*3d2c0*/  LOP3.LUT P6, RZ, R5, 0x80000000, RZ, 0xc0, !PT ;  /* 0x8000000005ff7812 */ /* 0x000fe400078cc0ff */
[----:B------:R-:W-:-:S11]  /*3d2d0*/  LOP3.LUT P2, RZ, R0, 0x200000, RZ, 0xc0, !PT ;  /* 0x0020000000ff7812 */ /* 0x000fd6000784c0ff */
[----:B------:R0:W-:Y:S01]  /*3d2e0*/  @!P6 STG.E.U8 desc[UR26][R8.64+0x29], R4 ;  /* 0x000029040800e986 */ /* 0x0001e2000c10111a */
[----:B------:R-:W-:Y:S01]  /*3d2f0*/  LOP3.LUT P4, RZ, R7, 0x800000, RZ, 0xc0, !PT ;  /* 0x0080000007ff7812 */ /* 0x000fe2000788c0ff */
[----:B0-----:R-:W0:Y:S01]  /*3d300*/  @!P0 LDC.64 R8, c[0x0][0x5c0] ;  /* 0x00017000ff088b82 */ /* 0x001e220000000a00 */
[----:B------:R-:W-:Y:S02]  /*3d310*/  FMUL R4, R219, UR19 ;  /* 0x00000013db047c20 */ /* 0x000fe40008400000 */
[----:B------:R-:W2:Y:S03]  /*3d320*/  LDL.LU R219, [R1+0x5d4] ;  /* 0x0005d40001db7983 */ /* 0x000ea60000300800 */
[----:B------:R-:W-:-:S05]  /*3d330*/  F2FP.SATFINITE.E4M3.F32.PACK_AB_MERGE_C R4, RZ, R4, RZ ;  /* 0x00000004ff04723e */ /* 0x000fca00048070ff */
[----:B------:R3:W-:Y:S01]  /*3d340*/  @!P2 STG.E.U8 desc[UR26][R138.64+0x30], R4 ;  /* 0x000030048a00a986 */ /* 0x0007e2000c10111a */
[----:B------:R-:W-:Y:S01]  /*3d350*/  LOP3.LUT P3, RZ, R5, 0x20000000, RZ, 0xc0, !PT ;  /* 0x2000000005ff7812 */ /* 0x000fe2000786c0ff */
[----:B---3--:R-:W-:-:S05]  /*3d360*/  FMUL R4, R218, UR19 ;  /* 0x00000013da047c20 */ /* 0x008fca0008400000 */
[----:B------:R-:W-:Y:S02]  /*3d370*/  F2FP.SATFINITE.E4M3.F32.PACK_AB_MERGE_C R4, RZ, R4, RZ ;  /* 0x00000004ff04723e */ /* 0x000fe400048070ff */
[----:B0-----:R-:W-:-:S03]  /*3d380*/  @!P0 IADD3 R8, P6, R171, R8, RZ ;  /* 0x00000008ab088210 */ /* 0x001fc60007fde0ff */
[----:B------:R0:W-:Y:S02]  /*3d390*/  @!P4 STG.E.U8 desc[UR26][R126.64+0x31], R4 ;  /* 0x000031047e00c986 */ /* 0x0001e4000c10111a */
[----:B------:R-:W-:Y:S02]  /*3d3a0*/  @!P0 IMAD.X R9, R174, 0x1, R9, P6 ;  /* 0x00000001ae098824 */ /* 0x000fe400030e0609 */
[----:B0-----:R-:W-:Y:S02]  /*3d3b0*/  FMUL R4, R217, UR19 ;  /* 0x00000013d9047c20 */ /* 0x001fe40008400000 */
[----:B------:R-:W3:Y:S03]  /*3d3c0*/  LDL.LU R217, [R1+0x5d8] ;  /* 0x0005d80001d97983 */ /* 0x000ee60000300800 */
[----:B------:R-:W-:Y:S01]  /*3d3d0*/  F2FP.SATFINITE.E4M3.F32.PACK_AB_MERGE_C R4, RZ, R4, RZ ;  /* 0x00000004ff04723e */ /* 0x000fe200048070ff */
[----:B------:R-:W3:Y:S04]  /*3d3e0*/  LDL.LU R218, [R1+0x5dc] ;  /* 0x0005dc0001da7983 */ /* 0x000ee80000300800 */
[----:B------:R0:W-:Y:S02]  /*3d3f0*/  @!P0 STG.E.U8 desc[UR26][R8.64+0x30], R4 ;  /* 0x0000300408008986 */ /* 0x0001e4000c10111a */
[----:B0-----:R-:W0:Y:S01]  /*3d400*/  @!P3 LDC.64 R8, c[0x0][0x5c0] ;  /* 0x00017000ff08bb82 */ /* 0x001e220000000a00 */
[----:B----4-:R-:W-:-:S02]  /*3d410*/  FMUL R4, R216, UR19 ;  /* 0x00000013d8047c20 */ /* 0x010fc40008400000 */
        /* <DEDUP_REMOVED lines=16> */
[----:B------:R1:W-:Y:S01]  /*3d520*/  @!P1 STG.E.U8 desc[UR26][R120.64+0x39], R4 ;  /* 0x0000390478009986 */ /* 0x0003e2000c10111a */
[----:B0-----:R-:W-:-:S05]  /*3d530*/  @!P5 IADD3 R8, P6, R168, R8, RZ ;  /* 0x00000008a808d210 */ /* 0x001fca0007fde0ff */
[----:B------:R-:W-:Y:S02]  /*3d540*/  @!P5 IMAD.X R9, R169, 0x1, R9, P6 ;  /* 0x00000001a909d824 */ /* 0x000fe400030e0609 */
[----:B-1----:R-:W-:-:S05]  /*3d550*/  FMUL R4, R219, UR19 ;  /* 0x00000013db047c20 */ /* 0x002fca0008400000 */
[----:B------:R-:W-:-:S05]  /*3d560*/  F2FP.SATFINITE.E4M3.F32.PACK_AB_MERGE_C R4, RZ, R4, RZ ;  /* 0x00000004ff04723e */ /* 0x000fca00048070ff */
[----:B------:R0:W-:Y:S02]  /*3d570*/  @!P5 STG.E.U8 desc[UR26][R8.64+0x38], R4 ;  /* 0x000038040800d986 */ /* 0x0001e4000c10111a */
[----:B0-----:R-:W0:Y:S01]  /*3d580*/  @!P4 LDC.64 R8, c[0x0][0x5c0] ;  /* 0x00017000ff08cb82 */ /* 0x001e220000000a00 */
[----:B------:R-:W-:Y:S01]  /*3d590*/  LOP3.LUT P2, RZ, R7, 0x40000, RZ, 0xc0, !PT ;  /* 0x0004000007ff7812 */ /* 0x000fe2000784c0ff */
[----:B---3--:R-:W-:Y:S02]  /*3d5a0*/  FMUL R4, R217, UR19 ;  /* 0x00000013d9047c20 */ /* 0x008fe40008400000 */
[----:B------:R-:W3:Y:S01]  /*3d5b0*/  LDL.LU R217, [R1+0x5e8] ;  /* 0x0005e80001d97983 */ /* 0x000ee20000300800 */
[----:B0-----:R-:W-:Y:S02]  /*3d5c0*/  @!P4 IADD3 R8, P6, R54, R8, RZ ;  /* 0x000000083608c210 */ /* 0x001fe40007fde0ff */
[----:B------:R-:W-:Y:S01]  /*3d5d0*/  F2FP.SATFINITE.E4M3.F32.PACK_AB_MERGE_C R4, RZ, R4, RZ ;  /* 0x00000004ff04723e */ /* 0x000fe200048070ff */
[----:B------:R-:W3:Y:S02]  /*3d5e0*/  LDL.LU R220, [R1+0x5ec] ;  /* 0x0005ec0001dc7983 */ /* 0x000ee40000300800 */
[----:B------:R-:W-:-:S05]  /*3d5f0*/  @!P4 IMAD.X R9, R55, 0x1, R9, P6 ;  /* 0x000000013709c824 */ /* 0x000fca00030e0609 */
[----:B------:R0:W-:Y:S01]  /*3d600*/  @!P4 STG.E.U8 desc[UR26][R8.64+0x39], R4 ;  /* 0x000039040800c986 */ /* 0x0001e2000c10111a */
[----:B------:R-:W-:Y:S01]  /*3d610*/  LOP3.LUT P0, RZ, R7, 0x20000, RZ, 0xc0, !PT ;  /* 0x0002000007ff7812 */ /* 0x000fe2000780c0ff */
[----:B0-----:R-:W-:-:S05]  /*3d620*/  FMUL R4, R218, UR19 ;  /* 0x00000013da047c20 */ /* 0x001fca0008400000 */
[----:B------:R-:W-:-:S05]  /*3d630*/  F2FP.SATFINITE.E4M3.F32.PACK_AB_MERGE_C R4, RZ, R4, RZ ;  /* 0x00000004ff04723e */ /* 0x000fca00048070ff */
[----:B------:R4:W-:Y:S02]  /*3d640*/  @!P2 STG.E.U8 desc[UR26][R136.64+0x40], R4 ;  /* 0x000040048800a986 */ /* 0x0009e4000c10111a */
[----:B----4-:R-:W-:Y:S02]  /*3d650*/  FMUL R4, R216, UR19 ;  /* 0x00000013d8047c20 */ /* 0x010fe40008400000 */
[----:B------:R-:W4:Y:S03]  /*3d660*/  LDL.LU R216, [R1+0x5f0] ;  /* 0x0005f00001d87983 */ /* 0x000f260000300800 */
[----:B------:R-:W-:-:S05]  /*3d670*/  F2FP.SATFINITE.E4M3.F32.PACK_AB_MERGE_C R4, RZ, R4, RZ ;  /* 0x00000004ff04723e */ /* 0x000fca00048070ff */
[----:B------:R2:W-:Y:S02]  /*3d680*/  @!P0 STG.E.U8 desc[UR26][R114.64+0x41], R4 ;  /* 0x0000410472008986 */ /* 0x0005e4000c10111a */
[----:B--2---:R-:W-:Y:S02]  /*3d690*/  FMUL R4, R215, UR19 ;  /* 0x00000013d7047c20 */ /* 0x004fe40008400000 */
[----:B------:R-:W2:Y:S01]  /*3d6a0*/  LDL.LU R215, [R1+0x5f4] ;  /* 0x0005f40001d77983 */ /* 0x000ea20000300800 */
[----:B------:R-:W-:Y:S02]  /*3d6b0*/  LOP3.LUT P3, RZ, R5, 0x4000000, RZ, 0xc0, !PT ;  /* 0x0400000005ff7812 */ /* 0x000fe4000786c0ff */
[----:B------:R-:W-:Y:S01]  /*3d6c0*/  LOP3.LUT P5, RZ, R7, 0x4000, RZ, 0xc0, !PT ;  /* 0x0000400007ff7812 */ /* 0x000fe200078ac0ff */
[----:B------:R-:W2:Y:S01]  /*3d6d0*/  LDL.LU R218, [R1+0x5f8] ;  /* 0x0005f80001da7983 */ /* 0x000ea20000300800 */
[----:B------:R-:W-:Y:S02]  /*3d6e0*/  LOP3.LUT R0, R0, 0xffefffff, RZ, 0xc0, !PT ;  /* 0xffefffff00007812 */ /* 0x000fe400078ec0ff */
[----:B------:R-:W-:Y:S01]  /*3d6f0*/  F2FP.SATFINITE.E4M3.F32.PACK_AB_MERGE_C R4, RZ, R4, RZ ;  /* 0x00000004ff04723e */ /* 0x000fe200048070ff */
[----:B------:R-:W2:Y:S06]  /*3d700*/  LDL.LU R219, [R1+0x5fc] ;  /* 0x0005fc0001db7983 */ /* 0x000eac0000300800 */
[----:B------:R-:W0:Y:S02]  /*3d710*/  @!P3 LDC.64 R8, c[0x0][0x5c0] ;  /* 0x00017000ff08bb82 */ /* 0x000e240000000a00 */
[----:B------:R-:W-:-:S02]  /*3d720*/  @P5 LOP3.LUT R0, R0, 0x100000, RZ, 0xfc, !PT ;  /* 0x0010000000005812 */ /* 0x000fc400078efcff */
[----:B------:R-:W-:Y:S02]  /*3d730*/  LOP3.LUT P5, RZ, R5, 0x2000000, RZ, 0xc0, !PT ;  /* 0x0200000005ff7812 */ /* 0x000fe400078ac0ff */
[----:B0-----:R-:W-:-:S05]  /*3d740*/  @!P3 IADD3 R8, P6, R64, R8, RZ ;  /* 0x000000084008b210 */ /* 0x001fca0007fde0ff */
[----:B------:R-:W-:-:S05]  /*3d750*/  @!P3 IMAD.X R9, R181, 0x1, R9, P6 ;  /* 0x00000001b509b824 */ /* 0x000fca00030e0609 */
[----:B------:R0:W-:Y:S02]  /*3d760*/  @!P3 STG.E.U8 desc[UR26][R8.64+0x40], R4 ;  /* 0x000040040800b986 */ /* 0x0001e4000c10111a */
[----:B0-----:R-:W0:Y:S01]  /*3d770*/  @!P5 LDC.64 R8, c[0x0][0x5c0] ;  /* 0x00017000ff08db82 */ /* 0x001e220000000a00 */
[----:B------:R-:W-:Y:S02]  /*3d780*/  LOP3.LUT P2, RZ, R7, 0x1000, RZ, 0xc0, !PT ;  /* 0x0000100007ff7812 */ /* 0x000fe4000784c0ff */
[----:B------:R-:W-:Y:S02]  /*3d790*/  LOP3.LUT R0, R0, 0xfff7ffff, RZ, 0xc0, !PT ;  /* 0xfff7ffff00007812 */ /* 0x000fe400078ec0ff */
[----:B0-----:R-:W-:-:S05]  /*3d7a0*/  @!P5 IADD3 R8, P6, R65, R8, RZ ;  /* 0x000000084108d210 */ /* 0x001fca0007fde0ff */
[----:B------:R-:W-:Y:S01]  /*3d7b0*/  @!P5 IMAD.X R9, R182, 0x1, R9, P6 ;  /* 0x00000001b609d824 */ /* 0x000fe200030e0609 */
[----:B------:R-:W-:-:S03]  /*3d7c0*/  LOP3.LUT P6, RZ, R5, 0x2000000, RZ, 0xc0, !PT ;  /* 0x0200000005ff7812 */ /* 0x000fc600078cc0ff */
[----:B------:R-:W-:Y:S01]  /*3d7d0*/  @P2 LOP3.LUT R0, R0, 0x80000, RZ, 0xfc, !PT ;  /* 0x0008000000002812 */ /* 0x000fe200078efcff */
[----:B---3--:R-:W-:Y:S02]  /*3d7e0*/  FMUL R4, R217, UR19 ;  /* 0x00000013d9047c20 */ /* 0x008fe40008400000 */
[----:B------:R-:W3:Y:S03]  /*3d7f0*/  LDL.LU R217, [R1+0x600] ;  /* 0x0006000001d97983 */ /* 0x000ee60000300800 */
[----:B------:R-:W-:Y:S02]  /*3d800*/  F2FP.SATFINITE.E4M3.F32.PACK_AB_MERGE_C R4, RZ, R4, RZ ;  /* 0x00000004ff04723e */ /* 0x000fe400048070ff */
[----:B------:R-:W-:-:S03]  /*3d810*/  LOP3.LUT P5, RZ, R0, 0x100000, RZ, 0xc0, !PT ;  /* 0x0010000000ff7812 */ /* 0x000fc600078ac0ff */
        /* <DEDUP_REMOVED lines=11> */
[C---:B------:R-:W-:Y:S02]  /*3d8d0*/  LOP3.LUT P4, RZ, R5.reuse, 0x1000000, RZ, 0xc0, !PT ;  /* 0x0100000005ff7812 */ /* 0x040fe4000788c0ff */
[----:B------:R-:W-:Y:S01]  /*3d8e0*/  LOP3.LUT P2, RZ, R5, 0x800000, RZ, 0xc0, !PT ;  /* 0x0080000005ff7812 */ /* 0x000fe2000784c0ff */
[----:B------:R-:W2:Y:S10]  /*3d8f0*/  LDL.LU R220, [R1+0x60c] ;  /* 0x00060c0001dc7983 */ /* 0x000eb40000300800 */
[----:B------:R-:W0:Y:S01]  /*3d900*/  @!P4 LDC.64 R8, c[0x0][0x5c0] ;  /* 0x00017000ff08cb82 */ /* 0x000e220000000a00 */
[----:B------:R-:W-:-:S02]  /*3d910*/  F2FP.SATFINITE.E4M3.F32.PACK_AB_MERGE_C R4, RZ, R4, RZ ;  /* 0x00000004ff04723e */ /* 0x000fc400048070ff */
[----:B0-----:R-:W-:-:S05]  /*3d920*/  @!P4 IADD3 R8, P6, R183, R8, RZ ;  /* 0x00000008b708c210 */ /* 0x001fca0007fde0ff */
[----:B------:R-:W-:-:S05]  /*3d930*/  @!P4 IMAD.X R9, R186, 0x1, R9, P6 ;  /* 0x00000001ba09c824 */ /* 0x000fca00030e0609 */
[----:B------:R0:W-:Y:S02]  /*3d940*/  @!P4 STG.E.U8 desc[UR26][R8.64+0x48], R4 ;  /* 0x000048040800c986 */ /* 0x0001e4000c10111a */
[----:B0-----:R-:W0:Y:S01]  /*3d950*/  @!P2 LDC.64 R8, c[0x0][0x5c0] ;  /* 0x00017000ff08ab82 */ /* 0x001e220000000a00 */
[----:B------:R-:W-:Y:S02]  /*3d960*/  FMUL R4, R218, UR19 ;  /* 0x00000013da047c20 */ /* 0x000fe40008400000 */
[----:B------:R-:W2:Y:S03]  /*3d970*/  LDL.LU R218, [R1+0x610] ;  /* 0x0006100001da7983 */ /* 0x000ea60000300800 */
[----:B------:R-:W-:Y:S02]  /*3d980*/  F2FP.SATFINITE.E4M3.F32.PACK_AB_MERGE_C R4, RZ, R4, RZ ;  /* 0x00000004ff04723e */ /* 0x000fe400048070ff */
[----:B0-----:R-:W-:-:S05]  /*3d990*/  @!P2 IADD3 R8, P6, R189, R8, RZ ;  /* 0x00000008bd08a210 */ /* 0x001fca0007fde0ff */
[----:B------:R-:W-:Y:S01]  /*3d9a0*/  @!P2 IMAD.X R9, R191, 0x1, R9, P6 ;  /* 0x00000001bf09a824 */ /* 0x000fe200030e0609 */
[----:B------:R-:W-:Y:S02]  /*3d9b0*/  LOP3.LUT P6, RZ, R5, 0x800000, RZ, 0xc0, !PT ;  /* 0x0080000005ff7812 */ /* 0x000fe400078cc0ff */
[----:B------:R-:W-:-:S11]  /*3d9c0*/  LOP3.LUT P2, RZ, R0, 0x80000, RZ, 0xc0, !PT ;  /* 0x0008000000ff7812 */ /* 0x000fd6000784c0ff */
[----:B------:R0:W-:Y:S01]  /*3d9d0*/  @!P6 STG.E.U8 desc[UR26][R8.64+0x49], R4 ;  /* 0x000049040800e986 */ /* 0x0001e2000c10111a */
[----:B------:R-:W-:Y:S01]  /*3d9e0*/  LOP3.LUT P3, RZ, R5, 0x400000, RZ, 0xc0, !PT ;  /* 0x0040000005ff7812 */ /* 0x000fe2000786c0ff */
[----:B0-----:R-:W-:-:S12]  /*3d9f0*/  FMUL R4, R219, UR19 ;  /* 0x00000013db047c20 */ /* 0x001fd80008400000 */
[----:B------:R-:W0:Y:S01]  /*3da00*/  @!P3 LDC.64 R8, c[0x0][0x5c0] ;  /* 0x00017000ff08bb82 */ /* 0x000e220000000a00 */
[----:B------:R-:W-:-:S05]  /*3da10*/  F2FP.SATFINITE.E4M3.F32.PACK_AB_MERGE_C R4, RZ, R4, RZ ;  /* 0x00000004ff04723e */ /* 0x000fca00048070ff */
[----:B------:R3:W-:Y:S02]  /*3da20*/  @!P2 STG.E.U8 desc[UR26][R104.64+0x50], R4 ;  /* 0x000050046800a986 */ /* 0x0007e4000c10111a */
[----:B---3--:R-:W-:Y:S02]  /*3da30*/  FMUL R4, R217, UR19 ;  /* 0x00000013d9047c20 */ /* 0x008fe40008400000 */
[----:B------:R-:W3:Y:S01]  /*3da40*/  LDL.LU R217, [R1+0x614] ;  /* 0x0006140001d97983 */ /* 0x000ee20000300800 */
[----:B------:R-:W-:Y:S02]  /*3da50*/  LOP3.LUT P0, RZ, R7, 0x800, RZ, 0xc0, !PT ;  /* 0x0000080007ff7812 */ /* 0x000fe4000780c0ff */
[----:B------:R-:W-:Y:S01]  /*3da60*/  F2FP.SATFINITE.E4M3.F32.PACK_AB_MERGE_C R4, RZ, R4, RZ ;  /* 0x00000004ff04723e */ /* 0x000fe200048070ff */
[----:B------:R-:W3:Y:S01]  /*3da70*/  LDL.LU R219, [R1+0x618] ;  /* 0x0006180001db7983 */ /* 0x000ee20000300800 */
[----:B0-----:R-:W-:-:S09]  /*3da80*/  @!P3 IADD3 R8, P6, R192, R8, RZ ;  /* 0x00000008c008b210 */ /* 0x001fd20007fde0ff */
[----:B------:R4:W-:Y:S01]  /*3da90*/  @!P0 STG.E.U8 desc[UR26][R100.64+0x51], R4 ;  /* 0x0000510464008986 */ /* 0x0009e2000c10111a */
[----:B------:R-:W-:Y:S02]  /*3daa0*/  @!P3 IMAD.X R9, R194, 0x1, R9, P6 ;  /* 0x00000001c209b824 */ /* 0x000fe400030e0609 */
[----:B----4-:R-:W-:-:S05]  /*3dab0*/  FMUL R4, R216, UR19 ;  /* 0x00000013d8047c20 */ /* 0x010fca0008400000 */
[----:B------:R-:W-:-:S05]  /*3dac0*/  F2FP.SATFINITE.E4M3.F32.PACK_AB_MERGE_C R4, RZ, R4, RZ ;  /* 0x00000004ff04723e */ /* 0x000fca00048070ff */
[----:B------:R2:W-:Y:S02]  /*3dad0*/  @!P3 STG.E.U8 desc[UR26][R8.64+0x50], R4 ;  /* 0x000050040800b986 */ /* 0x0005e4000c10111a */
[----:B--2---:R-:W-:Y:S02]  /*3dae0*/  FMUL R4, R215, UR19 ;  /* 0x00000013d7047c20 */ /* 0x004fe40008400000 */
[----:B------:R-:W2:Y:S01]  /*3daf0*/  LDL.LU R215, [R1+0x61c] ;  /* 0x00061c0001d77983 */ /* 0x000ea20000300800 */
[C---:B------:R-:W-:Y:S02]  /*3db00*/  LOP3.LUT P5, RZ, R5.reuse, 0x2, RZ, 0xc0, !PT ;  /* 0x0000000205ff7812 */ /* 0x040fe400078ac0ff */
[----:B------:R-:W-:Y:S01]  /*3db10*/  LOP3.LUT P4, RZ, R5, 0x200000, RZ, 0xc0, !PT ;  /* 0x0020000005ff7812 */ /* 0x000fe2000788c0ff */
[----:B------:R-:W4:Y:S10]  /*3db20*/  LDL.LU R216, [R1+0x620] ;  /* 0x0006200001d87983 */ /* 0x000f340000300800 */
[----:B------:R-:W0:Y:S01]  /*3db30*/  @!P5 LDC.64 R8, c[0x0][0x5c0] ;  /* 0x00017000ff08db82 */ /* 0x000e220000000a00 */
[----:B------:R-:W-:-:S02]  /*3db40*/  F2FP.SATFINITE.E4M3.F32.PACK_AB_MERGE_C R4, RZ, R4, RZ ;  /* 0x00000004ff04723e */ /* 0x000fc400048070ff */
[----:B------:R-:W-:Y:S02]  /*3db50*/  LOP3.LUT P1, RZ, R7, 0x100, RZ, 0xc0, !PT ;  /* 0x0000010007ff7812 */ /* 0x000fe4000782c0ff */
[----:B0-----:R-:W-:-:S05]  /*3db60*/  @!P5 IADD3 R8, P6, R190, R8, RZ ;  /* 0x00000008be08d210 */ /* 0x001fca0007fde0ff */
[----:B------:R-:W-:Y:S01]  /*3db70*/  @!P5 IMAD.X R9, R193, 0x1, R9, P6 ;  /* 0x00000001c109d824 */ /* 0x000fe200030e0609 */
[----:B------:R-:W-:-:S04]  /*3db80*/  LOP3.LUT P6, RZ, R7, 0x200, RZ, 0xc0, !PT ;  /* 0x0000020007ff7812 */ /* 0x000fc800078cc0ff */
[----:B------:R0:W-:Y:S02]  /*3db90*/  @!P5 STG.E.U8 desc[UR26][R8.64+0x51], R4 ;  /* 0x000051040800d986 */ /* 0x0001e4000c10111a */
[----:B0-----:R-:W0:Y:S01]  /*3dba0*/  @!P4 LDC.64 R8, c[0x0][0x5c0] ;  /* 0x00017000ff08cb82 */ /* 0x001e220000000a00 */
[----:B------:R-:W-:-:S05]  /*3dbb0*/  FMUL R4, R220, UR19 ;  /* 0x00000013dc047c20 */ /* 0x000fca0008400000 */
[----:B------:R-:W-:-:S05]  /*3dbc0*/  F2FP.SATFINITE.E4M3.F32.PACK_AB_MERGE_C R4, RZ, R4, RZ ;  /* 0x00000004ff04723e */ /* 0x000fca00048070ff */
[----:B------:R1:W-:Y:S01]  /*3dbd0*/  @!P6 STG.E.U8 desc[UR26][R96.64+0x58], R4 ;  /* 0x000058046000e986 */ /* 0x0003e2000c10111a */
[----:B------:R-:W-:Y:S01]  /*3dbe0*/  LOP3.LUT P2, RZ, R5, 0x8, RZ, 0xc0, !PT ;  /* 0x0000000805ff7812 */ /* 0x000fe2000784c0ff */
[----:B-1----:R-:W-:Y:S02]  /*3dbf0*/  FMUL R4, R218, UR19 ;  /* 0x00000013da047c20 */ /* 0x002fe40008400000 */
[----:B------:R-:W4:Y:S03]  /*3dc00*/  LDL.LU R218, [R1+0x624] ;  /* 0x0006240001da7983 */ /* 0x000f260000300800 */
[----:B------:R-:W-:Y:S02]  /*3dc10*/  F2FP.SATFINITE.E4M3.F32.PACK_AB_MERGE_C R4, RZ, R4, RZ ;  /* 0x00000004ff04723e */ /* 0x000fe400048070ff */
[----:B0-----:R-:W-:-:S03]  /*3dc20*/  @!P4 IADD3 R8, P6, R188, R8, RZ ;  /* 0x00000008bc08c210 */ /* 0x001fc60007fde0ff */
[----:B------:R3:W-:Y:S02]  /*3dc30*/  @!P1 STG.E.U8 desc[UR26][R92.64+0x59], R4 ;  /* 0x000059045c009986 */ /* 0x0007e4000c10111a */
[----:B------:R-:W-:Y:S02]  /*3dc40*/  @!P4 IMAD.X R9, R195, 0x1, R9, P6 ;  /* 0x00000001c309c824 */ /* 0x000fe400030e0609 */
[----:B---3--:R-:W-:Y:S02]  /*3dc50*/  FMUL R4, R217, UR19 ;  /* 0x00000013d9047c20 */ /* 0x008fe40008400000 */
[----:B------:R-:W3:Y:S03]  /*3dc60*/  LDL.LU R217, [R1+0x628] ;  /* 0x0006280001d97983 */ /* 0x000ee60000300800 */
[----:B------:R-:W-:Y:S01]  /*3dc70*/  F2FP.SATFINITE.E4M3.F32.PACK_AB_MERGE_C R4, RZ, R4, RZ ;  /* 0x00000004ff04723e */ /* 0x000fe200048070ff */
[----:B------:R-:W3:Y:S04]  /*3dc80*/  LDL.LU R220, [R1+0x62c] ;  /* 0x00062c0001dc7983 */ /* 0x000ee80000300800 */
[----:B------:R0:W-:Y:S02]  /*3dc90*/  @!P4 STG.E.U8 desc[UR26][R8.64+0x58], R4 ;  /* 0x000058040800c986 */ /* 0x0001e4000c10111a */
[----:B0-----:R-:W0:Y:S01]  /*3dca0*/  @!P2 LDC.64 R8, c[0x0][0x5c0] ;  /* 0x00017000ff08ab82 */ /* 0x001e220000000a00 */
[----:B------:R-:W-:-:S05]  /*3dcb0*/  FMUL R4, R219, UR19 ;  /* 0x00000013db047c20 */ /* 0x000fca0008400000 */
[----:B------:R-:W-:Y:S02]  /*3dcc0*/  F2FP.SATFINITE.E4M3.F32.PACK_AB_MERGE_C R4, RZ, R4, RZ ;  /* 0x00000004ff04723e */ /* 0x000fe400048070ff */
[----:B0-----:R-:W-:-:S05]  /*3dcd0*/  @!P2 IADD3 R8, P6, R187, R8, RZ ;  /* 0x00000008bb08a210 */ /* 0x001fca0007fde0ff */
[----:B------:R-:W-:-:S05]  /*3dce0*/  @!P2 IMAD.X R9, R196, 0x1, R9, P6 ;  /* 0x00000001c409a824 */ /* 0x000fca00030e0609 */
[----:B------:R2:W-:Y:S02]  /*3dcf0*/  @!P2 STG.E.U8 desc[UR26][R8.64+0x59], R4 ;  /* 0x000059040800a986 */ /* 0x0005e4000c10111a */
[----:B--2---:R-:W-:Y:S02]  /*3dd00*/  FMUL R4, R215, UR19 ;  /* 0x00000013d7047c20 */ /* 0x004fe40008400000 */
[----:B------:R-:W2:Y:S01]  /*3dd10*/  LDL.LU R215, [R1+0x630] ;  /* 0x0006300001d77983 */ /* 0x000ea20000300800 */
[----:B------:R-:W-:Y:S02]  /*3dd20*/  LOP3.LUT P5, RZ, R5, 0x100000, RZ, 0xc0, !PT ;  /* 0x0010000005ff7812 */ /* 0x000fe400078ac0ff */
[----:B------:R-:W-:Y:S02]  /*3dd30*/  LOP3.LUT P0, RZ, R7, 0x80, RZ, 0xc0, !PT ;  /* 0x0000008007ff7812 */ /* 0x000fe4000780c0ff */
[----:B------:R-:W-:-:S09]  /*3dd40*/  F2FP.SATFINITE.E4M3.F32.PACK_AB_MERGE_C R4, RZ, R4, RZ ;  /* 0x00000004ff04723e */ /* 0x000fd200048070ff */
[----:B------:R-:W0:Y:S01]  /*3dd50*/  @!P5 LDC.64 R8, c[0x0][0x5c0] ;  /* 0x00017000ff08db82 */ /* 0x000e220000000a00 */
[C---:B------:R-:W-:Y:S02]  /*3dd60*/  LOP3.LUT P1, RZ, R7.reuse, 0x4, RZ, 0xc0, !PT ;  /* 0x0000000407ff7812 */ /* 0x040fe4000782c0ff */
[----:B------:R-:W-:Y:S01]  /*3dd70*/  LOP3.LUT P3, RZ, R7, 0x20, RZ, 0xc0, !PT ;  /* 0x0000002007ff7812 */ /* 0x000fe2000786c0ff */
[----:B------:R4:W-:Y:S01]  /*3dd80*/  @!P0 STG.E.U8 desc[UR26][R90.64+0x60], R4 ;  /* 0x000060045a008986 */ /* 0x0009e2000c10111a */
[----:B------:R-:W-:Y:S01]  /*3dd90*/  LOP3.LUT R0, R0, 0xfffbffff, RZ, 0xc0, !PT ;  /* 0xfffbffff00007812 */ /* 0x000fe200078ec0ff */
[----:B----4-:R-:W-:-:S08]  /*3dda0*/  FMUL R4, R216, UR19 ;  /* 0x00000013d8047c20 */ /* 0x010fd00008400000 */
[----:B------:R-:W-:Y:S01]  /*3ddb0*/  @P1 LOP3.LUT R0, R0, 0x40000, RZ, 0xfc, !PT ;  /* 0x0004000000001812 */ /* 0x000fe200078efcff */
[----:B------:R-:W4:Y:S01]  /*3ddc0*/  LDL.LU R216, [R1+0x634] ;  /* 0x0006340001d87983 */ /* 0x000f220000300800 */
[----:B------:R-:W-:-:S03]  /*3ddd0*/  F2FP.SATFINITE.E4M3.F32.PACK_AB_MERGE_C R4, RZ, R4, RZ ;  /* 0x00000004ff04723e */ /* 0x000fc600048070ff */
[----:B------:R-:W4:Y:S01]  /*3dde0*/  LDL.LU R219, [R1+0x638] ;  /* 0x0006380001db7983 */ /* 0x000f220000300800 */
[----:B------:R-:W-:Y:S02]  /*3ddf0*/  LOP3.LUT P1, RZ, R5, 0x80000, RZ, 0xc0, !PT ;  /* 0x0008000005ff7812 */ /* 0x000fe4000782c0ff */
[----:B0-----:R-:W-:Y:S01]  /*3de00*/  @!P5 IADD3 R8, P6, R203, R8, RZ ;  /* 0x00000008cb08d210 */ /* 0x001fe20007fde0ff */
[----:B------:R0:W-:Y:S04]  /*3de10*/  @!P3 STG.E.U8 desc[UR26][R88.64+0x61], R4 ;  /* 0x000061045800b986 */ /* 0x0001e8000c10111a */
[----:B------:R-:W-:Y:S02]  /*3de20*/  @!P5 IMAD.X R9, R205, 0x1, R9, P6 ;  /* 0x00000001cd09d824 */ /* 0x000fe400030e0609 */
[----:B0-----:R-:W-:-:S02]  /*3de30*/  FMUL R4, R218, UR19 ;  /* 0x00000013da047c20 */ /* 0x001fc40008400000 */
[----:B------:R-:W4:Y:S03]  /*3de40*/  LDL.LU R218, [R1+0x63c] ;  /* 0x00063c0001da7983 */ /* 0x000f260000300800 */
[----:B------:R-:W-:-:S05]  /*3de50*/  F2FP.SATFINITE.E4M3.F32.PACK_AB_MERGE_C R4, RZ, R4, RZ ;  /* 0x00000004ff04723e */ /* 0x000fca00048070ff */
[----:B------:R0:W-:Y:S02]  /*3de60*/  @!P5 STG.E.U8 desc[UR26][R8.64+0x60], R4 ;  /* 0x000060040800d986 */ /* 0x0001e4000c10111a */
[----:B0-----:R-:W0:Y:S02]  /*3de70*/  @!P1 LDC.64 R8, c[0x0][0x5c0] ;  /* 0x00017000ff089b82 */ /* 0x001e240000000a00 */
[----:B0-----:R-:W-:Y:S01]  /*3de80*/  @!P1 IADD3 R8, P6, R210, R8, RZ ;  /* 0x00000008d2089210 */ /* 0x001fe20007fde0ff */
[----:B---3--:R-:W-:-:S04]  /*3de90*/  FMUL R4, R217, UR19 ;  /* 0x00000013d9047c20 */ /* 0x008fc80008400000 */
[----:B------:R-:W-:Y:S01]  /*3dea0*/  @!P1 IMAD.X R9, R212, 0x1, R9, P6 ;  /* 0x00000001d4099824 */ /* 0x000fe200030e0609 */
[----:B------:R-:W-:Y:S01]  /*3deb0*/  LOP3.LUT P6, RZ, R7, 0x8, RZ, 0xc0, !PT ;  /* 0x0000000807ff7812 */ /* 0x000fe200078cc0ff */
[----:B------:R-:W3:Y:S01]  /*3dec0*/  LDL.LU R217, [R1+0x640] ;  /* 0x0006400001d97983 */ /* 0x000ee20000300800 */
[----:B------:R-:W-:-:S05]  /*3ded0*/  F2FP.SATFINITE.E4M3.F32.PACK_AB_MERGE_C R4, RZ, R4, RZ ;  /* 0x00000004ff04723e */ /* 0x000fca00048070ff */
[----:B------:R0:W-:Y:S02]  /*3dee0*/  @!P1 STG.E.U8 desc[UR26][R8.64+0x61], R4 ;  /* 0x0000610408009986 */ /* 0x0001e4000c10111a */
[----:B0-----:R-:W-:-:S05]  /*3def0*/  FMUL R4, R220, UR19 ;  /* 0x00000013dc047c20 */ /* 0x001fca0008400000 */
[----:B------:R-:W-:-:S05]  /*3df00*/  F2FP.SATFINITE.E4M3.F32.PACK_AB_MERGE_C R4, RZ, R4, RZ ;  /* 0x00000004ff04723e */ /* 0x000fca00048070ff */
[----:B------:R2:W-:Y:S02]  /*3df10*/  @!P6 STG.E.U8 desc[UR26][R84.64+0x68], R4 ;  /* 0x000068045400e986 */ /* 0x0005e4000c10111a */
[----:B--2---:R-:W-:Y:S02]  /*3df20*/  FMUL R4, R215, UR19 ;  /* 0x00000013d7047c20 */ /* 0x004fe40008400000 */
[----:B------:R-:W2:Y:S01]  /*3df30*/  LDL.LU R215, [R1+0x644] ;  /* 0x0006440001d77983 */ /* 0x000ea20000300800 */
[C---:B------:R-:W-:Y:S02]  /*3df40*/  LOP3.LUT P0, RZ, R7.reuse, 0x2, RZ, 0xc0, !PT ;  /* 0x0000000207ff7812 */ /* 0x040fe4000780c0ff */
[----:B------:R-:W-:Y:S02]  /*3df50*/  LOP3.LUT P5, RZ, R7, 0x1, RZ, 0xc0, !PT ;  /* 0x0000000107ff7812 */ /* 0x000fe400078ac0ff */
[----:B------:R-:W-:-:S13]  /*3df60*/  LOP3.LUT P4, RZ, R5, 0x40000, RZ, 0xc0, !PT ;  /* 0x0004000005ff7812 */ /* 0x000fda000788c0ff */
[----:B------:R-:W0:Y:S01]  /*3df70*/  @!P4 LDC.64 R8, c[0x0][0x5c0] ;  /* 0x00017000ff08cb82 */ /* 0x000e220000000a00 */
[----:B----4-:R-:W-:Y:S02]  /*3df80*/  FMUL R7, R216, UR19 ;  /* 0x00000013d8077c20 */ /* 0x010fe40008400000 */
[----:B------:R-:W4:Y:S03]  /*3df90*/  LDL.LU R216, [R1+0x648] ;  /* 0x0006480001d87983 */ /* 0x000f260000300800 */
[----:B------:R-:W-:Y:S01]  /*3dfa0*/  F2FP.SATFINITE.E4M3.F32.PACK_AB_MERGE_C R11, RZ, R7, RZ ;  /* 0x00000007ff0b723e */ /* 0x000fe200048070ff */
[----:B------:R-:W-:Y:S01]  /*3dfb0*/  FMUL R7, R219, UR19 ;  /* 0x00000013db077c20 */ /* 0x000fe20008400000 */
[----:B------:R-:W4:Y:S01]  /*3dfc0*/  LDL.LU R220, [R1+0x64c] ;  /* 0x00064c0001dc7983 */ /* 0x000f220000300800 */
[----:B------:R-:W-:-:S03]  /*3dfd0*/  LOP3.LUT P1, RZ, R0, 0x40000, RZ, 0xc0, !PT ;  /* 0x0004000000ff7812 */ /* 0x000fc6000782c0ff */
[----:B------:R-:W-:Y:S02]  /*3dfe0*/  F2FP.SATFINITE.E4M3.F32.PACK_AB_MERGE_C R15, RZ, R7, RZ ;  /* 0x00000007ff0f723e */ /* 0x000fe400048070ff */
[----:B0-----:R-:W-:Y:S02]  /*3dff0*/  @!P4 IADD3 R8, P6, R209, R8, RZ ;  /* 0x00000008d108c210 */ /* 0x001fe40007fde0ff */
[----:B------:R-:W-:-:S03]  /*3e000*/  F2FP.SATFINITE.E4M3.F32.PACK_AB_MERGE_C R4, RZ, R4, RZ ;  /* 0x00000004ff04723e */ /* 0x000fc600048070ff */
[----:B------:R-:W-:-:S03]  /*3e010*/  @!P4 IMAD.X R9, R213, 0x1, R9, P6 ;  /* 0x00000001d509c824 */ /* 0x000fc600030e0609 */
[----:B------:R-:W-:Y:S04]  /*3e020*/  @!P1 STG.E.U8 desc[UR26][R82.64+0x69], R4 ;  /* 0x0000690452009986 */ /* 0x000fe8000c10111a */
[----:B------:R0:W-:Y:S01]  /*3e030*/  @!P4 STG.E.U8 desc[UR26][R8.64+0x68], R11 ;  /* 0x0000680b0800c986 */ /* 0x0001e2000c10111a */
[----:B------:R-:W-:-:S03]  /*3e040*/  FMUL R7, R218, UR19 ;  /* 0x00000013da077c20 */ /* 0x000fc60008400000 */
[----:B------:R-:W4:Y:S02]  /*3e050*/  LDL.LU R218, [R1+0x650] ;  /* 0x0006500001da7983 */ /* 0x000f240000300800 */
[----:B------:R-:W-:Y:S02]  /*3e060*/  F2FP.SATFINITE.E4M3.F32.PACK_AB_MERGE_C R37, RZ, R7, RZ ;  /* 0x00000007ff25723e */ /* 0x000fe400048070ff */
[----:B------:R-:W4:Y:S01]  /*3e070*/  LDL.LU R219, [R1+0x654] ;  /* 0x0006540001db7983 */ /* 0x000f220000300800 */
[----:B---3--:R-:W-:-:S05]  /*3e080*/  FMUL R7, R217, UR19 ;  /* 0x00000013d9077c20 */ /* 0x008fca0008400000 */
[----:B0-----:R-:W-:Y:S01]  /*3e090*/  F2FP.SATFINITE.E4M3.F32.PACK_AB_MERGE_C R11, RZ, R7, RZ ;  /* 0x00000007ff0b723e */ /* 0x001fe200048070ff */
[----:B--2---:R-:W-:Y:S02]  /*3e0a0*/  FMUL R7, R215, UR19 ;  /* 0x00000013d7077c20 */ /* 0x004fe40008400000 */
[----:B------:R-:W2:Y:S01]  /*3e0b0*/  LDL.LU R215, [R1+0x658] ;  /* 0x0006580001d77983 */ /* 0x000ea20000300800 */
[C---:B------:R-:W-:Y:S02]  /*3e0c0*/  LOP3.LUT P2, RZ, R5.reuse, 0x4, RZ, 0xc0, !PT ;  /* 0x0000000405ff7812 */ /* 0x040fe4000784c0ff */
[----:B------:R-:W-:Y:S01]  /*3e0d0*/  LOP3.LUT P3, RZ, R5, 0x20000, RZ, 0xc0, !PT ;  /* 0x0002000005ff7812 */ /* 0x000fe2000786c0ff */
[----:B------:R-:W3:Y:S10]  /*3e0e0*/  LDL.LU R217, [R1+0x65c] ;  /* 0x00065c0001d97983 */ /* 0x000ef40000300800 */
[----:B------:R-:W0:Y:S02]  /*3e0f0*/  @!P2 LDC.64 R8, c[0x0][0x5c0] ;  /* 0x00017000ff08ab82 */ /* 0x000e240000000a00 */
[----:B0-----:R-:W-:-:S05]  /*3e100*/  @!P2 IADD3 R8, P6, R167, R8, RZ ;  /* 0x00000008a708a210 */ /* 0x001fca0007fde0ff */
[----:B------:R-:W-:-:S05]  /*3e110*/  @!P2 IMAD.X R9, R208, 0x1, R9, P6 ;  /* 0x00000001d009a824 */ /* 0x000fca00030e0609 */
[----:B------:R0:W-:Y:S02]  /*3e120*/  @!P2 STG.E.U8 desc[UR26][R8.64+0x69], R15 ;  /* 0x0000690f0800a986 */ /* 0x0001e4000c10111a */
[----:B0-----:R-:W0:Y:S01]  /*3e130*/  @!P3 LDC.64 R8, c[0x0][0x5c0] ;  /* 0x00017000ff08bb82 */ /* 0x001e220000000a00 */
[----:B------:R-:W-:-:S04]  /*3e140*/  LOP3.LUT P1, RZ, R6, 0x40000000, RZ, 0xc0, !PT ;  /* 0x4000000006ff7812 */ /* 0x000fc8000782c0ff */
[----:B------:R-:W-:Y:S02]  /*3e150*/  P2R R4, PR, RZ, 0x2 ;  /* 0x00000002ff047803 */ /* 0x000fe40000000000 */
[----:B------:R-:W-:Y:S02]  /*3e160*/  LOP3.LUT P1, RZ, R5, 0x10, RZ, 0xc0, !PT ;  /* 0x0000001005ff7812 */ /* 0x000fe4000782c0ff */
[----:B------:R-:W-:Y:S01]  /*3e170*/  F2FP.SATFINITE.E4M3.F32.PACK_AB_MERGE_C R15, RZ, R7, RZ ;  /* 0x00000007ff0f723e */ /* 0x000fe200048070ff */
[----:B------:R-:W-:Y:S01]  /*3e180*/  @!P0 STG.E.U8 desc[UR26][R80.64+0x70], R37 ;  /* 0x0000702550008986 */ /* 0x000fe2000c10111a */
[----:B----4-:R-:W-:-:S03]  /*3e190*/  FMUL R7, R216, UR19 ;  /* 0x00000013d8077c20 */ /* 0x010fc60008400000 */
[----:B------:R-:W-:Y:S04]  /*3e1a0*/  @!P5 STG.E.U8 desc[UR26][R74.64+0x71], R11 ;  /* 0x0000710b4a00d986 */ /* 0x000fe8000c10111a */
[----:B------:R-:W4:Y:S01]  /*3e1b0*/  LDL.LU R216, [R1+0x660] ;  /* 0x0006600001d87983 */ /* 0x000f220000300800 */
[----:B0-----:R-:W-:-:S05]  /*3e1c0*/  @!P3 IADD3 R8, P6, R166, R8, RZ ;  /* 0x00000008a608b210 */ /* 0x001fca0007fde0ff */
[----:B------:R-:W-:-:S05]  /*3e1d0*/  @!P3 IMAD.X R9, R207, 0x1, R9, P6 ;  /* 0x00000001cf09b824 */ /* 0x000fca00030e0609 */
[----:B------:R0:W-:Y:S02]  /*3e1e0*/  @!P3 STG.E.U8 desc[UR26][R8.64+0x70], R15 ;  /* 0x0000700f0800b986 */ /* 0x0001e4000c10111a */
[----:B0-----:R-:W0:Y:S01]  /*3e1f0*/  @!P1 LDC.64 R8, c[0x0][0x5c0] ;  /* 0x00017000ff089b82 */ /* 0x001e220000000a00 */
[----:B------:R-:W-:Y:S02]  /*3e200*/  F2FP.SATFINITE.E4M3.F32.PACK_AB_MERGE_C R7, RZ, R7, RZ ;  /* 0x00000007ff07723e */ /* 0x000fe400048070ff */
[----:B0-----:R-:W-:-:S05]  /*3e210*/  @!P1 IADD3 R8, P6, R161, R8, RZ ;  /* 0x00000008a1089210 */ /* 0x001fca0007fde0ff */
[----:B------:R-:W-:-:S05]  /*3e220*/  @!P1 IMAD.X R9, R204, 0x1, R9, P6 ;  /* 0x00000001cc099824 */ /* 0x000fca00030e0609 */
[----:B------:R0:W-:Y:S01]  /*3e230*/  @!P1 STG.E.U8 desc[UR26][R8.64+0x71], R7 ;  /* 0x0000710708009986 */ /* 0x0001e2000c10111a */
[----:B------:R-:W-:Y:S01]  /*3e240*/  ISETP.NE.AND P1, PT, R4, RZ, PT ;  /* 0x000000ff0400720c */ /* 0x000fe20003f25270 */
[----:B------:R-:W-:-:S05]  /*3e250*/  FMUL R4, R220, UR19 ;  /* 0x00000013dc047c20 */ /* 0x000fca0008400000 */
[----:B------:R-:W-:Y:S01]  /*3e260*/  F2FP.SATFINITE.E4M3.F32.PACK_AB_MERGE_C R11, RZ, R4, RZ ;  /* 0x00000004ff0b723e */ /* 0x000fe200048070ff */
[----:B------:R-:W-:Y:S02]  /*3e270*/  FMUL R4, R218, UR19 ;  /* 0x00000013da047c20 */ /* 0x000fe40008400000 */
[----:B------:R-:W4:Y:S03]  /*3e280*/  LDL.LU R218, [R1+0x664] ;  /* 0x0006640001da7983 */ /* 0x000f260000300800 */
[----:B------:R-:W-:Y:S01]  /*3e290*/  F2FP.SATFINITE.E4M3.F32.PACK_AB_MERGE_C R15, RZ, R4, RZ ;  /* 0x00000004ff0f723e */ /* 0x000fe200048070ff */
[----:B------:R-:W-:Y:S02]  /*3e2a0*/  FMUL R4, R219, UR19 ;  /* 0x00000013db047c20 */ /* 0x000fe40008400000 */
[----:B------:R-:W4:Y:S03]  /*3e2b0*/  LDL.LU R219, [R1+0x668] ;  /* 0x0006680001db7983 */ /* 0x000f260000300800 */
[----:B0-----:R-:W-:Y:S01]  /*3e2c0*/  F2FP.SATFINITE.E4M3.F32.PACK_AB_MERGE_C R7, RZ, R4, RZ ;  /* 0x00000004ff07723e */ /* 0x001fe200048070ff */
[----:B--2---:R-:W-:-:S02]  /*3e2d0*/  FMUL R4, R215, UR19 ;  /* 0x00000013d7047c20 */ /* 0x004fc40008400000 */
[----:B------:R-:W2:Y:S01]  /*3e2e0*/  LDL.LU R215, [R1+0x66c] ;  /* 0x00066c0001d77983 */ /* 0x000ea20000300800 */
[----:B------:R-:W-:Y:S02]  /*3e2f0*/  LOP3.LUT P4, RZ, R5, 0x10000, RZ, 0xc0, !PT ;  /* 0x0001000005ff7812 */ /* 0x000fe4000788c0ff */
[----:B------:R-:W-:-:S11]  /*3e300*/  LOP3.LUT P6, RZ, R6, 0x80000000, RZ, 0xc0, !PT ;  /* 0x8000000006ff7812 */ /* 0x000fd600078cc0ff */
[----:B------:R-:W0:Y:S02]  /*3e310*/  @!P4 LDC.64 R8, c[0x0][0x5c0] ;  /* 0x00017000ff08cb82 */ /* 0x000e240000000a00 */
[----:B------:R1:W-:Y:S01]  /*3e320*/  @!P6 STG.E.U8 desc[UR26][R72.64+0x78], R11 ;  /* 0x0000780b4800e986 */ /* 0x0003e2000c10111a */
[----:B------:R-:W-:Y:S02]  /*3e330*/  LOP3.LUT P5, RZ, R5, 0x8000, RZ, 0xc0, !PT ;  /* 0x0000800005ff7812 */ /* 0x000fe400078ac0ff */
[----:B-1----:R-:W-:Y:S01]  /*3e340*/  F2FP.SATFINITE.E4M3.F32.PACK_AB_MERGE_C R11, RZ, R4, RZ ;  /* 0x00000004ff0b723e */ /* 0x002fe200048070ff */
[----:B---3--:R-:W-:Y:S02]  /*3e350*/  FMUL R4, R217, UR19 ;  /* 0x00000013d9047c20 */ /* 0x008fe40008400000 */
[----:B------:R-:W3:Y:S04]  /*3e360*/  LDL.LU R217, [R1+0x670] ;  /* 0x0006700001d97983 */ /* 0x000ee80000300800 */
[----:B------:R1:W-:Y:S01]  /*3e370*/  @!P1 STG.E.U8 desc[UR26][R66.64+0x79], R15 ;  /* 0x0000790f42009986 */ /* 0x0003e2000c10111a */
[----:B0-----:R-:W-:-:S02]  /*3e380*/  @!P4 IADD3 R8, P6, R160, R8, RZ ;  /* 0x00000008a008c210 */ /* 0x001fc40007fde0ff */
[----:B-1----:R-:W-:-:S03]  /*3e390*/  F2FP.SATFINITE.E4M3.F32.PACK_AB_MERGE_C R15, RZ, R4, RZ ;  /* 0x00000004ff0f723e */ /* 0x002fc600048070ff */
[----:B------:R-:W-:-:S05]  /*3e3a0*/  @!P4 IMAD.X R9, R201, 0x1, R9, P6 ;  /* 0x00000001c909c824 */ /* 0x000fca00030e0609 */
[----:B------:R0:W-:Y:S02]  /*3e3b0*/  @!P4 STG.E.U8 desc[UR26][R8.64+0x78], R7 ;  /* 0x000078070800c986 */ /* 0x0001e4000c10111a */
[----:B0-----:R-:W0:Y:S01]  /*3e3c0*/  @!P5 LDC.64 R8, c[0x0][0x5c0] ;  /* 0x00017000ff08db82 */ /* 0x001e220000000a00 */
[----:B----4-:R-:W-:Y:S02]  /*3e3d0*/  FMUL R4, R216, UR19 ;  /* 0x00000013d8047c20 */ /* 0x010fe40008400000 */
[----:B------:R-:W4:Y:S01]  /*3e3e0*/  LDL.LU R216, [R1+0x674] ;  /* 0x0006740001d87983 */ /* 0x000f220000300800 */
[C---:B------:R-:W-:Y:S02]  /*3e3f0*/  LOP3.LUT P2, RZ, R6.reuse, 0x20000000, RZ, 0xc0, !PT ;  /* 0x2000000006ff7812 */ /* 0x040fe4000784c0ff */
[----:B------:R-:W-:Y:S02]  /*3e400*/  LOP3.LUT P0, RZ, R6, 0x10000000, RZ, 0xc0, !PT ;  /* 0x1000000006ff7812 */ /* 0x000fe4000780c0ff */
[----:B------:R-:W-:-:S02]  /*3e410*/  F2FP.SATFINITE.E4M3.F32.PACK_AB_MERGE_C R7, RZ, R4, RZ ;  /* 0x00000004ff07723e */ /* 0x000fc400048070ff */
[----:B0-----:R-:W-:-:S05]  /*3e420*/  @!P5 IADD3 R8, P6, R206, R8, RZ ;  /* 0x00000008ce08d210 */ /* 0x001fca0007fde0ff */
[----:B------:R-:W-:-:S05]  /*3e430*/  @!P5 IMAD.X R9, R211, 0x1, R9, P6 ;  /* 0x00000001d309d824 */ /* 0x000fca00030e0609 */
[----:B------:R0:W-:Y:S04]  /*3e440*/  @!P5 STG.E.U8 desc[UR26][R8.64+0x79], R11 ;  /* 0x0000790b0800d986 */ /* 0x0001e8000c10111a */
[----:B------:R-:W-:Y:S04]  /*3e450*/  @!P2 STG.E.U8 desc[UR26][R68.64+0x80], R15 ;  /* 0x0000800f4400a986 */ /* 0x000fe8000c10111a */
[----:B------:R1:W-:Y:S01]  /*3e460*/  @!P0 STG.E.U8 desc[UR26][R62.64+0x81], R7 ;  /* 0x000081073e008986 */ /* 0x0003e2000c10111a */
[----:B------:R-:W-:-:S03]  /*3e470*/  FMUL R4, R218, UR19 ;  /* 0x00000013da047c20 */ /* 0x000fc60008400000 */
[----:B------:R-:W4:Y:S02]  /*3e480*/  LDL.LU R218, [R1+0x678] ;  /* 0x0006780001da7983 */ /* 0x000f240000300800 */
[----:B0-----:R-:W-:Y:S01]  /*3e490*/  F2FP.SATFINITE.E4M3.F32.PACK_AB_MERGE_C R11, RZ, R4, RZ ;  /* 0x00000004ff0b723e */ /* 0x001fe200048070ff */
[----:B------:R-:W-:Y:S02]  /*3e4a0*/  FMUL R4, R219, UR19 ;  /* 0x00000013db047c20 */ /* 0x000fe40008400000 */
[----:B------:R-:W4:Y:S03]  /*3e4b0*/  LDL.LU R219, [R1+0x67c] ;  /* 0x00067c0001db7983 */ /* 0x000f260000300800 */
[----:B-1----:R-:W-:Y:S01]  /*3e4c0*/  F2FP.SATFINITE.E4M3.F32.PACK_AB_MERGE_C R7, RZ, R4, RZ ;  /* 0x00000004ff07723e */ /* 0x002fe200048070ff */
[----:B--2---:R-:W-:Y:S02]  /*3e4d0*/  FMUL R4, R215, UR19 ;  /* 0x00000013d7047c20 */ /* 0x004fe40008400000 */
[----:B------:R-:W2:Y:S01]  /*3e4e0*/  LDL.LU R215, [R1+0x680] ;  /* 0x0006800001d77983 */ /* 0x000ea20000300800 */
[----:B------:R-:W-:-:S13]  /*3e4f0*/  LOP3.LUT P3, RZ, R5, 0x4000, RZ, 0xc0, !PT ;  /* 0x0000400005ff7812 */ /* 0x000fda000786c0ff */
[----:B------:R-:W0:Y:S01]  /*3e500*/  @!P3 LDC.64 R8, c[0x0][0x5c0] ;  /* 0x00017000ff08bb82 */ /* 0x000e220000000a00 */
[----:B------:R-:W-:-:S04]  /*3e510*/  LOP3.LUT P4, RZ, R6, 0x8000000, RZ, 0xc0, !PT ;  /* 0x0800000006ff7812 */ /* 0x000fc8000788c0ff */
[----:B------:R-:W-:Y:S02]  /*3e520*/  P2R R10, PR, RZ, 0x10 ;  /* 0x00000010ff0a7803 */ /* 0x000fe40000000000 */
[----:B------:R-:W-:Y:S02]  /*3e530*/  LOP3.LUT P4, RZ, R5, 0x2000, RZ, 0xc0, !PT ;  /* 0x0000200005ff7812 */ /* 0x000fe4000788c0ff */
[----:B------:R-:W-:Y:S01]  /*3e540*/  F2FP.SATFINITE.E4M3.F32.PACK_AB_MERGE_C R15, RZ, R4, RZ ;  /* 0x00000004ff0f723e */ /* 0x000fe200048070ff */
[----:B---3--:R-:W-:Y:S02]  /*3e550*/  FMUL R4, R217, UR19 ;  /* 0x00000013d9047c20 */ /* 0x008fe40008400000 */
[----:B------:R-:W3:Y:S01]  /*3e560*/  LDL.LU R217, [R1+0x684] ;  /* 0x0006840001d97983 */ /* 0x000ee20000300800 */
[----:B0-----:R-:W-:-:S05]  /*3e570*/  @!P3 IADD3 R8, P6, R199, R8, RZ ;  /* 0x00000008c708b210 */ /* 0x001fca0007fde0ff */
[----:B------:R-:W-:-:S05]  /*3e580*/  @!P3 IMAD.X R9, R202, 0x1, R9, P6 ;  /* 0x00000001ca09b824 */ /* 0x000fca00030e0609 */
[----:B------:R0:W-:Y:S02]  /*3e590*/  @!P3 STG.E.U8 desc[UR26][R8.64+0x80], R11 ;  /* 0x0000800b0800b986 */ /* 0x0001e4000c10111a */
[----:B0-----:R-:W0:Y:S01]  /*3e5a0*/  @!P4 LDC.64 R8, c[0x0][0x5c0] ;  /* 0x00017000ff08cb82 */ /* 0x001e220000000a00 */
[----:B------:R-:W-:Y:S01]  /*3e5b0*/  F2FP.SATFINITE.E4M3.F32.PACK_AB_MERGE_C R11, RZ, R4, RZ ;  /* 0x00000004ff0b723e */ /* 0x000fe200048070ff */
[----:B----4-:R-:W-:Y:S02]  /*3e5c0*/  FMUL R4, R216, UR19 ;  /* 0x00000013d8047c20 */ /* 0x010fe40008400000 */
[----:B------:R-:W4:Y:S01]  /*3e5d0*/  LDL.LU R216, [R1+0x688] ;  /* 0x0006880001d87983 */ /* 0x000f220000300800 */
[----:B------:R-:W-:-:S03]  /*3e5e0*/  LOP3.LUT P1, RZ, R6, 0x4000000, RZ, 0xc0, !PT ;  /* 0x0400000006ff7812 */ /* 0x000fc6000782c0ff */
[----:B------:R-:W4:Y:S01]  /*3e5f0*/  LDL.LU R220, [R1+0x68c] ;  /* 0x00068c0001dc7983 */ /* 0x000f220000300800 */
[----:B0-----:R-:W-:-:S05]  /*3e600*/  @!P4 IADD3 R8, P6, R154, R8, RZ ;  /* 0x000000089a08c210 */ /* 0x001fca0007fde0ff */
[----:B------:R-:W-:Y:S01]  /*3e610*/  @!P4 IMAD.X R9, R198, 0x1, R9, P6 ;  /* 0x00000001c609c824 */ /* 0x000fe200030e0609 */
[----:B------:R-:W-:Y:S02]  /*3e620*/  LOP3.LUT P6, RZ, R5, 0x2000, RZ, 0xc0, !PT ;  /* 0x0000200005ff7812 */ /* 0x000fe400078cc0ff */
[----:B------:R-:W-:-:S11]  /*3e630*/  ISETP.NE.AND P4, PT, R10, RZ, PT ;  /* 0x000000ff0a00720c */ /* 0x000fd60003f85270 */
[----:B------:R0:W-:Y:S04]  /*3e640*/  @!P6 STG.E.U8 desc[UR26][R8.64+0x81], R7 ;  /* 0x000081070800e986 */ /* 0x0001e8000c10111a */
[----:B------:R-:W-:Y:S01]  /*3e650*/  @!P4 STG.E.U8 desc[UR26][R60.64+0x88], R15 ;  /* 0x0000880f3c00c986 */ /* 0x000fe2000c10111a */
[----:B0-----:R-:W-:-:S03]  /*3e660*/  F2FP.SATFINITE.E4M3.F32.PACK_AB_MERGE_C R7, RZ, R4, RZ ;  /* 0x00000004ff07723e */ /* 0x001fc600048070ff */
[----:B------:R0:W-:Y:S01]  /*3e670*/  @!P1 STG.E.U8 desc[UR26][R56.64+0x89], R11 ;  /* 0x0000890b38009986 */ /* 0x0001e2000c10111a */
[----:B------:R-:W-:-:S03]  /*3e680*/  FMUL R4, R218, UR19 ;  /* 0x00000013da047c20 */ /* 0x000fc60008400000 */
[----:B------:R-:W4:Y:S02]  /*3e690*/  LDL.LU R218, [R1+0x690] ;  /* 0x0006900001da7983 */ /* 0x000f240000300800 */
[----:B0-----:R-:W-:Y:S01]  /*3e6a0*/  F2FP.SATFINITE.E4M3.F32.PACK_AB_MERGE_C R11, RZ, R4, RZ ;  /* 0x00000004ff0b723e */ /* 0x001fe200048070ff */
[----:B------:R-:W-:-:S05]  /*3e6b0*/  FMUL R4, R219, UR19 ;  /* 0x00000013db047c20 */ /* 0x000fca0008400000 */
[----:B------:R-:W-:Y:S01]  /*3e6c0*/  F2FP.SATFINITE.E4M3.F32.PACK_AB_MERGE_C R15, RZ, R4, RZ ;  /* 0x00000004ff0f723e */ /* 0x000fe200048070ff */
[----:B--2---:R-:W-:Y:S02]  /*3e6d0*/  FMUL R4, R215, UR19 ;  /* 0x00000013d7047c20 */ /* 0x004fe40008400000 */
[----:B------:R-:W2:Y:S01]  /*3e6e0*/  LDL.LU R215, [R1+0x694] ;  /* 0x0006940001d77983 */ /* 0x000ea20000300800 */
[----:B------:R-:W-:-:S13]  /*3e6f0*/  LOP3.LUT P5, RZ, R5, 0x1000, RZ, 0xc0, !PT ;  /* 0x0000100005ff7812 */ /* 0x000fda00078ac0ff */
[----:B------:R-:W0:Y:S01]  /*3e700*/  @!P5 LDC.64 R8, c[0x0][0x5c0] ;  /* 0x00017000ff08db82 */ /* 0x000e220000000a00 */
[----:B------:R-:W-:-:S04]  /*3e710*/  LOP3.LUT P2, RZ, R6, 0x2000000, RZ, 0xc0, !PT ;  /* 0x0200000006ff7812 */ /* 0x000fc8000784c0ff */
[----:B------:R-:W-:Y:S02]  /*3e720*/  P2R R14, PR, RZ, 0x4 ;  /* 0x00000004ff0e7803 */ /* 0x000fe40000000000 */
[----:B------:R-:W-:Y:S02]  /*3e730*/  LOP3.LUT P2, RZ, R5, 0x800, RZ, 0xc0, !PT ;  /* 0x0000080005ff7812 */ /* 0x000fe4000784c0ff */
[----:B0-----:R-:W-:-:S05]  /*3e740*/  @!P5 IADD3 R8, P6, R86, R8, RZ ;  /* 0x000000085608d210 */ /* 0x001fca0007fde0ff */
[----:B------:R-:W-:-:S05]  /*3e750*/  @!P5 IMAD.X R9, R197, 0x1, R9, P6 ;  /* 0x00000001c509d824 */ /* 0x000fca00030e0609 */
[----:B------:R0:W-:Y:S02]  /*3e760*/  @!P5 STG.E.U8 desc[UR26][R8.64+0x88], R7 ;  /* 0x000088070800d986 */ /* 0x0001e4000c10111a */
[----:B0-----:R-:W0:Y:S01]  /*3e770*/  @!P2 LDC.64 R8, c[0x0][0x5c0] ;  /* 0x00017000ff08ab82 */ /* 0x001e220000000a00 */
[----:B------:R-:W-:Y:S01]  /*3e780*/  F2FP.SATFINITE.E4M3.F32.PACK_AB_MERGE_C R7, RZ, R4, RZ ;  /* 0x00000004ff07723e */ /* 0x000fe200048070ff */
[----:B---3--:R-:W-:Y:S02]  /*3e790*/  FMUL R4, R217, UR19 ;  /* 0x00000013d9047c20 */ /* 0x008fe40008400000 */
[----:B------:R-:W3:Y:S04]  /*3e7a0*/  LDL.LU R217, [R1+0x698] ;  /* 0x0006980001d97983 */ /* 0x000ee80000300800 */
[----:B------:R-:W3:Y:S01]  /*3e7b0*/  LDL.LU R219, [R1+0x69c] ;  /* 0x00069c0001db7983 */ /* 0x000ee20000300800 */
[----:B0-----:R-:W-:-:S05]  /*3e7c0*/  @!P2 IADD3 R8, P6, R79, R8, RZ ;  /* 0x000000084f08a210 */ /* 0x001fca0007fde0ff */
[----:B------:R-:W-:Y:S01]  /*3e7d0*/  @!P2 IMAD.X R9, R184, 0x1, R9, P6 ;  /* 0x00000001b809a824 */ /* 0x000fe200030e0609 */
[C---:B------:R-:W-:Y:S02]  /*3e7e0*/  LOP3.LUT P6, RZ, R5.reuse, 0x800, RZ, 0xc0, !PT ;  /* 0x0000080005ff7812 */ /* 0x040fe400078cc0ff */
[----:B------:R-:W-:-:S11]  /*3e7f0*/  LOP3.LUT P3, RZ, R5, 0x400, RZ, 0xc0, !PT ;  /* 0x0000040005ff7812 */ /* 0x000fd6000786c0ff */
[----:B------:R0:W-:Y:S02]  /*3e800*/  @!P6 STG.E.U8 desc[UR26][R8.64+0x89], R11 ;  /* 0x0000890b0800e986 */ /* 0x0001e4000c10111a */
[----:B0-----:R-:W-:Y:S01]  /*3e810*/  F2FP.SATFINITE.E4M3.F32.PACK_AB_MERGE_C R11, RZ, R4, RZ ;  /* 0x00000004ff0b723e */ /* 0x001fe200048070ff */
[----:B----4-:R-:W-:Y:S01]  /*3e820*/  FMUL R4, R216, UR19 ;  /* 0x00000013d8047c20 */ /* 0x010fe20008400000 */
[----:B------:R-:W0:Y:S01]  /*3e830*/  @!P3 LDC.64 R8, c[0x0][0x5c0] ;  /* 0x00017000ff08bb82 */ /* 0x000e220000000a00 */
[----:B------:R-:W4:Y:S01]  /*3e840*/  LDL.LU R216, [R1+0x6a0] ;  /* 0x0006a00001d87983 */ /* 0x000f220000300800 */
[----:B------:R-:W-:Y:S02]  /*3e850*/  ISETP.NE.AND P2, PT, R14, RZ, PT ;  /* 0x000000ff0e00720c */ /* 0x000fe40003f45270 */
[----:B------:R-:W-:-:S11]  /*3e860*/  LOP3.LUT P0, RZ, R6, 0x1000000, RZ, 0xc0, !PT ;  /* 0x0100000006ff7812 */ /* 0x000fd6000780c0ff */
[----:B------:R-:W-:Y:S04]  /*3e870*/  @!P2 STG.E.U8 desc[UR26][R58.64+0x90], R15 ;  /* 0x0000900f3a00a986 */ /* 0x000fe8000c10111a */
[----:B------:R1:W-:Y:S01]  /*3e880*/  @!P0 STG.E.U8 desc[UR26][R52.64+0x91], R7 ;  /* 0x0000910734008986 */ /* 0x0003e2000c10111a */
[----:B0-----:R-:W-:Y:S02]  /*3e890*/  @!P3 IADD3 R8, P6, R78, R8, RZ ;  /* 0x000000084e08b210 */ /* 0x001fe40007fde0ff */
[----:B-1----:R-:W-:Y:S01]  /*3e8a0*/  F2FP.SATFINITE.E4M3.F32.PACK_AB_MERGE_C R7, RZ, R4, RZ ;  /* 0x00000004ff07723e */ /* 0x002fe200048070ff */
[----:B------:R-:W-:Y:S02]  /*3e8b0*/  FMUL R4, R220, UR19 ;  /* 0x00000013dc047c20 */ /* 0x000fe40008400000 */
[----:B------:R-:W-:-:S03]  /*3e8c0*/  @!P3 IMAD.X R9, R172, 0x1, R9, P6 ;  /* 0x00000001ac09b824 */ /* 0x000fc600030e0609 */
[----:B------:R-:W-:Y:S01]  /*3e8d0*/  F2FP.SATFINITE.E4M3.F32.PACK_AB_MERGE_C R15, RZ, R4, RZ ;  /* 0x00000004ff0f723e */ /* 0x000fe200048070ff */
[----:B------:R-:W-:Y:S02]  /*3e8e0*/  FMUL R4, R218, UR19 ;  /* 0x00000013da047c20 */ /* 0x000fe40008400000 */
[----:B------:R-:W4:Y:S04]  /*3e8f0*/  LDL.LU R218, [R1+0x6a4] ;  /* 0x0006a40001da7983 */ /* 0x000f280000300800 */
[----:B------:R0:W-:Y:S02]  /*3e900*/  @!P3 STG.E.U8 desc[UR26][R8.64+0x90], R11 ;  /* 0x0000900b0800b986 */ /* 0x0001e4000c10111a */
[----:B0-----:R-:W-:Y:S01]  /*3e910*/  F2FP.SATFINITE.E4M3.F32.PACK_AB_MERGE_C R11, RZ, R4, RZ ;  /* 0x00000004ff0b723e */ /* 0x001fe200048070ff */
[----:B--2---:R-:W-:-:S02]  /*3e920*/  FMUL R4, R215, UR19 ;  /* 0x00000013d7047c20 */ /* 0x004fc40008400000 */
[----:B------:R-:W2:Y:S01]  /*3e930*/  LDL.LU R215, [R1+0x6a8] ;  /* 0x0006a80001d77983 */ /* 0x000ea20000300800 */
[----:B------:R-:W-:-:S03]  /*3e940*/  LOP3.LUT P4, RZ, R5, 0x200, RZ, 0xc0, !PT ;  /* 0x0000020005ff7812 */ /* 0x000fc6000788c0ff */
[----:B------:R-:W2:Y:S10]  /*3e950*/  LDL.LU R220, [R1+0x6ac] ;  /* 0x0006ac0001dc7983 */ /* 0x000eb40000300800 */
[----:B------:R-:W0:Y:S01]  /*3e960*/  @!P4 LDC.64 R8, c[0x0][0x5c0] ;  /* 0x00017000ff08cb82 */ /* 0x000e220000000a00 */
[----:B------:R-:W-:-:S02]  /*3e970*/  LOP3.LUT P1, RZ, R5, 0x100, RZ, 0xc0, !PT ;  /* 0x0000010005ff7812 */ /* 0x000fc4000782c0ff */
[----:B------:R-:W-:Y:S02]  /*3e980*/  LOP3.LUT P5, RZ, R6, 0x400000, RZ, 0xc0, !PT ;  /* 0x0040000006ff7812 */ /* 0x000fe400078ac0ff */
[----:B0-----:R-:W-:-:S05]  /*3e990*/  @!P4 IADD3 R8, P6, R185, R8, RZ ;  /* 0x00000008b908c210 */ /* 0x001fca0007fde0ff */
[----:B------:R-:W-:Y:S01]  /*3e9a0*/  @!P4 IMAD.X R9, R200, 0x1, R9, P6 ;  /* 0x00000001c809c824 */ /* 0x000fe200030e0609 */
[----:B------:R-:W-:-:S04]  /*3e9b0*/  LOP3.LUT P6, RZ, R6, 0x800000, RZ, 0xc0, !PT ;  /* 0x0080000006ff7812 */ /* 0x000fc800078cc0ff */
[----:B------:R0:W-:Y:S02]  /*3e9c0*/  @!P4 STG.E.U8 desc[UR26][R8.64+0x91], R7 ;  /* 0x000091070800c986 */ /* 0x0001e4000c10111a */
[----:B0-----:R-:W0:Y:S01]  /*3e9d0*/  @!P1 LDC.64 R8, c[0x0][0x5c0] ;  /* 0x00017000ff089b82 */ /* 0x001e220000000a00 */
[----:B---3--:R-:W-:-:S06]  /*3e9e0*/  FMUL R7, R217, UR19 ;  /* 0x00000013d9077c20 */ /* 0x008fcc0008400000 */
[----:B------:R-:W-:Y:S04]  /*3e9f0*/  @!P6 STG.E.U8 desc[UR26][R50.64+0x98], R15 ;  /* 0x0000980f3200e986 */ /* 0x000fe8000c10111a */
[----:B------:R-:W3:Y:S04]  /*3ea00*/  LDL.LU R217, [R1+0x6b0] ;  /* 0x0006b00001d97983 */ /* 0x000ee80000300800 */
[----:B------:R1:W-:Y:S01]  /*3ea10*/  @!P5 STG.E.U8 desc[UR26][R44.64+0x99], R11 ;  /* 0x0000990b2c00d986 */ /* 0x0003e2000c10111a */
[----:B------:R-:W-:Y:S02]  /*3ea20*/  LOP3.LUT P2, RZ, R5, 0x80, RZ, 0xc0, !PT ;  /* 0x0000008005ff7812 */ /* 0x000fe4000784c0ff */
[----:B-1----:R-:W-:Y:S01]  /*3ea30*/  F2FP.SATFINITE.E4M3.F32.PACK_AB_MERGE_C R11, RZ, R7, RZ ;  /* 0x00000007ff0b723e */ /* 0x002fe200048070ff */
[----:B------:R-:W-:-:S05]  /*3ea40*/  FMUL R7, R219, UR19 ;  /* 0x00000013db077c20 */ /* 0x000fca0008400000 */
[----:B------:R-:W-:Y:S02]  /*3ea50*/  F2FP.SATFINITE.E4M3.F32.PACK_AB_MERGE_C R15, RZ, R7, RZ ;  /* 0x00000007ff0f723e */ /* 0x000fe400048070ff */
[----:B0-----:R-:W-:Y:S02]  /*3ea60*/  @!P1 IADD3 R8, P6, R164, R8, RZ ;  /* 0x00000008a4089210 */ /* 0x001fe40007fde0ff */
[C---:B------:R-:W-:Y:S02]  /*3ea70*/  LOP3.LUT P0, RZ, R5.reuse, 0x40, RZ, 0xc0, !PT ;  /* 0x0000004005ff7812 */ /* 0x040fe4000780c0ff */
[----:B------:R-:W-:Y:S01]  /*3ea80*/  LOP3.LUT P4, RZ, R5, 0x20, RZ, 0xc0, !PT ;  /* 0x0000002005ff7812 */ /* 0x000fe2000788c0ff */
[----:B------:R-:W-:Y:S01]  /*3ea90*/  @!P1 IMAD.X R9, R173, 0x1, R9, P6 ;  /* 0x00000001ad099824 */ /* 0x000fe200030e0609 */
[----:B------:R-:W-:Y:S02]  /*3eaa0*/  LOP3.LUT P6, RZ, R5, 0x100, RZ, 0xc0, !PT ;  /* 0x0000010005ff7812 */ /* 0x000fe400078cc0ff */
[----:B------:R-:W-:-:S02]  /*3eab0*/  F2FP.SATFINITE.E4M3.F32.PACK_AB_MERGE_C R37, RZ, R4, RZ ;  /* 0x00000004ff25723e */ /* 0x000fc400048070ff */
[----:B------:R-:W0:Y:S01]  /*3eac0*/  @!P2 LDC.64 R4, c[0x0][0x5c0] ;  /* 0x00017000ff04ab82 */ /* 0x000e220000000a00 */
[----:B----4-:R-:W-:Y:S02]  /*3ead0*/  FMUL R7, R216, UR19 ;  /* 0x00000013d8077c20 */ /* 0x010fe40008400000 */
[----:B------:R-:W4:Y:S04]  /*3eae0*/  LDL.LU R216, [R1+0x6b4] ;  /* 0x0006b40001d87983 */ /* 0x000f280000300800 */
[----:B------:R-:W4:Y:S04]  /*3eaf0*/  LDL.LU R219, [R1+0x6b8] ;  /* 0x0006b80001db7983 */ /* 0x000f280000300800 */
[----:B------:R1:W-:Y:S01]  /*3eb00*/  @!P6 STG.E.U8 desc[UR26][R8.64+0x98], R37 ;  /* 0x000098250800e986 */ /* 0x0003e2000c10111a */
[----:B0-----:R-:W-:-:S05]  /*3eb10*/  @!P2 IADD3 R4, P6, R77, R4, RZ ;  /* 0x000000044d04a210 */ /* 0x001fca0007fde0ff */
[----:B------:R-:W-:Y:S01]  /*3eb20*/  @!P2 IMAD.X R5, R155, 0x1, R5, P6 ;  /* 0x000000019b05a824 */ /* 0x000fe200030e0605 */
[----:B-1----:R-:W-:-:S04]  /*3eb30*/  F2FP.SATFINITE.E4M3.F32.PACK_AB_MERGE_C R9, RZ, R7, RZ ;  /* 0x00000007ff09723e */ /* 0x002fc800048070ff */
[----:B------:R0:W-:Y:S01]  /*3eb40*/  @!P2 STG.E.U8 desc[UR26][R4.64+0x99], R11 ;  /* 0x0000990b0400a986 */ /* 0x0001e2000c10111a */
[----:B------:R-:W-:Y:S01]  /*3eb50*/  LOP3.LUT P6, RZ, R6, 0x200000, RZ, 0xc0, !PT ;  /* 0x0020000006ff7812 */ /* 0x000fe200078cc0ff */
[----:B0-----:R-:W0:Y:S01]  /*3eb60*/  @!P0 LDC.64 R4, c[0x0][0x5c0] ;  /* 0x00017000ff048b82 */ /* 0x001e220000000a00 */
[----:B------:R-:W-:Y:S02]  /*3eb70*/  FMUL R7, R218, UR19 ;  /* 0x00000013da077c20 */ /* 0x000fe40008400000 */
[----:B------:R-:W4:Y:S03]  /*3eb80*/  LDL.LU R218, [R1+0x6bc] ;  /* 0x0006bc0001da7983 */ /* 0x000f260000300800 */
[----:B------:R-:W-:Y:S01]  /*3eb90*/  F2FP.SATFINITE.E4M3.F32.PACK_AB_MERGE_C R11, RZ, R7, RZ ;  /* 0x00000007ff0b723e */ /* 0x000fe200048070ff */
[----:B--2---:R-:W-:Y:S02]  /*3eba0*/  FMUL R7, R215, UR19 ;  /* 0x00000013d7077c20 */ /* 0x004fe40008400000 */
[----:B------:R-:W2:Y:S01]  /*3ebb0*/  LDL.LU R215, [R1+0x6c0] ;  /* 0x0006c00001d77983 */ /* 0x000ea20000300800 */
[----:B------:R-:W-:-:S03]  /*3ebc0*/  LOP3.LUT P3, RZ, R6, 0x100000, RZ, 0xc0, !PT ;  /* 0x0010000006ff7812 */ /* 0x000fc6000786c0ff */
[----:B------:R-:W-:Y:S01]  /*3ebd0*/  @!P6 STG.E.U8 desc[UR26][R46.64+0xa0], R15 ;  /* 0x0000a00f2e00e986 */ /* 0x000fe2000c10111a */
[----:B0-----:R-:W-:-:S05]  /*3ebe0*/  @!P0 IADD3 R4, P6, R76, R4, RZ ;  /* 0x000000044c048210 */ /* 0x001fca0007fde0ff */
[----:B------:R-:W-:-:S04]  /*3ebf0*/  @!P0 IMAD.X R5, R95, 0x1, R5, P6 ;  /* 0x000000015f058824 */ /* 0x000fc800030e0605 */
[----:B------:R-:W-:Y:S04]  /*3ec00*/  @!P3 STG.E.U8 desc[UR26][R40.64+0xa1], R9 ;  /* 0x0000a1092800b986 */ /* 0x000fe8000c10111a */
[----:B------:R0:W-:Y:S02]  /*3ec10*/  @!P0 STG.E.U8 desc[UR26][R4.64+0xa0], R11 ;  /* 0x0000a00b04008986 */ /* 0x0001e4000c10111a */
[----:B0-----:R-:W0:Y:S01]  /*3ec20*/  @!P4 LDC.64 R4, c[0x0][0x5c0] ;  /* 0x00017000ff04cb82 */ /* 0x001e220000000a00 */
[----:B------:R-:W-:Y:S02]  /*3ec30*/  LOP3.LUT P5, RZ, R6, 0x80000, RZ, 0xc0, !PT ;  /* 0x0008000006ff7812 */ /* 0x000fe400078ac0ff */
[----:B------:R-:W-:Y:S01]  /*3ec40*/  F2FP.SATFINITE.E4M3.F32.PACK_AB_MERGE_C R9, RZ, R7, RZ ;  /* 0x00000007ff09723e */ /* 0x000fe200048070ff */
[----:B------:R-:W-:-:S02]  /*3ec50*/  FMUL R7, R220, UR19 ;  /* 0x00000013dc077c20 */ /* 0x000fc40008400000 */
[----:B------:R-:W2:Y:S03]  /*3ec60*/  LDL.LU R220, [R1+0x6c4] ;  /* 0x0006c40001dc7983 */ /* 0x000ea60000300800 */
[----:B------:R-:W-:Y:S02]  /*3ec70*/  F2FP.SATFINITE.E4M3.F32.PACK_AB_MERGE_C R15, RZ, R7, RZ ;  /* 0x00000007ff0f723e */ /* 0x000fe400048070ff */
[----:B0-----:R-:W-:-:S05]  /*3ec80*/  @!P4 IADD3 R4, P6, R71, R4, RZ ;  /* 0x000000044704c210 */ /* 0x001fca0007fde0ff */
[----:B------:R-:W-:-:S05]  /*3ec90*/  @!P4 IMAD.X R5, R94, 0x1, R5, P6 ;  /* 0x000000015e05c824 */ /* 0x000fca00030e0605 */
[----:B------:R0:W-:Y:S04]  /*3eca0*/  @!P4 STG.E.U8 desc[UR26][R4.64+0xa1], R9 ;  /* 0x0000a1090400c986 */ /* 0x0001e8000c10111a */
[----:B------:R-:W-:Y:S01]  /*3ecb0*/  @!P5 STG.E.U8 desc[UR26][R38.64+0xa8], R15 ;  /* 0x0000a80f2600d986 */ /* 0x000fe2000c10111a */
[----:B------:R-:W-:Y:S02]  /*3ecc0*/  LOP3.LUT P5, RZ, R0, 0x2000, RZ, 0xc0, !PT ;  /* 0x0000200000ff7812 */ /* 0x000fe400078ac0ff */
[----:B------:R-:W-:-:S11]  /*3ecd0*/  LOP3.LUT P6, RZ, R6, 0x40000, RZ, 0xc0, !PT ;  /* 0x0004000006ff7812 */ /* 0x000fd600078cc0ff */
[----:B0-----:R-:W0:Y:S01]  /*3ece0*/  @!P5 LDC.64 R4, c[0x0][0x5c0] ;  /* 0x00017000ff04db82 */ /* 0x001e220000000a00 */
[----:B---3--:R-:W-:Y:S01]  /*3ecf0*/  FMUL R7, R217, UR19 ;  /* 0x00000013d9077c20 */ /* 0x008fe20008400000 */
[----:B------:R-:W-:Y:S01]  /*3ed00*/  LOP3.LUT P4, RZ, R0, 0x4000, RZ, 0xc0, !PT ;  /* 0x0000400000ff7812 */ /* 0x000fe2000788c0ff */
[----:B------:R-:W3:Y:S03]  /*3ed10*/  LDL.LU R217, [R1+0x6c8] ;  /* 0x0006c80001d97983 */ /* 0x000ee60000300800 */
[----:B------:R-:W-:-:S05]  /*3ed20*/  F2FP.SATFINITE.E4M3.F32.PACK_AB_MERGE_C R11, RZ, R7, RZ ;  /* 0x00000007ff0b723e */ /* 0x000fca00048070ff */
[----:B------:R-:W-:Y:S01]  /*3ed30*/  @!P6 STG.E.U8 desc[UR26][R34.64+0xa9], R11 ;  /* 0x0000a90b2200e986 */ /* 0x000fe2000c10111a */
[----:B0-----:R-:W-:-:S05]  /*3ed40*/  @!P5 IADD3 R4, P6, R70, R4, RZ ;  /* 0x000000044604d210 */ /* 0x001fca0007fde0ff */
[----:B------:R-:W-:Y:S02]  /*3ed50*/  @!P5 IMAD.X R5, R87, 0x1, R5, P6 ;  /* 0x000000015705d824 */ /* 0x000fe400030e0605 */
[----:B----4-:R-:W-:Y:S02]  /*3ed60*/  FMUL R7, R216, UR19 ;  /* 0x00000013d8077c20 */ /* 0x010fe40008400000 */
[----:B------:R-:W4:Y:S03]  /*3ed70*/  LDL.LU R216, [R1+0x6cc] ;  /* 0x0006cc0001d87983 */ /* 0x000f260000300800 */
[----:B------:R-:W-:-:S05]  /*3ed80*/  F2FP.SATFINITE.E4M3.F32.PACK_AB_MERGE_C R9, RZ, R7, RZ ;  /* 0x00000007ff09723e */ /* 0x000fca00048070ff */
[----:B------:R0:W-:Y:S02]  /*3ed90*/  @!P5 STG.E.U8 desc[UR26][R4.64+0xa8], R9 ;  /* 0x0000a8090400d986 */ /* 0x0001e4000c10111a */
[----:B0-----:R-:W0:Y:S01]  /*3eda0*/  @!P4 LDC.64 R4, c[0x0][0x5c0] ;  /* 0x00017000ff04cb82 */ /* 0x001e220000000a00 */
[----:B------:R-:W-:Y:S01]  /*3edb0*/  FMUL R7, R219, UR19 ;  /* 0x00000013db077c20 */ /* 0x000fe20008400000 */
[C---:B------:R-:W-:Y:S01]  /*3edc0*/  LOP3.LUT P3, RZ, R6.reuse, 0x20000, RZ, 0xc0, !PT ;  /* 0x0002000006ff7812 */ /* 0x040fe2000786c0ff */
[----:B------:R-:W4:Y:S03]  /*3edd0*/  LDL.LU R219, [R1+0x6d0] ;  /* 0x0006d00001db7983 */ /* 0x000f260000300800 */
[----:B------:R-:W-:Y:S02]  /*3ede0*/  F2FP.SATFINITE.E4M3.F32.PACK_AB_MERGE_C R11, RZ, R7, RZ ;  /* 0x00000007ff0b723e */ /* 0x000fe400048070ff */
[----:B------:R-:W-:-:S02]  /*3edf0*/  LOP3.LUT P6, RZ, R6, 0x4000, RZ, 0xc0, !PT ;  /* 0x0000400006ff7812 */ /* 0x000fc400078cc0ff */
[----:B0-----:R-:W-:-:S05]  /*3ee00*/  @!P4 IADD3 R4, P5, R153, R4, RZ ;  /* 0x000000049904c210 */ /* 0x001fca0007fbe0ff */
[----:B------:R-:W-:Y:S01]  /*3ee10*/  @!P4 IMAD.X R5, R165, 0x1, R5, P5 ;  /* 0x00000001a505c824 */ /* 0x000fe200028e0605 */
[----:B------:R-:W-:-:S04]  /*3ee20*/  LOP3.LUT P5, RZ, R6, 0x8000, RZ, 0xc0, !PT ;  /* 0x0000800006ff7812 */ /* 0x000fc800078ac0ff */
[----:B------:R0:W-:Y:S01]  /*3ee30*/  @!P4 STG.E.U8 desc[UR26][R4.64+0xa9], R11 ;  /* 0x0000a90b0400c986 */ /* 0x0001e2000c10111a */
[----:B------:R-:W-:Y:S01]  /*3ee40*/  LOP3.LUT P4, RZ, R6, 0x10000, RZ, 0xc0, !PT ;  /* 0x0001000006ff7812 */ /* 0x000fe2000788c0ff */
[----:B------:R-:W-:-:S05]  /*3ee50*/  FMUL R6, R218, UR19 ;  /* 0x00000013da067c20 */ /* 0x000fca0008400000 */
[----:B------:R-:W-:Y:S01]  /*3ee60*/  F2FP.SATFINITE.E4M3.F32.PACK_AB_MERGE_C R15, RZ, R6, RZ ;  /* 0x00000006ff0f723e */ /* 0x000fe200048070ff */
[----:B--2---:R-:W-:Y:S02]  /*3ee70*/  FMUL R6, R215, UR19 ;  /* 0x00000013d7067c20 */ /* 0x004fe40008400000 */
[----:B------:R-:W2:Y:S04]  /*3ee80*/  LDL.LU R215, [R1+0x6d4] ;  /* 0x0006d40001d77983 */ /* 0x000ea80000300800 */
[----:B------:R1:W-:Y:S01]  /*3ee90*/  @!P3 STG.E.U8 desc[UR26][R32.64+0xb0], R15 ;  /* 0x0000b00f2000b986 */ /* 0x0003e2000c10111a */
[C---:B------:R-:W-:Y:S02]  /*3eea0*/  LOP3.LUT P3, RZ, R0.reuse, 0x1000, RZ, 0xc0, !PT ;  /* 0x0000100000ff7812 */ /* 0x040fe4000786c0ff */
[----:B------:R-:W-:Y:S01]  /*3eeb0*/  LOP3.LUT P0, RZ, R0, 0x8000, RZ, 0xc0, !PT ;  /* 0x0000800000ff7812 */ /* 0x000fe2000780c0ff */
[----:B------:R-:W2:Y:S10]  /*3eec0*/  LDL.LU R218, [R1+0x6d8] ;  /* 0x0006d80001da7983 */ /* 0x000eb40000300800 */
[----:B0-----:R-:W0:Y:S01]  /*3eed0*/  @!P3 LDC.64 R4, c[0x0][0x5c0] ;  /* 0x00017000ff04bb82 */ /* 0x001e220000000a00 */
[----:B------:R-:W-:-:S07]  /*3eee0*/  F2FP.SATFINITE.E4M3.F32.PACK_AB_MERGE_C R35, RZ, R6, RZ ;  /* 0x00000006ff23723e */ /* 0x000fce00048070ff */
[----:B------:R-:W1:Y:S01]  /*3eef0*/  @!P0 LDC.64 R6, c[0x0][0x5c0] ;  /* 0x00017000ff068b82 */ /* 0x000e620000000a00 */
[----:B------:R-:W-:Y:S01]  /*3ef00*/  @!P4 STG.E.U8 desc[UR26][R26.64+0xb1], R35 ;  /* 0x0000b1231a00c986 */ /* 0x000fe2000c10111a */
[----:B------:R-:W-:Y:S01]  /*3ef10*/  FMUL R8, R220, UR19 ;  /* 0x00000013dc087c20 */ /* 0x000fe20008400000 */
[----:B0-----:R-:W-:-:S04]  /*3ef20*/  @!P3 IADD3 R4, P4, R36, R4, RZ ;  /* 0x000000042404b210 */ /* 0x001fc80007f9e0ff */
[----:B------:R-:W-:Y:S01]  /*3ef30*/  F2FP.SATFINITE.E4M3.F32.PACK_AB_MERGE_C R37, RZ, R8, RZ ;  /* 0x00000008ff25723e */ /* 0x000fe200048070ff */
[----:B------:R-:W-:-:S05]  /*3ef40*/  @!P3 IMAD.X R5, R152, 0x1, R5, P4 ;  /* 0x000000019805b824 */ /* 0x000fca00020e0605 */
[----:B------:R-:W-:Y:S01]  /*3ef50*/  @!P3 STG.E.U8 desc[UR26][R4.64+0xb0], R37 ;  /* 0x0000b0250400b986 */ /* 0x000fe2000c10111a */
[----:B-1----:R-:W-:-:S05]  /*3ef60*/  @!P0 IADD3 R6, P3, R31, R6, RZ ;  /* 0x000000061f068210 */ /* 0x002fca0007f7e0ff */
[----:B------:R-:W-:Y:S02]  /*3ef70*/  @!P0 IMAD.X R7, R23, 0x1, R7, P3 ;  /* 0x0000000117078824 */ /* 0x000fe400018e0607 */
[----:B---3--:R-:W-:Y:S02]  /*3ef80*/  FMUL R10, R217, UR19 ;  /* 0x00000013d90a7c20 */ /* 0x008fe40008400000 */
[----:B------:R-:W3:Y:S03]  /*3ef90*/  LDL.LU R217, [R1+0x6dc] ;  /* 0x0006dc0001d97983 */ /* 0x000ee60000300800 */
[----:B------:R-:W-:-:S05]  /*3efa0*/  F2FP.SATFINITE.E4M3.F32.PACK_AB_MERGE_C R15, RZ, R10, RZ ;  /* 0x0000000aff0f723e */ /* 0x000fca00048070ff */
[----:B------:R2:W-:Y:S01]  /*3efb0*/  @!P0 STG.E.U8 desc[UR26][R6.64+0xb1], R15 ;  /* 0x0000b10f06008986 */ /* 0x0005e2000c10111a */
[----:B----4-:R-:W-:-:S03]  /*3efc0*/  FMUL R14, R216, UR19 ;  /* 0x00000013d80e7c20 */ /* 0x010fc60008400000 */
[----:B------:R-:W4:Y:S01]  /*3efd0*/  LDL.LU R216, [R1+0x6e0] ;  /* 0x0006e00001d87983 */ /* 0x000f220000300800 */
[----:B--2---:R-:W-:-:S03]  /*3efe0*/  FMUL R6, R215, UR19 ;  /* 0x00000013d7067c20 */ /* 0x004fc60008400000 */
[----:B------:R-:W2:Y:S01]  /*3eff0*/  LDL.LU R215, [R1+0x6e4] ;  /* 0x0006e40001d77983 */ /* 0x000ea20000300800 */
[C---:B------:R-:W-:Y:S02]  /*3f000*/  LOP3.LUT P2, RZ, R0.reuse, 0x10000, RZ, 0xc0, !PT ;  /* 0x0001000000ff7812 */ /* 0x040fe4000784c0ff */
[----:B------:R-:W-:-:S11]  /*3f010*/  LOP3.LUT P1, RZ, R0, 0x20000, RZ, 0xc0, !PT ;  /* 0x0002000000ff7812 */ /* 0x000fd6000782c0ff */
[----:B------:R-:W0:Y:S01]  /*3f020*/  @!P2 LDC.64 R8, c[0x0][0x5c0] ;  /* 0x00017000ff08ab82 */ /* 0x000e220000000a00 */
[----:B------:R-:W-:-:S04]  /*3f030*/  ISETP.GE.AND P3, PT, R28, 0x181, PT ;  /* 0x000001811c00780c */ /* 0x000fc80003f66270 */
[----:B------:R-:W-:-:S03]  /*3f040*/  ISETP.LT.OR P0, PT, R29, 0x1, !P3 ;  /* 0x000000011d00780c */ /* 0x000fc60005f01670 */
[----:B------:R-:W1:Y:S01]  /*3f050*/  @!P1 LDC.64 R10, c[0x0][0x5c0] ;  /* 0x00017000ff0a9b82 */ /* 0x000e620000000a00 */
[----:B------:R-:W-:Y:S01]  /*3f060*/  F2FP.SATFINITE.E4M3.F32.PACK_AB_MERGE_C R23, RZ, R14, RZ ;  /* 0x0000000eff17723e */ /* 0x000fe200048070ff */
[----:B------:R-:W-:-:S08]  /*3f070*/  FMUL R14, R219, UR19 ;  /* 0x00000013db0e7c20 */ /* 0x000fd00008400000 */
[----:B------:R-:W3:Y:S01]  /*3f080*/  @!P0 LDC.64 R4, c[0x0][0x5c0] ;  /* 0x00017000ff048b82 */ /* 0x000ee20000000a00 */
[----:B0-----:R-:W-:-:S05]  /*3f090*/  @!P2 IADD3 R8, P4, R22, R8, RZ ;  /* 0x000000081608a210 */ /* 0x001fca0007f9e0ff */
[----:B------:R-:W-:Y:S01]  /*3f0a0*/  @!P2 IMAD.X R9, R19, 0x1, R9, P4 ;  /* 0x000000011309a824 */ /* 0x000fe200020e0609 */
[----:B------:R-:W-:Y:S02]  /*3f0b0*/  ISETP.LT.OR P4, PT, R29, 0x2, !P3 ;  /* 0x000000021d00780c */ /* 0x000fe40005f81670 */
[----:B------:R-:W-:Y:S02]  /*3f0c0*/  F2FP.SATFINITE.E4M3.F32.PACK_AB_MERGE_C R19, RZ, R14, RZ ;  /* 0x0000000eff13723e */ /* 0x000fe400048070ff */
[----:B------:R-:W-:Y:S01]  /*3f0d0*/  F2FP.SATFINITE.E4M3.F32.PACK_AB_MERGE_C R15, RZ, R6, RZ ;  /* 0x00000006ff0f723e */ /* 0x000fe200048070ff */
[----:B------:R0:W-:Y:S01]  /*3f0e0*/  @!P5 STG.E.U8 desc[UR26][R20.64+0xb8], R23 ;  /* 0x0000b8171400d986 */ /* 0x0001e2000c10111a */
[----:B-1----:R-:W-:Y:S01]  /*3f0f0*/  @!P1 IADD3 R10, P5, R13, R10, RZ ;  /* 0x0000000a0d0a9210 */ /* 0x002fe20007fbe0ff */
[----:B------:R-:W-:Y:S02]  /*3f100*/  FMUL R13, R218, UR19 ;  /* 0x00000013da0d7c20 */ /* 0x000fe40008400000 */
[----:B------:R-:W-:Y:S04]  /*3f110*/  @!P6 STG.E.U8 desc[UR26][R16.64+0xb9], R19 ;  /* 0x0000b9131000e986 */ /* 0x000fe8000c10111a */
[----:B------:R-:W1:Y:S01]  /*3f120*/  @!P4 LDC.64 R6, c[0x0][0x5c0] ;  /* 0x00017000ff06cb82 */ /* 0x000e620000000a00 */
[----:B------:R0:W-:Y:S01]  /*3f130*/  @!P2 STG.E.U8 desc[UR26][R8.64+0xb8], R15 ;  /* 0x0000b80f0800a986 */ /* 0x0001e2000c10111a */
[----:B------:R-:W-:Y:S01]  /*3f140*/  @!P1 IMAD.X R11, R12, 0x1, R11, P5 ;  /* 0x000000010c0b9824 */ /* 0x000fe200028e060b */
[----:B0-----:R-:W-:Y:S01]  /*3f150*/  F2FP.SATFINITE.E4M3.F32.PACK_AB_MERGE_C R21, RZ, R13, RZ ;  /* 0x0000000dff15723e */ /* 0x001fe200048070ff */
[----:B------:R-:W-:-:S02]  /*3f160*/  @!P0 IMAD.MOV.U32 R8, RZ, RZ, R24 ;  /* 0x000000ffff088224 */ /* 0x000fc400078e0018 */
[----:B------:R-:W-:Y:S02]  /*3f170*/  @!P0 IMAD.MOV.U32 R9, RZ, RZ, R30 ;  /* 0x000000ffff098224 */ /* 0x000fe400078e001e */
[----:B------:R-:W-:Y:S01]  /*3f180*/  @!P0 IMAD.WIDE.U32 R12, R2, 0x180, R8 ;  /* 0x00000180020c8825 */ /* 0x000fe200078e0008 */
[----:B------:R0:W-:Y:S01]  /*3f190*/  @!P1 STG.E.U8 desc[UR26][R10.64+0xb9], R21 ;  /* 0x0000b9150a009986 */ /* 0x0001e2000c10111a */
[----:B------:R-:W-:Y:S02]  /*3f1a0*/  ISETP.LT.OR P2, PT, R29, 0x9, !P3 ;  /* 0x000000091d00780c */ /* 0x000fe40005f41670 */
[----:B------:R-:W-:Y:S01]  /*3f1b0*/  @!P0 IMAD R16, R3, 0x180, RZ ;  /* 0x0000018003108824 */ /* 0x000fe200078e02ff */
[----:B---3--:R-:W-:Y:S02]  /*3f1c0*/  @!P0 IADD3 R12, P1, R12, R4, RZ ;  /* 0x000000040c0c8210 */ /* 0x008fe40007f3e0ff */
[----:B------:R-:W-:Y:S01]  /*3f1d0*/  ISETP.LT.OR P5, PT, R29, 0xa, !P3 ;  /* 0x0000000a1d00780c */ /* 0x000fe20005fa1670 */
[----:B------:R-:W-:Y:S01]  /*3f1e0*/  FMUL R14, R217, UR19 ;  /* 0x00000013d90e7c20 */ /* 0x000fe20008400000 */
[----:B------:R-:W-:Y:S01]  /*3f1f0*/  @!P0 IADD3.X R13, R5, R13, R16, P1, !PT ;  /* 0x0000000d050d8210 */ /* 0x000fe20000ffe410 */
[----:B------:R-:W-:-:S02]  /*3f200*/  @!P4 IMAD.MOV.U32 R4, RZ, RZ, R24 ;  /* 0x000000ffff04c224 */ /* 0x000fc400078e0018 */
[----:B------:R-:W-:Y:S01]  /*3f210*/  @!P4 IMAD.MOV.U32 R5, RZ, RZ, R30 ;  /* 0x000000ffff05c224 */ /* 0x000fe200078e001e */
[----:B------:R-:W-:Y:S01]  /*3f220*/  F2FP.SATFINITE.E4M3.F32.PACK_AB_MERGE_C R17, RZ, R14, RZ ;  /* 0x0000000eff11723e */ /* 0x000fe200048070ff */
[----:B0-----:R-:W-:Y:S01]  /*3f230*/  @!P4 IMAD R10, R3, 0x180, RZ ;  /* 0x00000180030ac824 */ /* 0x001fe200078e02ff */
[----:B------:R-:W0:Y:S01]  /*3f240*/  @!P2 LDC.64 R8, c[0x0][0x5c0] ;  /* 0x00017000ff08ab82 */ /* 0x000e220000000a00 */
[----:B------:R-:W-:Y:S02]  /*3f250*/  @!P4 IMAD.WIDE.U32 R14, R2, 0x180, R4 ;  /* 0x00000180020ec825 */ /* 0x000fe400078e0004 */
[----:B------:R-:W-:Y:S01]  /*3f260*/  @!P0 STG.E.U8 desc[UR26][R12.64], R17 ;  /* 0x000000110c008986 */ /* 0x000fe2000c10111a */
[----:B------:R-:W-:Y:S02]  /*3f270*/  ISETP.GE.AND P0, PT, R28, 0x189, PT ;  /* 0x000001891c00780c */ /* 0x000fe40003f06270 */
[----:B-1----:R-:W-:Y:S02]  /*3f280*/  @!P4 IADD3 R6, P1, R14, R6, RZ ;  /* 0x000000060e06c210 */ /* 0x002fe40007f3e0ff */
[----:B------:R-:W1:Y:S02]  /*3f290*/  @!P5 LDC.64 R4, c[0x0][0x5c0] ;  /* 0x00017000ff04db82 */ /* 0x000e640000000a00 */
[----:B------:R-:W-:-:S02]  /*3f2a0*/  @!P4 IADD3.X R7, R7, R15, R10, P1, !PT ;  /* 0x0000000f0707c210 */ /* 0x000fc40000ffe40a */
[----:B------:R-:W-:Y:S01]  /*3f2b0*/  ISETP.LT.OR P1, PT, R29, 0x1, !P0 ;  /* 0x000000011d00780c */ /* 0x000fe20004721670 */
[----:B------:R-:W-:Y:S01]  /*3f2c0*/  BSSY B1, `(.L_x_36) ;  /* 0x0000015000017945 */ /* 0x000fe20003800000 */
[----:B----4-:R-:W-:-:S05]  /*3f2d0*/  FMUL R16, R216, UR19 ;  /* 0x00000013d8107c20 */ /* 0x010fca0008400000 */
[----:B------:R-:W-:-:S05]  /*3f2e0*/  F2FP.SATFINITE.E4M3.F32.PACK_AB_MERGE_C R15, RZ, R16, RZ ;  /* 0x00000010ff0f723e */ /* 0x000fca00048070ff */
[----:B------:R3:W-:Y:S02]  /*3f2f0*/  @!P4 STG.E.U8 desc[UR26][R6.64+0x1], R15 ;  /* 0x0000010f0600c986 */ /* 0x0007e4000c10111a */
[----:B---3--:R-:W-:Y:S02]  /*3f300*/  @!P2 IMAD.MOV.U32 R6, RZ, RZ, R24 ;  /* 0x000000ffff06a224 */ /* 0x008fe400078e0018 */
[----:B------:R-:W-:Y:S02]  /*3f310*/  @!P2 IMAD.MOV.U32 R7, RZ, RZ, R30 ;  /* 0x000000ffff07a224 */ /* 0x000fe400078e001e */
[----:B------:R-:W-:-:S04]  /*3f320*/  @!P2 IMAD.WIDE.U32 R10, R2, 0x180, R6 ;  /* 0x00000180020aa825 */ /* 0x000fc800078e0006 */
[----:B--2---:R-:W-:-:S05]  /*3f330*/  FMUL R14, R215, UR19 ;  /* 0x00000013d70e7c20 */ /* 0x004fca0008400000 */
[----:B------:R-:W-:Y:S01]  /*3f340*/  F2FP.SATFINITE.E4M3.F32.PACK_AB_MERGE_C R19, RZ, R14, RZ ;  /* 0x0000000eff13723e */ /* 0x000fe200048070ff */
[----:B01----:R-:W-:Y:S06]  /*3f350*/  @P1 BRA `(.L_x_37) ;  /* 0x00000000002c1947 */ /* 0x003fec0003800000 */
[----:B------:R-:W-:Y:S01]  /*3f360*/  IMAD.MOV.U32 R6, RZ, RZ, R24 ;  /* 0x000000ffff067224 */ /* 0x000fe200078e0018 */
[----:B------:R-:W-:Y:S01]  /*3f370*/  ULDC.64 UR20, c[0x0][0x5c0] ;  /* 0x0001700000147ab9 */ /* 0x000fe20000000a00 */
[----:B------:R-:W-:Y:S02]  /*3f380*/  IMAD.MOV.U32 R7, RZ, RZ, R30 ;  /* 0x000000ffff077224 */ /* 0x000fe400078e001e */
[----:B------:R-:W-:Y:S02]  /*3f390*/  IMAD R13, R3, 0x180, RZ ;  /* 0x00000180030d7824 */ /* 0x000fe400078e02ff */
[----:B------:R-:W-:-:S04]  /*3f3a0*/  IMAD.WIDE.U32 R6, R2, 0x180, R6 ;  /* 0x0000018002067825 */ /* 0x000fc800078e0006 */
[----:B------:R-:W-:Y:S02]  /*3f3b0*/  IMAD.U32 R15, RZ, RZ, UR20 ;  /* 0x00000014ff0f7e24 */ /* 0x000fe4000f8e00ff */
[----:B------:R-:W-:Y:S02]  /*3f3c0*/  IMAD.U32 R12, RZ, RZ, UR21 ;  /* 0x00000015ff0c7e24 */ /* 0x000fe4000f8e00ff */
[----:B------:R-:W-:Y:S01]  /*3f3d0*/  IMAD.IADD R13, R7, 0x1, R13 ;  /* 0x00000001070d7824 */ /* 0x000fe200078e020d */
[----:B------:R-:W-:-:S04]  /*3f3e0*/  IADD3 R6, P1, P4, R6, UR11, R15 ;  /* 0x0000000b06067c10 */ /* 0x000fc8000fc3e00f */
[----:B------:R-:W-:-:S05]  /*3f3f0*/  IADD3.X R7, R13, UR10, R12, P1, P4 ;  /* 0x0000000a0d077c10 */ /* 0x000fca0008fe840c */
[----:B------:R0:W-:Y:S04]  /*3f400*/  STG.E.U8 desc[UR26][R6.64], R19 ;  /* 0x0000001306007986 */ /* 0x0001e8000c10111a */
.L_x_37:
[----:B------:R-:W-:Y:S05]  /*3f410*/  BSYNC B1 ;  /* 0x0000000000017941 */ /* 0x000fea0003800000 */
.L_x_36:
[----:B0-----:R-:W2:Y:S01]  /*3f420*/  LDL.LU R6, [R1+0x6e8] ;  /* 0x0006e80001067983 */ /* 0x001ea20000300800 */
[----:B------:R-:W-:Y:S01]  /*3f430*/  ISETP.LT.OR P1, PT, R29, 0x2, !P0 ;  /* 0x000000021d00780c */ /* 0x000fe20004721670 */
[----:B------:R-:W-:Y:S01]  /*3f440*/  @!P2 IMAD R7, R3, 0x180, RZ ;  /* 0x000001800307a824 */ /* 0x000fe200078e02ff */
[----:B------:R-:W-:Y:S01]  /*3f450*/  @!P2 IADD3 R10, P4, R10, R8, RZ ;  /* 0x000000080a0aa210 */ /* 0x000fe20007f9e0ff */
[----:B------:R-:W-:Y:S03]  /*3f460*/  BSSY B1, `(.L_x_38) ;  /* 0x0000010000017945 */ /* 0x000fe60003800000 */
[----:B------:R-:W-:Y:S01]  /*3f470*/  @!P2 IADD3.X R11, R9, R11, R7, P4, !PT ;  /* 0x0000000b090ba210 */ /* 0x000fe200027fe407 */
[----:B--2---:R-:W-:-:S05]  /*3f480*/  FMUL R6, R6, UR19 ;  /* 0x0000001306067c20 */ /* 0x004fca0008400000 */
[----:B------:R-:W-:Y:S01]  /*3f490*/  F2FP.SATFINITE.E4M3.F32.PACK_AB_MERGE_C R9, RZ, R6, RZ ;  /* 0x00000006ff09723e */ /* 0x000fe200048070ff */
[----:B------:R-:W-:Y:S06]  /*3f4a0*/  @P1 BRA `(.L_x_39) ;  /* 0x00000000002c1947 */ /* 0x000fec0003800000 */
        /* <DEDUP_REMOVED lines=11> */
.L_x_39:
[----:B------:R-:W-:Y:S05]  /*3f560*/  BSYNC B1 ;  /* 0x0000000000017941 */ /* 0x000fea0003800000 */
.L_x_38:
[----:B0-----:R-:W2:Y:S04]  /*3f570*/  LDL.LU R6, [R1+0x6ec] ;  /* 0x0006ec0001067983 */ /* 0x001ea80000300800 */
[----:B------:R-:W3:Y:S04]  /*3f580*/  LDL.LU R14, [R1+0x6f0] ;  /* 0x0006f000010e7983 */ /* 0x000ee80000300800 */
[----:B------:R-:W4:Y:S01]  /*3f590*/  LDL.LU R18, [R1+0x6f4] ;  /* 0x0006f40001127983 */ /* 0x000f220000300800 */
[C---:B------:R-:W-:Y:S01]  /*3f5a0*/  ISETP.LT.OR P4, PT, R29.reuse, 0x11, !P3 ;  /* 0x000000111d00780c */ /* 0x040fe20005f81670 */
[----:B------:R-:W-:Y:S01]  /*3f5b0*/  @!P5 IMAD.MOV.U32 R12, RZ, RZ, R24 ;  /* 0x000000ffff0cd224 */ /* 0x000fe200078e0018 */
[----:B------:R-:W-:Y:S01]  /*3f5c0*/  ISETP.LT.OR P1, PT, R29, 0x12, !P3 ;  /* 0x000000121d00780c */ /* 0x000fe20005f21670 */
[----:B------:R-:W-:Y:S01]  /*3f5d0*/  @!P5 IMAD.MOV.U32 R13, RZ, RZ, R30 ;  /* 0x000000ffff0dd224 */ /* 0x000fe200078e001e */
[----:B------:R-:W-:Y:S01]  /*3f5e0*/  BSSY B1, `(.L_x_40) ;  /* 0x000001f000017945 */ /* 0x000fe20003800000 */
[----:B------:R-:W-:-:S02]  /*3f5f0*/  @!P5 IMAD R16, R3, 0x180, RZ ;  /* 0x000001800310d824 */ /* 0x000fc400078e02ff */
[----:B------:R-:W-:-:S06]  /*3f600*/  @!P5 IMAD.WIDE.U32 R12, R2, 0x180, R12 ;  /* 0x00000180020cd825 */ /* 0x000fcc00078e000c */
[----:B------:R-:W0:Y:S01]  /*3f610*/  @!P4 LDC.64 R8, c[0x0][0x5c0] ;  /* 0x00017000ff08cb82 */ /* 0x000e220000000a00 */
[----:B--2---:R-:W-:Y:S01]  /*3f620*/  FMUL R6, R6, UR19 ;  /* 0x0000001306067c20 */ /* 0x004fe20008400000 */
[----:B---3--:R-:W-:-:S04]  /*3f630*/  FMUL R14, R14, UR19 ;  /* 0x000000130e0e7c20 */ /* 0x008fc80008400000 */
[----:B------:R-:W-:Y:S02]  /*3f640*/  F2FP.SATFINITE.E4M3.F32.PACK_AB_MERGE_C R15, RZ, R6, RZ ;  /* 0x00000006ff0f723e */ /* 0x000fe400048070ff */
[----:B------:R-:W1:Y:S01]  /*3f650*/  @!P1 LDC.64 R6, c[0x0][0x5c0] ;  /* 0x00017000ff069b82 */ /* 0x000e620000000a00 */
[----:B------:R-:W-:Y:S02]  /*3f660*/  F2FP.SATFINITE.E4M3.F32.PACK_AB_MERGE_C R17, RZ, R14, RZ ;  /* 0x0000000eff11723e */ /* 0x000fe400048070ff */
[----:B------:R2:W-:Y:S01]  /*3f670*/  @!P2 STG.E.U8 desc[UR26][R10.64+0x8], R15 ;  /* 0x0000080f0a00a986 */ /* 0x0005e2000c10111a */
[----:B------:R-:W-:Y:S01]  /*3f680*/  @!P5 IADD3 R4, P2, R12, R4, RZ ;  /* 0x000000040c04d210 */ /* 0x000fe20007f5e0ff */
[----:B----4-:R-:W-:-:S03]  /*3f690*/  FMUL R14, R18, UR19 ;  /* 0x00000013120e7c20 */ /* 0x010fc60008400000 */
[----:B------:R-:W-:Y:S02]  /*3f6a0*/  @!P5 IADD3.X R5, R5, R13, R16, P2, !PT ;  /* 0x0000000d0505d210 */ /* 0x000fe400017fe410 */
[----:B------:R-:W-:-:S03]  /*3f6b0*/  ISETP.LT.OR P2, PT, R29, 0x9, !P0 ;  /* 0x000000091d00780c */ /* 0x000fc60004741670 */
[----:B------:R3:W-:Y:S01]  /*3f6c0*/  @!P5 STG.E.U8 desc[UR26][R4.64+0x9], R17 ;  /* 0x000009110400d986 */ /* 0x0007e2000c10111a */
[----:B--2---:R-:W-:Y:S01]  /*3f6d0*/  F2FP.SATFINITE.E4M3.F32.PACK_AB_MERGE_C R11, RZ, R14, RZ ;  /* 0x0000000eff0b723e */ /* 0x004fe200048070ff */
[----:B---3--:R-:W-:Y:S02]  /*3f6e0*/  @!P4 IMAD.MOV.U32 R4, RZ, RZ, R24 ;  /* 0x000000ffff04c224 */ /* 0x008fe400078e0018 */
[----:B------:R-:W-:Y:S02]  /*3f6f0*/  @!P4 IMAD.MOV.U32 R5, RZ, RZ, R30 ;  /* 0x000000ffff05c224 */ /* 0x000fe400078e001e */
[----:B------:R-:W-:-:S04]  /*3f700*/  @!P4 IMAD.WIDE.U32 R12, R2, 0x180, R4 ;  /* 0x00000180020cc825 */ /* 0x000fc800078e0004 */
[----:B0-----:R-:W-:Y:S05]  /*3f710*/  @P2 BRA `(.L_x_41) ;  /* 0x00000000002c2947 */ /* 0x001fea0003800000 */
        /* <DEDUP_REMOVED lines=11> */
.L_x_41:
[----:B------:R-:W-:Y:S05]  /*3f7d0*/  BSYNC B1 ;  /* 0x0000000000017941 */ /* 0x000fea0003800000 */
.L_x_40:
        /* <DEDUP_REMOVED lines=20> */
.L_x_43:
[----:B------:R-:W-:Y:S05]  /*3f920*/  BSYNC B1 ;  /* 0x0000000000017941 */ /* 0x000fea0003800000 */
.L_x_42:
        /* <DEDUP_REMOVED lines=14> */
[----:B------:R-:W2:Y:S01]  /*3fa10*/  @!P2 LDC.64 R4, c[0x0][0x5c0] ;  /* 0x00017000ff04ab82 */ /* 0x000ea20000000a00 */
[----:B------:R-:W-:Y:S02]  /*3fa20*/  F2FP.SATFINITE.E4M3.F32.PACK_AB_MERGE_C R17, RZ, R14, RZ ;  /* 0x0000000eff11723e */ /* 0x000fe400048070ff */
[----:B------:R3:W-:Y:S01]  /*3fa30*/  @!P4 STG.E.U8 desc[UR26][R10.64+0x10], R15 ;  /* 0x0000100f0a00c986 */ /* 0x0007e2000c10111a */
[----:B-1----:R-:W-:Y:S01]  /*3fa40*/  @!P1 IADD3 R6, P4, R12, R6, RZ ;  /* 0x000000060c069210 */ /* 0x002fe20007f9e0ff */
[----:B----4-:R-:W-:-:S03]  /*3fa50*/  FMUL R14, R18, UR19 ;  /* 0x00000013120e7c20 */ /* 0x010fc60008400000 */
[----:B------:R-:W-:Y:S02]  /*3fa60*/  @!P1 IADD3.X R7, R7, R13, R16, P4, !PT ;  /* 0x0000000d07079210 */ /* 0x000fe400027fe410 */
[----:B------:R-:W-:-:S03]  /*3fa70*/  ISETP.LT.OR P4, PT, R29, 0x11, !P0 ;  /* 0x000000111d00780c */ /* 0x000fc60004781670 */
[----:B------:R1:W-:Y:S01]  /*3fa80*/  @!P1 STG.E.U8 desc[UR26][R6.64+0x11], R17 ;  /* 0x0000111106009986 */ /* 0x0003e2000c10111a */
[----:B---3--:R-:W-:Y:S01]  /*3fa90*/  F2FP.SATFINITE.E4M3.F32.PACK_AB_MERGE_C R11, RZ, R14, RZ ;  /* 0x0000000eff0b723e */ /* 0x008fe200048070ff */
[----:B-1----:R-:W-:Y:S02]  /*3faa0*/  @!P5 IMAD.MOV.U32 R6, RZ, RZ, R24 ;  /* 0x000000ffff06d224 */ /* 0x002fe400078e0018 */
        /* <DEDUP_REMOVED lines=14> */
.L_x_45:
[----:B------:R-:W-:Y:S05]  /*3fb90*/  BSYNC B1 ;  /* 0x0000000000017941 */ /* 0x000fea0003800000 */
.L_x_44:
[----:B0-----:R-:W3:Y:S01]  /*3fba0*/  LDL.LU R6, [R1+0x708] ;  /* 0x0007080001067983 */ /* 0x001ee20000300800 */
[----:B------:R-:W-:Y:S01]  /*3fbb0*/  ISETP.LT.OR P1, PT, R29, 0x12, !P0 ;  /* 0x000000121d00780c */ /* 0x000fe20004721670 */
[----:B------:R-:W-:Y:S01]  /*3fbc0*/  @!P5 IMAD R7, R3, 0x180, RZ ;  /* 0x000001800307d824 */ /* 0x000fe200078e02ff */
[----:B------:R-:W-:Y:S01]  /*3fbd0*/  @!P5 IADD3 R8, P4, R12, R8, RZ ;  /* 0x000000080c08d210 */ /* 0x000fe20007f9e0ff */
[----:B------:R-:W-:Y:S03]  /*3fbe0*/  BSSY B1, `(.L_x_46) ;  /* 0x0000010000017945 */ /* 0x000fe60003800000 */
[----:B------:R-:W-:Y:S01]  /*3fbf0*/  @!P5 IADD3.X R9, R9, R13, R7, P4, !PT ;  /* 0x0000000d0909d210 */ /* 0x000fe200027fe407 */
[----:B---3--:R-:W-:-:S05]  /*3fc00*/  FMUL R6, R6, UR19 ;  /* 0x0000001306067c20 */ /* 0x008fca0008400000 */
        /* <DEDUP_REMOVED lines=13> */
.L_x_47:
[----:B------:R-:W-:Y:S05]  /*3fce0*/  BSYNC B1 ;  /* 0x0000000000017941 */ /* 0x000fea0003800000 */
.L_x_46:
[----:B0-----:R-:W3:Y:S04]  /*3fcf0*/  LDL.LU R6, [R1+0x70c] ;  /* 0x00070c0001067983 */ /* 0x001ee80000300800 */
[----:B------:R-:W4:Y:S04]  /*3fd00*/  LDL.LU R12, [R1+0x710] ;  /* 0x00071000010c7983 */ /* 0x000f280000300800 */
[----:B------:R-:W5:Y:S01]  /*3fd10*/  LDL.LU R18, [R1+0x714] ;  /* 0x0007140001127983 */ /* 0x000f620000300800 */
        /* <DEDUP_REMOVED lines=8> */
[----:B---3--:R-:W-:Y:S01]  /*3fda0*/  FMUL R6, R6, UR19 ;  /* 0x0000001306067c20 */ /* 0x008fe20008400000 */
[----:B----4-:R-:W-:-:S04]  /*3fdb0*/  FMUL R12, R12, UR19 ;  /* 0x000000130c0c7c20 */ /* 0x010fc80008400000 */
[----:B------:R-:W-:Y:S02]  /*3fdc0*/  F2FP.SATFINITE.E4M3.F32.PACK_AB_MERGE_C R13, RZ, R6, RZ ;  /* 0x00000006ff0d723e */ /* 0x000fe400048070ff */
[----:B------:R-:W1:Y:S01]  /*3fdd0*/  @!P1 LDC.64 R6, c[0x0][0x5c0] ;  /* 0x00017000ff069b82 */ /* 0x000e620000000a00 */
[----:B------:R-:W-:Y:S02]  /*3fde0*/  F2FP.SATFINITE.E4M3.F32.PACK_AB_MERGE_C R15, RZ, R12, RZ ;  /* 0x0000000cff0f723e */ /* 0x000fe400048070ff */
[----:B------:R3:W-:Y:S01]  /*3fdf0*/  @!P5 STG.E.U8 desc[UR26][R8.64+0x18], R13 ;  /* 0x0000180d0800d986 */ /* 0x0007e2000c10111a */
[----:B--2---:R-:W-:Y:S01]  /*3fe00*/  @!P2 IADD3 R4, P5, R10, R4, RZ ;  /* 0x000000040a04a210 */ /* 0x004fe20007fbe0ff */
[----:B-----5:R-:W-:-:S03]  /*3fe10*/  FMUL R12, R18, UR19 ;  /* 0x00000013120c7c20 */ /* 0x020fc60008400000 */
[----:B------:R-:W-:Y:S02]  /*3fe20*/  @!P2 IADD3.X R5, R5, R11, R14, P5, !PT ;  /* 0x0000000b0505a210 */ /* 0x000fe40002ffe40e */
[----:B------:R-:W-:-:S03]  /*3fe30*/  ISETP.LT.OR P5, PT, R29, 0x19, !P0 ;  /* 0x000000191d00780c */ /* 0x000fc600047a1670 */
[----:B------:R2:W-:Y:S01]  /*3fe40*/  @!P2 STG.E.U8 desc[UR26][R4.64+0x19], R15 ;  /* 0x0000190f0400a986 */ /* 0x0005e2000c10111a */
[----:B---3--:R-:W-:Y:S01]  /*3fe50*/  F2FP.SATFINITE.E4M3.F32.PACK_AB_MERGE_C R9, RZ, R12, RZ ;  /* 0x0000000cff09723e */ /* 0x008fe200048070ff */
[----:B--2---:R-:W-:Y:S02]  /*3fe60*/  @!P4 IMAD.MOV.U32 R4, RZ, RZ, R24 ;  /* 0x000000ffff04c224 */ /* 0x004fe400078e0018 */
        /* <DEDUP_REMOVED lines=14> */
.L_x_49:
[----:B------:R-:W-:Y:S05]  /*3ff50*/  BSYNC B1 ;  /* 0x0000000000017941 */ /* 0x000fea0003800000 */
.L_x_48:
        /* <DEDUP_REMOVED lines=20> */
.L_x_51:
[----:B------:R-:W-:Y:S05]  /*400a0*/  BSYNC B1 ;  /* 0x0000000000017941 */ /* 0x000fea0003800000 */
.L_x_50:
        /* <DEDUP_REMOVED lines=38> */
.L_x_53:
[----:B------:R-:W-:Y:S05]  /*40310*/  BSYNC B1 ;  /* 0x0000000000017941 */ /* 0x000fea0003800000 */
.L_x_52:
        /* <DEDUP_REMOVED lines=20> */
.L_x_55:
[----:B------:R-:W-:Y:S05]  /*40460*/  BSYNC B1 ;  /* 0x0000000000017941 */ /* 0x000fea0003800000 */
.L_x_54:
        /* <DEDUP_REMOVED lines=38> */
.L_x_57:
[----:B------:R-:W-:Y:S05]  /*406d0*/  BSYNC B1 ;  /* 0x0000000000017941 */ /* 0x000fea0003800000 */
.L_x_56:
        /* <DEDUP_REMOVED lines=20> */
.L_x_59:
[----:B------:R-:W-:Y:S05]  /*40820*/  BSYNC B1 ;  /* 0x0000000000017941 */ /* 0x000fea0003800000 */
.L_x_58:
        /* <DEDUP_REMOVED lines=38> */
.L_x_61:
[----:B------:R-:W-:Y:S05]  /*40a90*/  BSYNC B1 ;  /* 0x0000000000017941 */ /* 0x000fea0003800000 */
.L_x_60:
        /* <DEDUP_REMOVED lines=20> */
.L_x_63:
[----:B------:R-:W-:Y:S05]  /*40be0*/  BSYNC B1 ;  /* 0x0000000000017941 */ /* 0x000fea0003800000 */
.L_x_62:
        /* <DEDUP_REMOVED lines=38> */
.L_x_65:
[----:B------:R-:W-:Y:S05]  /*40e50*/  BSYNC B1 ;  /* 0x0000000000017941 */ /* 0x000fea0003800000 */
.L_x_64:
        /* <DEDUP_REMOVED lines=20> */
.L_x_67:
[----:B------:R-:W-:Y:S05]  /*40fa0*/  BSYNC B1 ;  /* 0x0000000000017941 */ /* 0x000fea0003800000 */
.L_x_66:
[----:B0-----:R-:W2:Y:S04]  /*40fb0*/  LDL.LU R4, [R1+0x75c] ;  /* 0x00075c0001047983 */ /* 0x001ea80000300800 */
[----:B------:R-:W3:Y:S04]  /*40fc0*/  LDL.LU R10, [R1+0x760] ;  /* 0x00076000010a7983 */ /* 0x000ee80000300800 */
[----:B------:R-:W4:Y:S01]  /*40fd0*/  LDL.LU R12, [R1+0x764] ;  /* 0x00076400010c7983 */ /* 0x000f220000300800 */
[C---:B------:R-:W-:Y:S01]  /*40fe0*/  ISETP.LT.OR P5, PT, R29.reuse, 0x49, !P3 ;  /* 0x000000491d00780c */ /* 0x040fe20005fa1670 */
[----:B------:R-:W-:Y:S01]  /*40ff0*/  @!P1 IMAD.MOV.U32 R5, RZ, RZ, R30 ;  /* 0x000000ffff059224 */ /* 0x000fe200078e001e */
[----:B------:R-:W-:Y:S01]  /*41000*/  ISETP.LT.OR P2, PT, R29, 0x4a, !P3 ;  /* 0x0000004a1d00780c */ /* 0x000fe20005f41670 */
[----:B------:R-:W-:Y:S01]  /*41010*/  @!P1 IMAD R11, R3, 0x180, RZ ;  /* 0x00000180030b9824 */ /* 0x000fe200078e02ff */
[----:B------:R-:W-:Y:S09]  /*41020*/  BSSY B1, `(.L_x_68) ;  /* 0x000001f000017945 */ /* 0x000ff20003800000 */
[----:B------:R-:W0:Y:S08]  /*41030*/  @!P5 LDC.64 R14, c[0x0][0x5c0] ;  /* 0x00017000ff0edb82 */ /* 0x000e300000000a00 */
[----:B------:R-:W0:Y:S01]  /*41040*/  @!P2 LDC.64 R16, c[0x0][0x5c0] ;  /* 0x00017000ff10ab82 */ /* 0x000e220000000a00 */
[----:B--2---:R-:W-:Y:S01]  /*41050*/  FMUL R4, R4, UR19 ;  /* 0x0000001304047c20 */ /* 0x004fe20008400000 */
[----:B---3--:R-:W-:-:S04]  /*41060*/  FMUL R10, R10, UR19 ;  /* 0x000000130a0a7c20 */ /* 0x008fc80008400000 */
[----:B------:R-:W-:Y:S01]  /*41070*/  F2FP.SATFINITE.E4M3.F32.PACK_AB_MERGE_C R13, RZ, R4, RZ ;  /* 0x00000004ff0d723e */ /* 0x000fe200048070ff */
[----:B------:R-:W-:Y:S02]  /*41080*/  @!P1 IMAD.MOV.U32 R4, RZ, RZ, R24 ;  /* 0x000000ffff049224 */ /* 0x000fe400078e0018 */
[----:B----4-:R-:W-:Y:S02]  /*41090*/  FMUL R12, R12, UR19 ;  /* 0x000000130c0c7c20 */ /* 0x010fe40008400000 */
[----:B------:R-:W-:Y:S01]  /*410a0*/  @!P1 IMAD.WIDE.U32 R4, R2, 0x180, R4 ;  /* 0x0000018002049825 */ /* 0x000fe200078e0004 */
[----:B------:R2:W-:Y:S02]  /*410b0*/  @!P4 STG.E.U8 desc[UR26][R8.64+0x40], R13 ;  /* 0x0000400d0800c986 */ /* 0x0005e4000c10111a */
[----:B-1----:R-:W-:Y:S01]  /*410c0*/  @!P1 IADD3 R6, P4, R4, R6, RZ ;  /* 0x0000000604069210 */ /* 0x002fe20007f9e0ff */
[----:B------:R-:W-:-:S03]  /*410d0*/  @!P5 IMAD.MOV.U32 R4, RZ, RZ, R24 ;  /* 0x000000ffff04d224 */ /* 0x000fc600078e0018 */
[----:B------:R-:W-:Y:S02]  /*410e0*/  @!P1 IADD3.X R7, R7, R5, R11, P4, !PT ;  /* 0x0000000507079210 */ /* 0x000fe400027fe40b */
[----:B------:R-:W-:Y:S02]  /*410f0*/  ISETP.LT.OR P4, PT, R29, 0x41, !P0 ;  /* 0x000000411d00780c */ /* 0x000fe40004781670 */
[----:B------:R-:W-:Y:S02]  /*41100*/  F2FP.SATFINITE.E4M3.F32.PACK_AB_MERGE_C R5, RZ, R10, RZ ;  /* 0x0000000aff05723e */ /* 0x000fe400048070ff */
[----:B--2---:R-:W-:-:S03]  /*41110*/  F2FP.SATFINITE.E4M3.F32.PACK_AB_MERGE_C R9, RZ, R12, RZ ;  /* 0x0000000cff09723e */ /* 0x004fc600048070ff */
[----:B------:R1:W-:Y:S02]  /*41120*/  @!P1 STG.E.U8 desc[UR26][R6.64+0x41], R5 ;  /* 0x0000410506009986 */ /* 0x0003e4000c10111a */
[----:B-1----:R-:W-:Y:S02]  /*41130*/  @!P5 IMAD.MOV.U32 R5, RZ, RZ, R30 ;  /* 0x000000ffff05d224 */ /* 0x002fe400078e001e */
[----:B------:R-:W-:Y:S02]  /*41140*/  @!P5 IMAD.WIDE.U32 R10, R2, 0x180, R4 ;  /* 0x00000180020ad825 */ /* 0x000fe400078e0004 */
        /* <DEDUP_REMOVED lines=12> */
.L_x_69:
[----:B------:R-:W-:Y:S05]  /*41210*/  BSYNC B1 ;  /* 0x0000000000017941 */ /* 0x000fea0003800000 */
.L_x_68:
        /* <DEDUP_REMOVED lines=20> */
.L_x_71:
[----:B------:R-:W-:Y:S05]  /*41360*/  BSYNC B1 ;  /* 0x0000000000017941 */ /* 0x000fea0003800000 */
.L_x_70:
        /* <DEDUP_REMOVED lines=9> */
[----:B------:R-:W1:Y:S01]  /*41400*/  @!P1 LDC.64 R18, c[0x0][0x5c0] ;  /* 0x00017000ff129b82 */ /* 0x000e620000000a00 */
[----:B--2---:R-:W-:Y:S01]  /*41410*/  FMUL R4, R4, UR19 ;  /* 0x0000001304047c20 */ /* 0x004fe20008400000 */
[----:B---3--:R-:W-:-:S04]  /*41420*/  FMUL R8, R8, UR19 ;  /* 0x0000001308087c20 */ /* 0x008fc80008400000 */
[----:B------:R-:W-:Y:S01]  /*41430*/  F2FP.SATFINITE.E4M3.F32.PACK_AB_MERGE_C R11, RZ, R4, RZ ;  /* 0x00000004ff0b723e */ /* 0x000fe200048070ff */
[----:B------:R-:W-:Y:S02]  /*41440*/  @!P2 IMAD.MOV.U32 R4, RZ, RZ, R24 ;  /* 0x000000ffff04a224 */ /* 0x000fe400078e0018 */
[----:B----4-:R-:W-:Y:S01]  /*41450*/  FMUL R10, R10, UR19 ;  /* 0x000000130a0a7c20 */ /* 0x010fe20008400000 */
[----:B------:R-:W-:Y:S01]  /*41460*/  F2FP.SATFINITE.E4M3.F32.PACK_AB_MERGE_C R13, RZ, R8, RZ ;  /* 0x00000008ff0d723e */ /* 0x000fe200048070ff */
[----:B------:R-:W-:Y:S01]  /*41470*/  @!P2 IMAD.WIDE.U32 R4, R2, 0x180, R4 ;  /* 0x000001800204a825 */ /* 0x000fe200078e0004 */
[----:B------:R2:W-:Y:S02]  /*41480*/  @!P5 STG.E.U8 desc[UR26][R6.64+0x48], R11 ;  /* 0x0000480b0600d986 */ /* 0x0005e4000c10111a */
[----:B------:R-:W-:-:S04]  /*41490*/  @!P2 IADD3 R4, P5, R4, R16, RZ ;  /* 0x000000100404a210 */ /* 0x000fc80007fbe0ff */
[----:B------:R-:W-:Y:S02]  /*414a0*/  @!P2 IADD3.X R5, R17, R5, R9, P5, !PT ;  /* 0x000000051105a210 */ /* 0x000fe40002ffe409 */
[----:B------:R-:W-:Y:S02]  /*414b0*/  ISETP.LT.OR P5, PT, R29, 0x49, !P0 ;  /* 0x000000491d00780c */ /* 0x000fe400047a1670 */
[----:B--2---:R-:W-:Y:S01]  /*414c0*/  F2FP.SATFINITE.E4M3.F32.PACK_AB_MERGE_C R7, RZ, R10, RZ ;  /* 0x0000000aff07723e */ /* 0x004fe200048070ff */
[----:B------:R2:W-:Y:S02]  /*414d0*/  @!P2 STG.E.U8 desc[UR26][R4.64+0x49], R13 ;  /* 0x0000490d0400a986 */ /* 0x0005e4000c10111a */
[----:B--2---:R-:W-:Y:S02]  /*414e0*/  @!P4 IMAD.MOV.U32 R4, RZ, RZ, R24 ;  /* 0x000000ffff04c224 */ /* 0x004fe400078e0018 */
[----:B------:R-:W-:Y:S02]  /*414f0*/  @!P4 IMAD.MOV.U32 R5, RZ, RZ, R30 ;  /* 0x000000ffff05c224 */ /* 0x000fe400078e001e */
[----:B------:R-:W-:-:S04]  /*41500*/  @!P4 IMAD.WIDE.U32 R8, R2, 0x180, R4 ;  /* 0x000001800208c825 */ /* 0x000fc800078e0004 */
[----:B01----:R-:W-:Y:S05]  /*41510*/  @P5 BRA `(.L_x_73) ;  /* 0x00000000002c5947 */ /* 0x003fea0003800000 */
        /* <DEDUP_REMOVED lines=11> */
.L_x_73:
[----:B------:R-:W-:Y:S05]  /*415d0*/  BSYNC B1 ;  /* 0x0000000000017941 */ /* 0x000fea0003800000 */
.L_x_72:
        /* <DEDUP_REMOVED lines=20> */
.L_x_75:
[----:B------:R-:W-:Y:S05]  /*41720*/  BSYNC B1 ;  /* 0x0000000000017941 */ /* 0x000fea0003800000 */
.L_x_74:
        /* <DEDUP_REMOVED lines=38> */
.L_x_77:
[----:B------:R-:W-:Y:S05]  /*41990*/  BSYNC B1 ;  /* 0x0000000000017941 */ /* 0x000fea0003800000 */
.L_x_76:
        /* <DEDUP_REMOVED lines=20> */
.L_x_79:
[----:B------:R-:W-:Y:S05]  /*41ae0*/  BSYNC B1 ;  /* 0x0000000000017941 */ /* 0x000fea0003800000 */
.L_x_78:
        /* <DEDUP_REMOVED lines=38> */
.L_x_81:
[----:B------:R-:W-:Y:S05]  /*41d50*/  BSYNC B1 ;  /* 0x0000000000017941 */ /* 0x000fea0003800000 */
.L_x_80:
        /* <DEDUP_REMOVED lines=20> */
.L_x_83:
[----:B------:R-:W-:Y:S05]  /*41ea0*/  BSYNC B1 ;  /* 0x0000000000017941 */ /* 0x000fea0003800000 */
.L_x_82:
        /* <DEDUP_REMOVED lines=38> */
.L_x_85:
[----:B------:R-:W-:Y:S05]  /*42110*/  BSYNC B1 ;  /* 0x0000000000017941 */ /* 0x000fea0003800000 */
.L_x_84:
        /* <DEDUP_REMOVED lines=20> */
.L_x_87:
[----:B------:R-:W-:Y:S05]  /*42260*/  BSYNC B1 ;  /* 0x0000000000017941 */ /* 0x000fea0003800000 */
.L_x_86:
        /* <DEDUP_REMOVED lines=38> */
.L_x_89:
[----:B------:R-:W-:Y:S05]  /*424d0*/  BSYNC B1 ;  /* 0x0000000000017941 */ /* 0x000fea0003800000 */
.L_x_88:
        /* <DEDUP_REMOVED lines=20> */
.L_x_91:
[----:B------:R-:W-:Y:S05]  /*42620*/  BSYNC B1 ;  /* 0x0000000000017941 */ /* 0x000fea0003800000 */
.L_x_90:
        /* <DEDUP_REMOVED lines=38> */
.L_x_93:
[----:B------:R-:W-:Y:S05]  /*42890*/  BSYNC B1 ;  /* 0x0000000000017941 */ /* 0x000fea0003800000 */
.L_x_92:
        /* <DEDUP_REMOVED lines=20> */
.L_x_95:
[----:B------:R-:W-:Y:S05]  /*429e0*/  BSYNC B1 ;  /* 0x0000000000017941 */ /* 0x000fea0003800000 */
.L_x_94:
        /* <DEDUP_REMOVED lines=38> */
.L_x_97:
[----:B------:R-:W-:Y:S05]  /*42c50*/  BSYNC B1 ;  /* 0x0000000000017941 */ /* 0x000fea0003800000 */
.L_x_96:
        /* <DEDUP_REMOVED lines=20> */
.L_x_99:
[----:B------:R-:W-:Y:S05]  /*42da0*/  BSYNC B1 ;  /* 0x0000000000017941 */ /* 0x000fea0003800000 */
.L_x_98:
        /* <DEDUP_REMOVED lines=38> */
.L_x_101:
[----:B------:R-:W-:Y:S05]  /*43010*/  BSYNC B1 ;  /* 0x0000000000017941 */ /* 0x000fea0003800000 */
.L_x_100:
        /* <DEDUP_REMOVED lines=20> */
.L_x_103:
[----:B------:R-:W-:Y:S05]  /*43160*/  BSYNC B1 ;  /* 0x0000000000017941 */ /* 0x000fea0003800000 */
.L_x_102:
        /* <DEDUP_REMOVED lines=38> */
.L_x_105:
[----:B------:R-:W-:Y:S05]  /*433d0*/  BSYNC B1 ;  /* 0x0000000000017941 */ /* 0x000fea0003800000 */
.L_x_104:
        /* <DEDUP_REMOVED lines=20> */
.L_x_107:
[----:B------:R-:W-:Y:S05]  /*43520*/  BSYNC B1 ;  /* 0x0000000000017941 */ /* 0x000fea0003800000 */
.L_x_106:
        /* <DEDUP_REMOVED lines=38> */
.L_x_109:
[----:B------:R-:W-:Y:S05]  /*43790*/  BSYNC B1 ;  /* 0x0000000000017941 */ /* 0x000fea0003800000 */
.L_x_108:
        /* <DEDUP_REMOVED lines=20> */
.L_x_111:
[----:B------:R-:W-:Y:S05]  /*438e0*/  BSYNC B1 ;  /* 0x0000000000017941 */ /* 0x000fea0003800000 */
.L_x_110:
        /* <DEDUP_REMOVED lines=38> */
.L_x_113:
[----:B------:R-:W-:Y:S05]  /*43b50*/  BSYNC B1 ;  /* 0x0000000000017941 */ /* 0x000fea0003800000 */
.L_x_112:
        /* <DEDUP_REMOVED lines=20> */
.L_x_115:
[----:B------:R-:W-:Y:S05]  /*43ca0*/  BSYNC B1 ;  /* 0x0000000000017941 */ /* 0x000fea0003800000 */
.L_x_114:
        /* <DEDUP_REMOVED lines=38> */
.L_x_117:
[----:B------:R-:W-:Y:S05]  /*43f10*/  BSYNC B1 ;  /* 0x0000000000017941 */ /* 0x000fea0003800000 */
.L_x_116:
        /* <DEDUP_REMOVED lines=20> */
.L_x_119:
[----:B------:R-:W-:Y:S05]  /*44060*/  BSYNC B1 ;  /* 0x0000000000017941 */ /* 0x000fea0003800000 */
.L_x_118:
[----:B0-----:R-:W2:Y:S04]  /*44070*/  LDL.LU R4, [R1+0x82c] ;  /* 0x00082c0001047983 */ /* 0x001ea80000300800 */
[----:B------:R-:W3:Y:S04]  /*44080*/  LDL.LU R8, [R1+0x830] ;  /* 0x0008300001087983 */ /* 0x000ee80000300800 */
[----:B------:R-:W4:Y:S01]  /*44090*/  LDL.LU R12, [R1+0x834] ;  /* 0x00083400010c7983 */ /* 0x000f220000300800 */
[----:B------:R-:W-:Y:S01]  /*440a0*/  @!P2 IMAD.MOV.U32 R5, RZ, RZ, R30 ;  /* 0x000000ffff05a224 */ /* 0x000fe200078e001e */
[----:B------:R-:W-:Y:S01]  /*440b0*/  ISETP.LT.OR P4, PT, R29, 0xb1, !P3 ;  /* 0x000000b11d00780c */ /* 0x000fe20005f81670 */
[----:B------:R-:W-:Y:S01]  /*440c0*/  @!P2 IMAD R10, R3, 0x180, RZ ;  /* 0x00000180030aa824 */ /* 0x000fe200078e02ff */
[----:B------:R-:W-:Y:S01]  /*440d0*/  ISETP.LT.OR P1, PT, R29, 0xb2, !P3 ;  /* 0x000000b21d00780c */ /* 0x000fe20005f21670 */
[----:B------:R-:W-:Y:S10]  /*440e0*/  BSSY B1, `(.L_x_120) ;  /* 0x000001c000017945 */ /* 0x000ff40003800000 */
[----:B------:R-:W0:Y:S08]  /*440f0*/  @!P4 LDC.64 R14, c[0x0][0x5c0] ;  /* 0x00017000ff0ecb82 */ /* 0x000e300000000a00 */
[----:B------:R-:W1:Y:S01]  /*44100*/  @!P1 LDC.64 R18, c[0x0][0x5c0] ;  /* 0x00017000ff129b82 */ /* 0x000e620000000a00 */
[----:B--2---:R-:W-:Y:S01]  /*44110*/  FMUL R4, R4, UR19 ;  /* 0x0000001304047c20 */ /* 0x004fe20008400000 */
[----:B---3--:R-:W-:-:S04]  /*44120*/  FMUL R8, R8, UR19 ;  /* 0x0000001308087c20 */ /* 0x008fc80008400000 */
[----:B------:R-:W-:Y:S01]  /*44130*/  F2FP.SATFINITE.E4M3.F32.PACK_AB_MERGE_C R9, RZ, R4, RZ ;  /* 0x00000004ff09723e */ /* 0x000fe200048070ff */
[----:B------:R-:W-:Y:S01]  /*44140*/  @!P2 IMAD.MOV.U32 R4, RZ, RZ, R24 ;  /* 0x000000ffff04a224 */ /* 0x000fe200078e0018 */
[----:B------:R-:W-:-:S03]  /*44150*/  F2FP.SATFINITE.E4M3.F32.PACK_AB_MERGE_C R11, RZ, R8, RZ ;  /* 0x00000008ff0b723e */ /* 0x000fc600048070ff */
[----:B------:R-:W-:Y:S01]  /*44160*/  @!P2 IMAD.WIDE.U32 R4, R2, 0x180, R4 ;  /* 0x000001800204a825 */ /* 0x000fe200078e0004 */
[----:B------:R2:W-:Y:S03]  /*44170*/  @!P5 STG.E.U8 desc[UR26][R6.64+0xa8], R9 ;  /* 0x0000a8090600d986 */ /* 0x0005e6000c10111a */
[----:B----4-:R-:W-:Y:S01]  /*44180*/  FMUL R8, R12, UR19 ;  /* 0x000000130c087c20 */ /* 0x010fe20008400000 */
[----:B------:R-:W-:-:S04]  /*44190*/  @!P2 IADD3 R4, P5, R4, R16, RZ ;  /* 0x000000100404a210 */ /* 0x000fc80007fbe0ff */
[----:B------:R-:W-:Y:S02]  /*441a0*/  F2FP.SATFINITE.E4M3.F32.PACK_AB_MERGE_C R13, RZ, R8, RZ ;  /* 0x00000008ff0d723e */ /* 0x000fe400048070ff */
[----:B------:R-:W-:Y:S02]  /*441b0*/  @!P2 IADD3.X R5, R17, R5, R10, P5, !PT ;  /* 0x000000051105a210 */ /* 0x000fe40002ffe40a */
[----:B------:R-:W-:-:S03]  /*441c0*/  ISETP.LT.OR P5, PT, R29, 0xa9, !P0 ;  /* 0x000000a91d00780c */ /* 0x000fc600047a1670 */
[----:B------:R2:W-:Y:S10]  /*441d0*/  @!P2 STG.E.U8 desc[UR26][R4.64+0xa9], R11 ;  /* 0x0000a90b0400a986 */ /* 0x0005f4000c10111a */
[----:B01----:R-:W-:Y:S05]  /*441e0*/  @P5 BRA `(.L_x_121) ;  /* 0x00000000002c5947 */ /* 0x003fea0003800000 */
[----:B--2---:R-:W-:Y:S01]  /*441f0*/  IMAD.MOV.U32 R4, RZ, RZ, R24 ;  /* 0x000000ffff047224 */ /* 0x004fe200078e0018 */
        /* <DEDUP_REMOVED lines=10> */
.L_x_121:
[----:B------:R-:W-:Y:S05]  /*442a0*/  BSYNC B1 ;  /* 0x0000000000017941 */ /* 0x000fea0003800000 */
.L_x_120:
[----:B0-2---:R-:W2:Y:S01]  /*442b0*/  LDL.LU R4, [R1+0x838] ;  /* 0x0008380001047983 */ /* 0x005ea20000300800 */
[----:B------:R-:W-:Y:S01]  /*442c0*/  ISETP.LT.OR P2, PT, R29, 0xaa, !P0 ;  /* 0x000000aa1d00780c */ /* 0x000fe20004741670 */
[----:B------:R-:W-:Y:S01]  /*442d0*/  BSSY B1, `(.L_x_122) ;  /* 0x000000f000017945 */ /* 0x000fe20003800000 */
[----:B--2---:R-:W-:-:S05]  /*442e0*/  FMUL R4, R4, UR19 ;  /* 0x0000001304047c20 */ /* 0x004fca0008400000 */
[----:B------:R-:W-:-:S06]  /*442f0*/  F2FP.SATFINITE.E4M3.F32.PACK_AB_MERGE_C R7, RZ, R4, RZ ;  /* 0x00000004ff07723e */ /* 0x000fcc00048070ff */
[----:B------:R-:W-:Y:S05]  /*44300*/  @P2 BRA `(.L_x_123) ;  /* 0x00000000002c2947 */ /* 0x000fea0003800000 */
        /* <DEDUP_REMOVED lines=11> */
.L_x_123:
[----:B------:R-:W-:Y:S05]  /*443c0*/  BSYNC B1 ;  /* 0x0000000000017941 */ /* 0x000fea0003800000 */
.L_x_122:
[----:B------:R-:W2:Y:S04]  /*443d0*/  LDL.LU R6, [R1+0x83c] ;  /* 0x00083c0001067983 */ /* 0x000ea80000300800 */
[----:B------:R-:W3:Y:S04]  /*443e0*/  LDL.LU R10, [R1+0x840] ;  /* 0x00084000010a7983 */ /* 0x000ee80000300800 */
[----:B------:R-:W4:Y:S01]  /*443f0*/  LDL.LU R12, [R1+0x844] ;  /* 0x00084400010c7983 */ /* 0x000f220000300800 */
[----:B0-----:R-:W-:Y:S01]  /*44400*/  @!P4 IMAD.MOV.U32 R4, RZ, RZ, R24 ;  /* 0x000000ffff04c224 */ /* 0x001fe200078e0018 */
[C---:B------:R-:W-:Y:S01]  /*44410*/  ISETP.LT.OR P2, PT, R29.reuse, 0xb9, !P3 ;  /* 0x000000b91d00780c */ /* 0x040fe20005f41670 */
[----:B------:R-:W-:Y:S01]  /*44420*/  @!P4 IMAD.MOV.U32 R5, RZ, RZ, R30 ;  /* 0x000000ffff05c224 */ /* 0x000fe200078e001e */
[----:B------:R-:W-:Y:S01]  /*44430*/  ISETP.LT.OR P3, PT, R29, 0xba, !P3 ;  /* 0x000000ba1d00780c */ /* 0x000fe20005f61670 */
[----:B------:R-:W-:Y:S01]  /*44440*/  @!P4 IMAD R9, R3, 0x180, RZ ;  /* 0x000001800309c824 */ /* 0x000fe200078e02ff */
[----:B------:R-:W-:Y:S01]  /*44450*/  BSSY B1, `(.L_x_124) ;  /* 0x0000021000017945 */ /* 0x000fe20003800000 */
[----:B------:R-:W-:-:S04]  /*44460*/  @!P4 IMAD.WIDE.U32 R4, R2, 0x180, R4 ;  /* 0x000001800204c825 */ /* 0x000fc800078e0004 */
[----:B------:R-:W-:Y:S01]  /*44470*/  @!P1 IMAD.MOV.U32 R7, RZ, RZ, R30 ;  /* 0x000000ffff079224 */ /* 0x000fe200078e001e */
[----:B------:R-:W-:-:S03]  /*44480*/  @!P4 IADD3 R4, P5, R4, R14, RZ ;  /* 0x0000000e0404c210 */ /* 0x000fc60007fbe0ff */
[----:B------:R-:W0:Y:S01]  /*44490*/  @!P2 LDC.64 R16, c[0x0][0x5c0] ;  /* 0x00017000ff10ab82 */ /* 0x000e220000000a00 */
[----:B------:R-:W-:-:S07]  /*444a0*/  @!P4 IADD3.X R5, R15, R5, R9, P5, !PT ;  /* 0x000000050f05c210 */ /* 0x000fce0002ffe409 */
[----:B------:R-:W1:Y:S01]  /*444b0*/  @!P3 LDC.64 R20, c[0x0][0x5c0] ;  /* 0x00017000ff14bb82 */ /* 0x000e620000000a00 */
[----:B--2---:R-:W-:Y:S01]  /*444c0*/  FMUL R8, R6, UR19 ;  /* 0x0000001306087c20 */ /* 0x004fe20008400000 */
[----:B------:R-:W-:-:S04]  /*444d0*/  @!P1 IMAD.MOV.U32 R6, RZ, RZ, R24 ;  /* 0x000000ffff069224 */ /* 0x000fc800078e0018 */
[----:B------:R-:W-:Y:S01]  /*444e0*/  @!P1 IMAD.WIDE.U32 R6, R2, 0x180, R6 ;  /* 0x0000018002069825 */ /* 0x000fe200078e0006 */
[----:B------:R-:W-:-:S03]  /*444f0*/  F2FP.SATFINITE.E4M3.F32.PACK_AB_MERGE_C R9, RZ, R8, RZ ;  /* 0x00000008ff09723e */ /* 0x000fc600048070ff */
[----:B---3--:R-:W-:Y:S01]  /*44500*/  FMUL R8, R10, UR19 ;  /* 0x000000130a087c20 */ /* 0x008fe20008400000 */
[----:B------:R-:W-:Y:S01]  /*44510*/  @!P1 IMAD R10, R3, 0x180, RZ ;  /* 0x00000180030a9824 */ /* 0x000fe200078e02ff */
[----:B------:R-:W-:Y:S01]  /*44520*/  @!P1 IADD3 R6, P5, R6, R18, RZ ;  /* 0x0000001206069210 */ /* 0x000fe20007fbe0ff */
[----:B------:R2:W-:Y:S02]  /*44530*/  @!P4 STG.E.U8 desc[UR26][R4.64+0xb0], R9 ;  /* 0x0000b0090400c986 */ /* 0x0005e4000c10111a */
[----:B------:R-:W-:Y:S01]  /*44540*/  F2FP.SATFINITE.E4M3.F32.PACK_AB_MERGE_C R11, RZ, R8, RZ ;  /* 0x00000008ff0b723e */ /* 0x000fe200048070ff */
[----:B----4-:R-:W-:Y:S01]  /*44550*/  FMUL R8, R12, UR19 ;  /* 0x000000130c087c20 */ /* 0x010fe20008400000 */
[----:B------:R-:W-:Y:S02]  /*44560*/  @!P1 IADD3.X R7, R19, R7, R10, P5, !PT ;  /* 0x0000000713079210 */ /* 0x000fe40002ffe40a */
[----:B------:R-:W-:Y:S02]  /*44570*/  ISETP.LT.OR P4, PT, R29, 0xb1, !P0 ;  /* 0x000000b11d00780c */ /* 0x000fe40004781670 */
[----:B------:R-:W-:Y:S01]  /*44580*/  F2FP.SATFINITE.E4M3.F32.PACK_AB_MERGE_C R13, RZ, R8, RZ ;  /* 0x00000008ff0d723e */ /* 0x000fe200048070ff */
        /* <DEDUP_REMOVED lines=13> */
.L_x_125:
[----:B------:R-:W-:Y:S05]  /*44660*/  BSYNC B1 ;  /* 0x0000000000017941 */ /* 0x000fea0003800000 */
.L_x_124:
[----:B0-2---:R-:W2:Y:S04]  /*44670*/  LDL.LU R4, [R1+0x84c] ;  /* 0x00084c0001047983 */ /* 0x005ea80000300800 */
[----:B------:R-:W3:Y:S04]  /*44680*/  LDL.LU R11, [R1+0x850] ;  /* 0x00085000010b7983 */ /* 0x000ee80000300800 */
[----:B------:R-:W4:Y:S01]  /*44690*/  LDL.LU R13, [R1+0x848] ;  /* 0x00084800010d7983 */ /* 0x000f220000300800 */
[----:B------:R-:W-:Y:S01]  /*446a0*/  @!P2 IMAD.MOV.U32 R5, RZ, RZ, R30 ;  /* 0x000000ffff05a224 */ /* 0x000fe200078e001e */
[----:B------:R-:W-:Y:S01]  /*446b0*/  ISETP.LT.OR P1, PT, R29, 0xb2, !P0 ;  /* 0x000000b21d00780c */ /* 0x000fe20004721670 */
[----:B------:R-:W-:Y:S01]  /*446c0*/  @!P3 IMAD.MOV.U32 R6, RZ, RZ, R24 ;  /* 0x000000ffff06b224 */ /* 0x000fe200078e0018 */
[----:B------:R-:W-:Y:S01]  /*446d0*/  BSSY B1, `(.L_x_126) ;  /* 0x000001d000017945 */ /* 0x000fe20003800000 */
[----:B------:R-:W-:-:S02]  /*446e0*/  @!P3 IMAD.MOV.U32 R7, RZ, RZ, R30 ;  /* 0x000000ffff07b224 */ /* 0x000fc400078e001e */
[----:B------:R-:W-:Y:S02]  /*446f0*/  @!P3 IMAD R12, R3, 0x180, RZ ;  /* 0x00000180030cb824 */ /* 0x000fe400078e02ff */
[----:B------:R-:W-:-:S04]  /*44700*/  @!P3 IMAD.WIDE.U32 R8, R2, 0x180, R6 ;  /* 0x000001800208b825 */ /* 0x000fc800078e0006 */
[----:B------:R-:W-:Y:S01]  /*44710*/  @!P2 IMAD R7, R3, 0x180, RZ ;  /* 0x000001800307a824 */ /* 0x000fe200078e02ff */
[----:B------:R-:W-:-:S04]  /*44720*/  @!P3 IADD3 R8, P5, R8, R20, RZ ;  /* 0x000000140808b210 */ /* 0x000fc80007fbe0ff */
[----:B------:R-:W-:Y:S01]  /*44730*/  @!P3 IADD3.X R9, R21, R9, R12, P5, !PT ;  /* 0x000000091509b210 */ /* 0x000fe20002ffe40c */
[----:B--2---:R-:W-:Y:S01]  /*44740*/  FMUL R10, R4, UR19 ;  /* 0x00000013040a7c20 */ /* 0x004fe20008400000 */
[----:B------:R-:W-:Y:S02]  /*44750*/  @!P2 IMAD.MOV.U32 R4, RZ, RZ, R24 ;  /* 0x000000ffff04a224 */ /* 0x000fe400078e0018 */
[----:B---3--:R-:W-:Y:S02]  /*44760*/  FMUL R11, R11, UR19 ;  /* 0x000000130b0b7c20 */ /* 0x008fe40008400000 */
[----:B------:R-:W-:-:S03]  /*44770*/  @!P2 IMAD.WIDE.U32 R4, R2, 0x180, R4 ;  /* 0x000001800204a825 */ /* 0x000fc600078e0004 */
[----:B------:R-:W-:Y:S02]  /*44780*/  F2FP.SATFINITE.E4M3.F32.PACK_AB_MERGE_C R15, RZ, R11, RZ ;  /* 0x0000000bff0f723e */ /* 0x000fe400048070ff */
[----:B------:R-:W-:Y:S01]  /*44790*/  @!P2 IADD3 R6, P4, R4, R16, RZ ;  /* 0x000000100406a210 */ /* 0x000fe20007f9e0ff */
[----:B----4-:R-:W-:Y:S01]  /*447a0*/  FMUL R4, R13, UR19 ;  /* 0x000000130d047c20 */ /* 0x010fe20008400000 */
[----:B------:R-:W-:Y:S02]  /*447b0*/  F2FP.SATFINITE.E4M3.F32.PACK_AB_MERGE_C R13, RZ, R10, RZ ;  /* 0x0000000aff0d723e */ /* 0x000fe400048070ff */
[----:B------:R-:W-:Y:S02]  /*447c0*/  @!P2 IADD3.X R7, R17, R5, R7, P4, !PT ;  /* 0x000000051107a210 */ /* 0x000fe400027fe407 */
        /* <DEDUP_REMOVED lines=13> */
.L_x_127:
[----:B------:R-:W-:Y:S05]  /*448a0*/  BSYNC B1 ;  /* 0x0000000000017941 */ /* 0x000fea0003800000 */
.L_x_126:
[----:B0-----:R-:W2:Y:S04]  /*448b0*/  LDL.LU R4, [R1+0x854] ;  /* 0x0008540001047983 */ /* 0x001ea80000300800 */
[----:B------:R-:W3:Y:S01]  /*448c0*/  LDL.LU R5, [R1+0x858] ;  /* 0x0008580001057983 */ /* 0x000ee20000300800 */
[C---:B------:R-:W-:Y:S01]  /*448d0*/  ISETP.LT.OR P1, PT, R29.reuse, 0xb9, !P0 ;  /* 0x000000b91d00780c */ /* 0x040fe20004721670 */
[----:B------:R-:W-:Y:S01]  /*448e0*/  BSSY B1, `(.L_x_128) ;  /* 0x0000013000017945 */ /* 0x000fe20003800000 */
[----:B------:R-:W-:Y:S01]  /*448f0*/  ISETP.LT.OR P0, PT, R29, 0xba, !P0 ;  /* 0x000000ba1d00780c */ /* 0x000fe20004701670 */
[----:B------:R0:W-:Y:S04]  /*44900*/  @!P2 STG.E.U8 desc[UR26][R6.64+0xb8], R13 ;  /* 0x0000b80d0600a986 */ /* 0x0001e8000c10111a */
[----:B------:R0:W-:Y:S01]  /*44910*/  @!P3 STG.E.U8 desc[UR26][R8.64+0xb9], R15 ;  /* 0x0000b90f0800b986 */ /* 0x0001e2000c10111a */
[----:B--2---:R-:W-:Y:S01]  /*44920*/  FMUL R4, R4, UR19 ;  /* 0x0000001304047c20 */ /* 0x004fe20008400000 */
[----:B---3--:R-:W-:-:S04]  /*44930*/  FMUL R10, R5, UR19 ;  /* 0x00000013050a7c20 */ /* 0x008fc80008400000 */
[----:B------:R-:W-:Y:S01]  /*44940*/  F2FP.SATFINITE.E4M3.F32.PACK_AB_MERGE_C R11, RZ, R4, RZ ;  /* 0x00000004ff0b723e */ /* 0x000fe200048070ff */
[----:B0-----:R-:W-:Y:S06]  /*44950*/  @P1 BRA `(.L_x_129) ;  /* 0x00000000002c1947 */ /* 0x001fec0003800000 */
        /* <DEDUP_REMOVED lines=11> */
.L_x_129:
[----:B------:R-:W-:Y:S05]  /*44a10*/  BSYNC B1 ;  /* 0x0000000000017941 */ /* 0x000fea0003800000 */
.L_x_128:
[----:B0-----:R-:W-:Y:S01]  /*44a20*/  F2FP.SATFINITE.E4M3.F32.PACK_AB_MERGE_C R5, RZ, R10, RZ ;  /* 0x0000000aff05723e */ /* 0x001fe200048070ff */
[----:B------:R-:W-:Y:S06]  /*44a30*/  @P0 BRA `(.L_x_35) ;  /* 0x0000000000280947 */ /* 0x000fec0003800000 */
[----:B------:R-:W-:Y:S01]  /*44a40*/  IMAD.MOV.U32 R25, RZ, RZ, R30 ;  /* 0x000000ffff197224 */ /* 0x000fe200078e001e */
[----:B------:R-:W-:Y:S01]  /*44a50*/  ULDC.64 UR20, c[0x0][0x5c0] ;  /* 0x0001700000147ab9 */ /* 0x000fe20000000a00 */
        /* <DEDUP_REMOVED lines=8> */
.L_x_35:
[----:B------:R-:W-:Y:S05]  /*44ae0*/  BSYNC B0 ;  /* 0x0000000000007941 */ /* 0x000fea0003800000 */
.L_x_31:
[----:B--2---:R-:W2:Y:S04]  /*44af0*/  LDL.LU R3, [R1+0x864] ;  /* 0x0008640001037983 */ /* 0x004ea80000300800 */
[----:B------:R-:W2:Y:S01]  /*44b00*/  LDL.LU R2, [R1+0x868] ;  /* 0x0008680001027983 */ /* 0x000ea20000300800 */
[----:B------:R-:W-:Y:S01]  /*44b10*/  ULDC UR20, c[0x0][0xc] ;  /* 0x0000030000147ab9 */ /* 0x000fe20000000800 */
[----:B------:R-:W-:Y:S01]  /*44b20*/  ULDC UR21, c[0x0][0x10] ;  /* 0x0000040000157ab9 */ /* 0x000fe20000000800 */
[----:B0-----:R-:W2:Y:S01]  /*44b30*/  LDC R5, c[0x0][0x14] ;  /* 0x00000500ff057b82 */ /* 0x001ea20000000800 */
[----:B------:R-:W-:Y:S01]  /*44b40*/  UIMAD.WIDE.U32 UR20, UR20, UR21, URZ ;  /* 0x00000015141472a5 */ /* 0x000fe2000f8e003f */
[----:B------:R-:W-:-:S05]  /*44b50*/  UMOV UR24, 0xffffffff ;  /* 0xffffffff00187882 */ /* 0x000fca0000000000 */
[----:B--2---:R-:W-:-:S04]  /*44b60*/  IMAD.WIDE.U32 R2, R5, UR20, R2 ;  /* 0x0000001405027c25 */ /* 0x004fc8000f8e0002 */
[----:B------:R-:W-:Y:S01]  /*44b70*/  IMAD R5, R5, UR21, RZ ;  /* 0x0000001505057c24 */ /* 0x000fe2000f8e02ff */
[----:B------:R-:W-:Y:S01]  /*44b80*/  ULDC.64 UR20, c[0x0][0x650] ;  /* 0x0001940000147ab9 */ /* 0x000fe20000000a00 */
[----:B------:R-:W-:Y:S01]  /*44b90*/  IMAD.MOV.U32 R14, RZ, RZ, R2 ;  /* 0x000000ffff0e7224 */ /* 0x000fe200078e0002 */
[----:B------:R-:W-:Y:S01]  /*44ba0*/  ISETP.GE.U32.AND P0, PT, R2, UR20, PT ;  /* 0x0000001402007c0c */ /* 0x000fe2000bf06070 */
[----:B------:R-:W-:Y:S01]  /*44bb0*/  IMAD.IADD R15, R3, 0x1, R5 ;  /* 0x00000001030f7824 */ /* 0x000fe200078e0205 */
[----:B------:R-:W-:Y:S01]  /*44bc0*/  PRMT R3, RZ, 0x7610, R3 ;  /* 0x00007610ff037816 */ /* 0x000fe20000000003 */
[----:B------:R-:W-:-:S03]  /*44bd0*/  IMAD.MOV.U32 R2, RZ, RZ, -0x1 ;  /* 0xffffffffff027424 */ /* 0x000fc600078e00ff */
[----:B------:R0:W-:Y:S01]  /*44be0*/  STL [R1+0x864], R15 ;  /* 0x0008640f01007387 */ /* 0x0001e20000100800 */
[----:B------:R-:W-:-:S03]  /*44bf0*/  ISETP.GE.U32.AND.EX P0, PT, R15, UR21, PT, P0 ;  /* 0x000000150f007c0c */ /* 0x000fc6000bf06100 */
[----:B------:R0:W-:Y:S04]  /*44c00*/  STL [R1+0x868], R14 ;  /* 0x0008680e01007387 */ /* 0x0001e80000100800 */
[----:B------:R0:W-:Y:S06]  /*44c10*/  STL [R1+0x860], R2 ;  /* 0x0008600201007387 */ /* 0x0001ec0000100800 */
[----:B------:R-:W-:Y:S05]  /*44c20*/  @P0 BRA `(.L_x_130) ;  /* 0x0000000400780947 */ /* 0x000fea0003800000 */
[----:B------:R-:W0:Y:S01]  /*44c30*/  S2R R9, SR_CTAID.X ;  /* 0x0000000000097919 */ /* 0x000e220000002500 */
[----:B------:R-:W-:Y:S01]  /*44c40*/  ULDC.64 UR28, c[0x0][0x628] ;  /* 0x00018a00001c7ab9 */ /* 0x000fe20000000a00 */
[----:B------:R-:W2:Y:S01]  /*44c50*/  LDC R10, c[0x0][0x144] ;  /* 0x00005100ff0a7b82 */ /* 0x000ea20000000800 */
[----:B------:R-:W-:Y:S01]  /*44c60*/  ULDC UR6, c[0x0][0x150] ;  /* 0x0000540000067ab9 */ /* 0x000fe20000000800 */
[----:B------:R-:W3:Y:S01]  /*44c70*/  S2R R13, SR_CTAID.Y ;  /* 0x00000000000d7919 */ /* 0x000ee20000002600 */
[----:B------:R-:W-:Y:S01]  /*44c80*/  ISETP.NE.U32.AND P0, PT, RZ, UR28, PT ;  /* 0x0000001cff007c0c */ /* 0x000fe2000bf05070 */
[----:B------:R-:W-:Y:S01]  /*44c90*/  ULDC UR16, c[0x0][0x630] ;  /* 0x00018c0000107ab9 */ /* 0x000fe20000000800 */
[----:B------:R-:W-:Y:S02]  /*44ca0*/  R2UR UR24, R14 ;  /* 0x000000000e1872ca */ /* 0x000fe400000e0000 */
[----:B------:R-:W-:Y:S01]  /*44cb0*/  ISETP.NE.AND.EX P0, PT, RZ, UR29, PT, P0 ;  /* 0x0000001dff007c0c */ /* 0x000fe2000bf05300 */
[----:B-1----:R-:W1:Y:S01]  /*44cc0*/  LDC.64 R6, c[0x0][0x620] ;  /* 0x00018800ff067b82 */ /* 0x002e620000000a00 */
[----:B------:R-:W-:-:S02]  /*44cd0*/  R2UR UR25, R15 ;  /* 0x000000000f1972ca */ /* 0x000fc400000e0000 */
[----:B0-----:R-:W-:-:S05]  /*44ce0*/  I2FP.F32.U32 R2, R9 ;  /* 0x0000000900027245 */ /* 0x001fca0000201000 */
[----:B------:R-:W-:-:S06]  /*44cf0*/  FMUL R2, R2, UR6 ;  /* 0x0000000602027c20 */ /* 0x000fcc0008400000 */
[----:B------:R-:W0:Y:S01]  /*44d00*/  F2I.U32.TRUNC.NTZ R2, R2 ;  /* 0x0000000200027305 */ /* 0x000e22000020f000 */
[----:B---3--:R-:W-:Y:S05]  /*44d10*/  @!P0 BRA `(.L_x_131) ;  /* 0x0000000000308947 */ /* 0x008fea0003800000 */
        /* <DEDUP_REMOVED lines=12> */
.L_x_131:
[----:B------:R-:W-:Y:S01]  /*44de0*/  USHF.R.U64 UR24, UR24, UR16, UR25 ;  /* 0x0000001018187299 */ /* 0x000fe20008001219 */
[----:B------:R-:W3:Y:S01]  /*44df0*/  LDC.64 R20, c[0x0][0x640] ;  /* 0x00019000ff147b82 */ /* 0x000ee20000000a00 */
[----:B------:R-:W-:Y:S01]  /*44e00*/  USHF.R.U32.HI UR6, URZ, UR16, UR25 ;  /* 0x000000103f067299 */ /* 0x000fe20008011619 */
[----:B0-----:R-:W-:Y:S02]  /*44e10*/  IMAD.MOV R11, RZ, RZ, -R2 ;  /* 0x000000ffff0b7224 */ /* 0x001fe400078e0a02 */
[----:B------:R-:W-:Y:S01]  /*44e20*/  IMAD.MOV.U32 R2, RZ, RZ, R14 ;  /* 0x000000ffff027224 */ /* 0x000fe200078e000e */
[----:B------:R-:W-:Y:S01]  /*44e30*/  IADD3 R5, P0, RZ, -UR24, RZ ;  /* 0x80000018ff057c10 */ /* 0x000fe2000ff1e0ff */
[----:B--2---:R-:W-:Y:S02]  /*44e40*/  IMAD R17, R10, R11, R9 ;  /* 0x0000000b0a117224 */ /* 0x004fe400078e0209 */
[----:B------:R-:W0:Y:S02]  /*44e50*/  LDC R8, c[0x0][0x618] ;  /* 0x00018600ff087b82 */ /* 0x000e240000000800 */
[----:B------:R-:W-:Y:S01]  /*44e60*/  IMAD.X R3, RZ, RZ, ~UR6, P0 ;  /* 0x80000006ff037e24 */ /* 0x000fe200080e06ff */
[----:B------:R-:W-:-:S03]  /*44e70*/  ULDC UR6, c[0x0][0x154] ;  /* 0x0000550000067ab9 */ /* 0x000fc60000000800 */
[-C--:B-1---5:R-:W-:Y:S02]  /*44e80*/  IMAD R4, R3, R6.reuse, RZ ;  /* 0x0000000603047224 */ /* 0x0a2fe400078e02ff */
[----:B------:R-:W1:Y:S01]  /*44e90*/  LDC R12, c[0x0][0x608] ;  /* 0x00018200ff0c7b82 */ /* 0x000e620000000800 */
[----:B------:R-:W-:Y:S02]  /*44ea0*/  IMAD.MOV.U32 R3, RZ, RZ, R15 ;  /* 0x000000ffff037224 */ /* 0x000fe400078e000f */
[----:B------:R-:W-:-:S05]  /*44eb0*/  IMAD.WIDE.U32 R2, R5, R6, R2 ;  /* 0x0000000605027225 */ /* 0x000fca00078e0002 */
[----:B------:R-:W2:Y:S01]  /*44ec0*/  LDC R16, c[0x0][0x658] ;  /* 0x00019600ff107b82 */ /* 0x000ea20000000800 */
[----:B------:R-:W-:Y:S01]  /*44ed0*/  IMAD R5, R5, R7, R4 ;  /* 0x0000000705057224 */ /* 0x000fe200078e0204 */
[----:B------:R-:W-:Y:S01]  /*44ee0*/  I2FP.F32.U32 R4, R13 ;  /* 0x0000000d00047245 */ /* 0x000fe20000201000 */
[----:B------:R-:W-:Y:S01]  /*44ef0*/  IMAD.MOV.U32 R7, RZ, RZ, 0x1 ;  /* 0x00000001ff077424 */ /* 0x000fe200078e00ff */
[----:B---3--:R-:W-:Y:S01]  /*44f00*/  ISETP.NE.U32.AND P0, PT, R20, RZ, PT ;  /* 0x000000ff1400720c */ /* 0x008fe20003f05070 */
[----:B------:R-:W-:Y:S02]  /*44f10*/  IMAD.IADD R3, R3, 0x1, R5 ;  /* 0x0000000103037824 */ /* 0x000fe400078e0205 */
[----:B------:R-:W-:Y:S01]  /*44f20*/  FMUL R4, R4, UR6 ;  /* 0x0000000604047c20 */ /* 0x000fe20008400000 */
[----:B------:R-:W3:Y:S01]  /*44f30*/  LDC R14, c[0x0][0x148] ;  /* 0x00005200ff0e7b82 */ /* 0x000ee20000000800 */
[----:B------:R-:W-:Y:S01]  /*44f40*/  ISETP.NE.AND.EX P0, PT, R21, RZ, PT, P0 ;  /* 0x000000ff1500720c */ /* 0x000fe20003f05300 */
[----:B------:R-:W-:Y:S01]  /*44f50*/  IMAD.MOV.U32 R5, RZ, RZ, -0x1 ;  /* 0xffffffffff057424 */ /* 0x000fe200078e00ff */
[-CC-:B0-----:R-:W-:Y:S01]  /*44f60*/  SHF.R.U64 R10, R2, R8.reuse, R3.reuse ;  /* 0x00000008020a7219 */ /* 0x181fe20000001203 */
[----:B------:R0:W4:Y:S01]  /*44f70*/  F2I.U32.TRUNC.NTZ R11, R4 ;  /* 0x00000004000b7305 */ /* 0x000122000020f000 */
[----:B------:R-:W-:-:S03]  /*44f80*/  SHF.R.U32.HI R3, RZ, R8, R3 ;  /* 0x00000008ff037219 */ /* 0x000fc60000011603 */
[----:B------:R-:W0:Y:S01]  /*44f90*/  LDC R15, c[0x0][0x600] ;  /* 0x00018000ff0f7b82 */ /* 0x000e220000000800 */
[-CC-:B-1----:R-:W-:Y:S02]  /*44fa0*/  SHF.R.U64 R8, R10, R12.reuse, R3.reuse ;  /* 0x0000000c0a087219 */ /* 0x182fe40000001203 */
[----:B------:R-:W-:-:S05]  /*44fb0*/  SHF.R.U32.HI R3, RZ, R12, R3 ;  /* 0x0000000cff037219 */ /* 0x000fca0000011603 */
[----:B------:R-:W1:Y:S01]  /*44fc0*/  LDC R18, c[0x0][0x648] ;  /* 0x00019200ff127b82 */ /* 0x000e620000000800 */
[-CC-:B--2---:R-:W-:Y:S02]  /*44fd0*/  SHF.R.U64 R12, R8, R16.reuse, R3.reuse ;  /* 0x00000010080c7219 */ /* 0x184fe40000001203 */
[-C--:B------:R-:W-:Y:S02]  /*44fe0*/  SHF.L.U32 R5, R5, R16.reuse, RZ ;  /* 0x0000001005057219 */ /* 0x080fe400000006ff */
[-C--:B------:R-:W-:Y:S01]  /*44ff0*/  SHF.R.U32.HI R3, RZ, R16.reuse, R3 ;  /* 0x00000010ff037219 */ /* 0x080fe20000011603 */
[----:B------:R-:W-:Y:S01]  /*45000*/  IMAD.MOV.U32 R2, RZ, RZ, R12 ;  /* 0x000000ffff027224 */ /* 0x000fe200078e000c */
[----:B------:R-:W-:Y:S01]  /*45010*/  SHF.L.U32 R214, R7, R16, RZ ;  /* 0x0000001007d67219 */ /* 0x000fe200000006ff */
[----:B------:R-:W2:Y:S01]  /*45020*/  LDC R22, c[0x0][0x638] ;  /* 0x00018e00ff167b82 */ /* 0x000ea20000000800 */
[----:B------:R-:W-:-:S07]  /*45030*/  LOP3.LUT R19, RZ, R5, RZ, 0x33, !PT ;  /* 0x00000005ff137212 */ /* 0x000fce00078e33ff */
[----:B------:R-:W0:Y:S01]  /*45040*/  LDC R23, c[0x0][0x610] ;  /* 0x00018400ff177b82 */ /* 0x000e220000000800 */
[----:B----4-:R-:W-:Y:S05]  /*45050*/  @!P0 BRA `(.L_x_132) ;  /* 0x0000000000288947 */ /* 0x010fea0003800000 */
[----:B------:R-:W4:Y:S02]  /*45060*/  LDC R7, c[0x0][0x64c] ;  /* 0x00019300ff077b82 */ /* 0x000f240000000800 */
[----:B----4-:R-:W-:-:S05]  /*45070*/  IADD3 R7, P0, R12, R7, RZ ;  /* 0x000000070c077210 */ /* 0x010fca0007f1e0ff */
[----:B------:R-:W-:-:S04]  /*45080*/  IMAD.X R9, RZ, RZ, R3, P0 ;  /* 0x000000ffff097224 */ /* 0x000fc800000e0603 */
[----:B------:R-:W-:-:S04]  /*45090*/  IMAD.WIDE.U32 R2, R9, R20, RZ ;  /* 0x0000001409027225 */ /* 0x000fc800078e00ff */
[----:B0-----:R-:W-:-:S04]  /*450a0*/  IMAD.WIDE.U32 R4, P0, R7, R21, R2 ;  /* 0x0000001507047225 */ /* 0x001fc80007800002 */
[----:B------:R-:W-:-:S04]  /*450b0*/  IMAD.WIDE.U32 R2, R7, R20, RZ ;  /* 0x0000001407027225 */ /* 0x000fc800078e00ff */
[----:B------:R-:W-:Y:S01]  /*450c0*/  IMAD.X R7, RZ, RZ, RZ, P0 ;  /* 0x000000ffff077224 */ /* 0x000fe200000e06ff */
[----:B------:R-:W-:Y:S01]  /*450d0*/  IADD3 RZ, P0, R3, R4, RZ ;  /* 0x0000000403ff7210 */ /* 0x000fe20007f1e0ff */
[----:B------:R-:W-:-:S04]  /*450e0*/  IMAD.MOV.U32 R6, RZ, RZ, R5 ;  /* 0x000000ffff067224 */ /* 0x000fc800078e0005 */
[----:B------:R-:W-:-:S08]  /*450f0*/  IMAD.WIDE.U32.X R2, R9, R21, R6, P0 ;  /* 0x0000001509027225 */ /* 0x000fd000000e0406 */
.L_x_132:
[----:B0-----:R-:W0:Y:S01]  /*45100*/  LDC R4, c[0x0][0x65c] ;  /* 0x00019700ff047b82 */ /* 0x001e220000000800 */
[----:B-1----:R-:W-:Y:S01]  /*45110*/  SHF.R.U64 R2, R2, R18, R3 ;  /* 0x0000001202027219 */ /* 0x002fe20000001203 */
[----:B------:R-:W-:Y:S01]  /*45120*/  VIADD R7, R15, 0xffffffff ;  /* 0xffffffff0f077836 */ /* 0x000fe20000000000 */
[----:B------:R-:W-:Y:S01]  /*45130*/  LOP3.LUT R5, R8, R19, RZ, 0xc0, !PT ;  /* 0x0000001308057212 */ /* 0x000fe200078ec0ff */
[----:B------:R-:W-:Y:S02]  /*45140*/  IMAD.MOV R11, RZ, RZ, -R11 ;  /* 0x000000ffff0b7224 */ /* 0x000fe400078e0a0b */
[----:B------:R-:W-:Y:S02]  /*45150*/  IMAD.MOV R3, RZ, RZ, -R2 ;  /* 0x000000ffff037224 */ /* 0x000fe400078e0a02 */
[----:B------:R-:W-:Y:S01]  /*45160*/  IMAD R214, R214, R2, R5 ;  /* 0x00000002d6d67224 */ /* 0x000fe200078e0205 */
[----:B------:R-:W-:Y:S01]  /*45170*/  LOP3.LUT R5, R10, R7, RZ, 0xc0, !PT ;  /* 0x000000070a057212 */ /* 0x000fe200078ec0ff */
[----:B--2---:R-:W-:-:S02]  /*45180*/  IMAD R2, R3, R22, R12 ;  /* 0x0000001603027224 */ /* 0x004fc400078e020c */
[----:B------:R-:W-:Y:S02]  /*45190*/  IMAD.MOV.U32 R3, RZ, RZ, 0x1 ;  /* 0x00000001ff037424 */ /* 0x000fe400078e00ff */
[----:B------:R-:W-:Y:S01]  /*451a0*/  IMAD R5, R2, R15, R5 ;  /* 0x0000000f02057224 */ /* 0x000fe200078e0205 */
[----:B0-----:R-:W-:-:S13]  /*451b0*/  ISETP.NE.AND P0, PT, R4, 0x1, PT ;  /* 0x000000010400780c */ /* 0x001fda0003f05270 */
[----:B---3--:R-:W-:-:S04]  /*451c0*/  @P0 IMAD R17, R14, R11, R13 ;  /* 0x0000000b0e110224 */ /* 0x008fc800078e020d */
[----:B------:R-:W-:-:S05]  /*451d0*/  IMAD R214, R214, R23, R17 ;  /* 0x00000017d6d67224 */ /* 0x000fca00078e0211 */
[----:B------:R-:W-:Y:S02]  /*451e0*/  SEL R2, R5, R214, !P0 ;  /* 0x000000d605027207 */ /* 0x000fe40004000000 */
[----:B------:R-:W-:-:S03]  /*451f0*/  SEL R214, R214, R5, !P0 ;  /* 0x00000005d6d67207 */ /* 0x000fc60004000000 */
[----:B------:R2:W-:Y:S04]  /*45200*/  STL [R1+0x860], R2 ;  /* 0x0008600201007387 */ /* 0x0005e80000100800 */
.L_x_130:
[----:B------:R3:W-:Y:S01]  /*45210*/  STL [R1+0x85c], R214 ;  /* 0x00085cd601007387 */ /* 0x0007e20000100800 */
[----:B------:R-:W-:Y:S01]  /*45220*/  LOP3.LUT P0, RZ, R3, 0xff, RZ, 0xc0, !PT ;  /* 0x000000ff03ff7812 */ /* 0x000fe2000780c0ff */
[----:B------:R-:W-:-:S04]  /*45230*/  UIMAD.WIDE.U32 UR20, UR5, -0x33333333, URZ ;  /* 0xcccccccd051478a5 */ /* 0x000fc8000f8e003f */
[----:B------:R-:W-:-:S04]  /*45240*/  USHF.R.U32.HI UR20, URZ, 0x2, UR21 ;  /* 0x000000023f147899 */ /* 0x000fc80008011615 */
[----:B------:R-:W-:-:S04]  /*45250*/  UIMAD UR5, UR20, -0x5, UR5 ;  /* 0xfffffffb140578a4 */ /* 0x000fc8000f8e0205 */
[----:B---3--:R-:W-:Y:S08]  /*45260*/  @P0 BRA `(.L_x_133) ;  /* 0xfffffbbc009c0947 */ /* 0x008ff0000383ffff */
[----:B------:R-:W-:Y:S05]  /*45270*/  EXIT ;  /* 0x000000000000794d */ /* 0x000fea0003800000 */
.L_x_3:
[----:B------:R-:W2:Y:S01]  /*45280*/  LDL R14, [R1+0x868] ;  /* 0x00086800010e7983 */ /* 0x000ea20000100800 */
[----:B------:R-:W-:-:S03]  /*45290*/  ULDC.64 UR4, c[0x0][0x650] ;  /* 0x0001940000047ab9 */ /* 0x000fc60000000a00 */
[----:B------:R-:W3:Y:S01]  /*452a0*/  LDL R18, [R1+0x864] ;  /* 0x0008640001127983 */ /* 0x000ee20000100800 */
[----:B------:R-:W-:Y:S01]  /*452b0*/  PRMT R0, RZ, 0x7610, R0 ;  /* 0x00007610ff007816 */ /* 0x000fe20000000000 */
[----:B------:R-:W-:Y:S02]  /*452c0*/  IMAD.MOV.U32 R8, RZ, RZ, -0x1 ;  /* 0xffffffffff087424 */ /* 0x000fe400078e00ff */
[----:B------:R-:W-:Y:S02]  /*452d0*/  IMAD.MOV.U32 R4, RZ, RZ, -0x1 ;  /* 0xffffffffff047424 */ /* 0x000fe400078e00ff */
[----:B------:R-:W-:Y:S01]  /*452e0*/  IMAD.MOV.U32 R10, RZ, RZ, -0x1 ;  /* 0xffffffffff0a7424 */ /* 0x000fe200078e00ff */
[----:B--2---:R-:W-:-:S04]  /*452f0*/  ISETP.GE.U32.AND P0, PT, R14, UR4, PT ;  /* 0x000000040e007c0c */ /* 0x004fc8000bf06070 */
[----:B---3--:R-:W-:-:S13]  /*45300*/  ISETP.GE.U32.AND.EX P0, PT, R18, UR5, PT, P0 ;  /* 0x0000000512007c0c */ /* 0x008fda000bf06100 */
[----:B------:R-:W-:Y:S05]  /*45310*/  @P0 BRA `(.L_x_134) ;  /* 0x0000000400680947 */ /* 0x000fea0003800000 */
[----:B------:R-:W0:Y:S01]  /*45320*/  LDC.64 R12, c[0x0][0x628] ;  /* 0x00018a00ff0c7b82 */ /* 0x000e220000000a00 */
[----:B------:R-:W-:Y:S02]  /*45330*/  IMAD.MOV.U32 R10, RZ, RZ, R14 ;  /* 0x000000ffff0a7224 */ /* 0x000fe400078e000e */
[----:B------:R-:W-:-:S05]  /*45340*/  IMAD.MOV.U32 R11, RZ, RZ, R18 ;  /* 0x000000ffff0b7224 */ /* 0x000fca00078e0012 */
[----:B------:R-:W1:Y:S08]  /*45350*/  LDC R4, c[0x0][0x630] ;  /* 0x00018c00ff047b82 */ /* 0x000e700000000800 */
[----:B------:R-:W2:Y:S01]  /*45360*/  LDC.64 R16, c[0x0][0x620] ;  /* 0x00018800ff107b82 */ /* 0x000ea20000000a00 */
[----:B0-----:R-:W-:-:S04]  /*45370*/  ISETP.NE.U32.AND P0, PT, R12, RZ, PT ;  /* 0x000000ff0c00720c */ /* 0x001fc80003f05070 */
[----:B------:R-:W-:-:S13]  /*45380*/  ISETP.NE.AND.EX P0, PT, R13, RZ, PT, P0 ;  /* 0x000000ff0d00720c */ /* 0x000fda0003f05300 */
[----:B-12---:R-:W-:Y:S05]  /*45390*/  @!P0 BRA `(.L_x_135) ;  /* 0x0000000000288947 */ /* 0x006fea0003800000 */
[----:B------:R-:W0:Y:S02]  /*453a0*/  LDC R0, c[0x0][0x634] ;  /* 0x00018d00ff007b82 */ /* 0x000e240000000800 */
[----:B0-----:R-:W-:-:S05]  /*453b0*/  IADD3 R11, P0, R14, R0, RZ ;  /* 0x000000000e0b7210 */ /* 0x001fca0007f1e0ff */
        /* <DEDUP_REMOVED lines=8> */
.L_x_135:
[-CC-:B------:R-:W-:Y:S01]  /*45440*/  SHF.R.U64 R10, R10, R4.reuse, R11.reuse ;  /* 0x000000040a0a7219 */ /* 0x180fe2000000120b */
[----:B------:R-:W0:Y:S01]  /*45450*/  LDC R8, c[0x0][0x618] ;  /* 0x00018600ff087b82 */ /* 0x000e220000000800 */
[----:B------:R-:W-:Y:S01]  /*45460*/  SHF.R.U32.HI R0, RZ, R4, R11 ;  /* 0x00000004ff007219 */ /* 0x000fe2000001160b */
[----:B------:R-:W-:Y:S01]  /*45470*/  IMAD.MOV.U32 R7, RZ, RZ, R18 ;  /* 0x000000ffff077224 */ /* 0x000fe200078e0012 */
[----:B------:R-:W-:Y:S01]  /*45480*/  IADD3 R3, P0, RZ, -R10, RZ ;  /* 0x8000000aff037210 */ /* 0x000fe20007f1e0ff */
[----:B------:R-:W-:Y:S01]  /*45490*/  ULDC UR4, c[0x0][0x150] ;  /* 0x0000540000047ab9 */ /* 0x000fe20000000800 */
[----:B------:R-:W-:Y:S01]  /*454a0*/  I2FP.F32.U32 R4, R2 ;  /* 0x0000000200047245 */ /* 0x000fe20000201000 */
[----:B------:R-:W-:Y:S02]  /*454b0*/  IMAD.MOV.U32 R6, RZ, RZ, R14 ;  /* 0x000000ffff067224 */ /* 0x000fe400078e000e */
[----:B------:R-:W1:Y:S01]  /*454c0*/  LDC.64 R18, c[0x0][0x640] ;  /* 0x00019000ff127b82 */ /* 0x000e620000000a00 */
[----:B------:R-:W-:-:S02]  /*454d0*/  IMAD.X R9, RZ, RZ, ~R0, P0 ;  /* 0x000000ffff097224 */ /* 0x000fc400000e0e00 */
[----:B------:R-:W-:Y:S01]  /*454e0*/  FMUL R11, R4, UR4 ;  /* 0x00000004040b7c20 */ /* 0x000fe20008400000 */
[----:B------:R-:W-:Y:S01]  /*454f0*/  IMAD.WIDE.U32 R6, R3, R16, R6 ;  /* 0x0000001003067225 */ /* 0x000fe200078e0006 */
[----:B------:R-:W-:-:S03]  /*45500*/  ULDC UR4, c[0x0][0x154] ;  /* 0x0000550000047ab9 */ /* 0x000fc60000000800 */
[----:B------:R-:W-:Y:S01]  /*45510*/  IMAD R0, R9, R16, RZ ;  /* 0x0000001009007224 */ /* 0x000fe200078e02ff */
[----:B------:R-:W2:Y:S01]  /*45520*/  LDC R13, c[0x0][0x144] ;  /* 0x00005100ff0d7b82 */ /* 0x000ea20000000800 */
[----:B------:R-:W3:Y:S02]  /*45530*/  F2I.U32.TRUNC.NTZ R11, R11 ;  /* 0x0000000b000b7305 */ /* 0x000ee4000020f000 */
[----:B------:R-:W-:-:S04]  /*45540*/  IMAD R3, R3, R17, R0 ;  /* 0x0000001103037224 */ /* 0x000fc800078e0200 */
[----:B------:R-:W-:Y:S01]  /*45550*/  IMAD.IADD R3, R7, 0x1, R3 ;  /* 0x0000000107037824 */ /* 0x000fe200078e0203 */
[----:B------:R-:W4:Y:S04]  /*45560*/  LDC R12, c[0x0][0x608] ;  /* 0x00018200ff0c7b82 */ /* 0x000f280000000800 */
[-C--:B0-----:R-:W-:Y:S02]  /*45570*/  SHF.R.U64 R4, R6, R8.reuse, R3 ;  /* 0x0000000806047219 */ /* 0x081fe40000001203 */
[----:B------:R-:W-:Y:S02]  /*45580*/  I2FP.F32.U32 R6, R5 ;  /* 0x0000000500067245 */ /* 0x000fe40000201000 */
[----:B------:R-:W0:Y:S01]  /*45590*/  LDC R9, c[0x0][0x658] ;  /* 0x00019600ff097b82 */ /* 0x000e220000000800 */
[----:B-1----:R-:W-:Y:S01]  /*455a0*/  ISETP.NE.U32.AND P0, PT, R18, RZ, PT ;  /* 0x000000ff1200720c */ /* 0x002fe20003f05070 */
[----:B---3--:R-:W-:Y:S01]  /*455b0*/  IMAD.MOV R0, RZ, RZ, -R11 ;  /* 0x000000ffff007224 */ /* 0x008fe200078e0a0b */
[----:B------:R-:W-:Y:S01]  /*455c0*/  SHF.R.U32.HI R3, RZ, R8, R3 ;  /* 0x00000008ff037219 */ /* 0x000fe20000011603 */
[----:B------:R-:W-:Y:S01]  /*455d0*/  FMUL R6, R6, UR4 ;  /* 0x0000000406067c20 */ /* 0x000fe20008400000 */
[----:B------:R-:W-:Y:S01]  /*455e0*/  ISETP.NE.AND.EX P0, PT, R19, RZ, PT, P0 ;  /* 0x000000ff1300720c */ /* 0x000fe20003f05300 */
[----:B------:R-:W-:-:S02]  /*455f0*/  IMAD.MOV.U32 R8, RZ, RZ, -0x1 ;  /* 0xffffffffff087424 */ /* 0x000fc400078e00ff */
[----:B------:R-:W1:Y:S01]  /*45600*/  LDC R14, c[0x0][0x148] ;  /* 0x00005200ff0e7b82 */ /* 0x000e620000000800 */
[----:B--2---:R-:W-:Y:S02]  /*45610*/  IMAD R17, R13, R0, R2 ;  /* 0x000000000d117224 */ /* 0x004fe400078e0202 */
[----:B------:R-:W-:-:S05]  /*45620*/  IMAD.MOV.U32 R2, RZ, RZ, 0x1 ;  /* 0x00000001ff027424 */ /* 0x000fca00078e00ff */
[----:B------:R-:W2:Y:S01]  /*45630*/  LDC R16, c[0x0][0x600] ;  /* 0x00018000ff107b82 */ /* 0x000ea20000000800 */
[-CC-:B----4-:R-:W-:Y:S02]  /*45640*/  SHF.R.U64 R13, R4, R12.reuse, R3.reuse ;  /* 0x0000000c040d7219 */ /* 0x190fe40000001203 */
[----:B------:R-:W-:Y:S02]  /*45650*/  SHF.R.U32.HI R0, RZ, R12, R3 ;  /* 0x0000000cff007219 */ /* 0x000fe40000011603 */
[----:B------:R3:W4:Y:S03]  /*45660*/  F2I.U32.TRUNC.NTZ R12, R6 ;  /* 0x00000006000c7305 */ /* 0x000726000020f000 */
[----:B------:R-:W1:Y:S01]  /*45670*/  LDC R20, c[0x0][0x648] ;  /* 0x00019200ff147b82 */ /* 0x000e620000000800 */
[-C--:B0-----:R-:W-:Y:S02]  /*45680*/  SHF.R.U64 R15, R13, R9.reuse, R0 ;  /* 0x000000090d0f7219 */ /* 0x081fe40000001200 */
[----:B------:R-:W-:-:S02]  /*45690*/  SHF.L.U32 R8, R8, R9, RZ ;  /* 0x0000000908087219 */ /* 0x000fc400000006ff */
[-C--:B------:R-:W-:Y:S01]  /*456a0*/  SHF.L.U32 R22, R2, R9.reuse, RZ ;  /* 0x0000000902167219 */ /* 0x080fe200000006ff */
[----:B------:R-:W-:Y:S01]  /*456b0*/  IMAD.MOV.U32 R2, RZ, RZ, R15 ;  /* 0x000000ffff027224 */ /* 0x000fe200078e000f */
[----:B------:R-:W-:Y:S01]  /*456c0*/  SHF.R.U32.HI R3, RZ, R9, R0 ;  /* 0x00000009ff037219 */ /* 0x000fe20000011600 */
[----:B------:R-:W0:Y:S01]  /*456d0*/  LDC R21, c[0x0][0x638] ;  /* 0x00018e00ff157b82 */ /* 0x000e220000000800 */
[----:B------:R-:W-:-:S07]  /*456e0*/  LOP3.LUT R24, RZ, R8, RZ, 0x33, !PT ;  /* 0x00000008ff187212 */ /* 0x000fce00078e33ff */
[----:B------:R-:W0:Y:S01]  /*456f0*/  LDC R23, c[0x0][0x610] ;  /* 0x00018400ff177b82 */ /* 0x000e220000000800 */
[----:B---34-:R-:W-:Y:S05]  /*45700*/  @!P0 BRA `(.L_x_136) ;  /* 0x0000000000288947 */ /* 0x018fea0003800000 */
[----:B------:R-:W3:Y:S02]  /*45710*/  LDC R0, c[0x0][0x64c] ;  /* 0x00019300ff007b82 */ /* 0x000ee40000000800 */
[----:B---3--:R-:W-:-:S05]  /*45720*/  IADD3 R9, P0, R15, R0, RZ ;  /* 0x000000000f097210 */ /* 0x008fca0007f1e0ff */
        /* <DEDUP_REMOVED lines=8> */
.L_x_136:
[----:B------:R-:W3:Y:S01]  /*457b0*/  LDC R0, c[0x0][0x65c] ;  /* 0x00019700ff007b82 */ /* 0x000ee20000000800 */
[----:B-1----:R-:W-:Y:S01]  /*457c0*/  SHF.R.U64 R3, R2, R20, R3 ;  /* 0x0000001402037219 */ /* 0x002fe20000001203 */
[----:B--2---:R-:W-:Y:S02]  /*457d0*/  VIADD R7, R16, 0xffffffff ;  /* 0xffffffff10077836 */ /* 0x004fe40000000000 */
[----:B------:R-:W-:Y:S02]  /*457e0*/  IMAD.MOV R12, RZ, RZ, -R12 ;  /* 0x000000ffff0c7224 */ /* 0x000fe400078e0a0c */
[----:B------:R-:W-:Y:S01]  /*457f0*/  IMAD.MOV R2, RZ, RZ, -R3 ;  /* 0x000000ffff027224 */ /* 0x000fe200078e0a03 */
[----:B---3--:R-:W-:Y:S02]  /*45800*/  ISETP.NE.AND P0, PT, R0, 0x1, PT ;  /* 0x000000010000780c */ /* 0x008fe40003f05270 */
[----:B------:R-:W-:-:S05]  /*45810*/  LOP3.LUT R0, R13, R24, RZ, 0xc0, !PT ;  /* 0x000000180d007212 */ /* 0x000fca00078ec0ff */
[----:B------:R-:W-:Y:S01]  /*45820*/  IMAD R8, R22, R3, R0 ;  /* 0x0000000316087224 */ /* 0x000fe200078e0200 */
[----:B------:R-:W-:Y:S01]  /*45830*/  LOP3.LUT R3, R4, R7, RZ, 0xc0, !PT ;  /* 0x0000000704037212 */ /* 0x000fe200078ec0ff */
[----:B0-----:R-:W-:Y:S02]  /*45840*/  IMAD R0, R2, R21, R15 ;  /* 0x0000001502007224 */ /* 0x001fe400078e020f */
[----:B------:R-:W-:Y:S02]  /*45850*/  IMAD.MOV.U32 R2, RZ, RZ, 0x1 ;  /* 0x00000001ff027424 */ /* 0x000fe400078e00ff */
[----:B------:R-:W-:Y:S02]  /*45860*/  @P0 IMAD R17, R14, R12, R5 ;  /* 0x0000000c0e110224 */ /* 0x000fe400078e0205 */
[----:B------:R-:W-:Y:S01]  /*45870*/  IMAD R3, R0, R16, R3 ;  /* 0x0000001000037224 */ /* 0x000fe200078e0203 */
[----:B------:R-:W-:Y:S01]  /*45880*/  PRMT R0, R2, 0x7610, R0 ;  /* 0x0000761002007816 */ /* 0x000fe20000000000 */
[----:B------:R-:W-:-:S05]  /*45890*/  IMAD R8, R8, R23, R17 ;  /* 0x0000001708087224 */ /* 0x000fca00078e0211 */
[----:B------:R-:W-:Y:S02]  /*458a0*/  SEL R4, R3, R8, !P0 ;  /* 0x0000000803047207 */ /* 0x000fe40004000000 */
[----:B------:R-:W-:-:S07]  /*458b0*/  SEL R8, R8, R3, !P0 ;  /* 0x0000000308087207 */ /* 0x000fce0004000000 */
.L_x_134:
[----:B------:R-:W-:-:S08]  /*458c0*/  NOP ;  /* 0x0000000000007918 */ /* 0x000fd00000000000 */
[----:B------:R-:W0:-:S00]  /*458d0*/  USETMAXREG.DEALLOC.CTAPOOL 0x18 ;  /* 0x00000018000079c8 */ /* 0x000e0000080e0500 */
[----:B------:R-:W-:-:S13]  /*458e0*/  ISETP.NE.AND P0, PT, RZ, UR6, PT ;  /* 0x00000006ff007c0c */ /* 0x000fda000bf05270 */
[----:B------:R-:W-:Y:S05]  /*458f0*/  @P0 EXIT ;  /* 0x000000000000094d */ /* 0x000fea0003800000 */
[----:B0-----:R-:W-:Y:S01]  /*45900*/  LOP3.LUT P0, RZ, R0, 0xff, RZ, 0xc0, !PT ;  /* 0x000000ff00ff7812 */ /* 0x001fe2000780c0ff */
[----:B------:R-:W-:Y:S02]  /*45910*/  IMAD.MOV.U32 R6, RZ, RZ, 0x1 ;  /* 0x00000001ff067424 */ /* 0x000fe400078e00ff */
[----:B------:R-:W-:-:S10]  /*45920*/  IMAD.MOV.U32 R7, RZ, RZ, RZ ;  /* 0x000000ffff077224 */ /* 0x000fd400078e00ff */
[----:B------:R-:W-:Y:S05]  /*45930*/  @!P0 BRA `(.L_x_137) ;  /* 0x0000000c00508947 */ /* 0x000fea0003800000 */
[----:B------:R-:W0:Y:S01]  /*45940*/  LDC R0, c[0x0][0x28c] ;  /* 0x0000a300ff007b82 */ /* 0x000e220000000800 */
[----:B------:R-:W1:Y:S01]  /*45950*/  S2R R2, SR_TID.X ;  /* 0x0000000000027919 */ /* 0x000e620000002100 */
[----:B------:R-:W-:Y:S01]  /*45960*/  ULDC UR8, c[0x0][0xc] ;  /* 0x0000030000087ab9 */ /* 0x000fe20000000800 */
[----:B------:R-:W-:Y:S01]  /*45970*/  ULDC UR9, c[0x0][0x10] ;  /* 0x0000040000097ab9 */ /* 0x000fe20000000800 */
[----:B------:R-:W-:Y:S01]  /*45980*/  ULDC UR5, c[0x0][0x658] ;  /* 0x0001960000057ab9 */ /* 0x000fe20000000800 */
[----:B------:R-:W-:Y:S01]  /*45990*/  UMOV UR6, 0xffffffff ;  /* 0xffffffff00067882 */ /* 0x000fe20000000000 */
[----:B------:R-:W-:Y:S01]  /*459a0*/  UMOV UR10, 0x1 ;  /* 0x00000001000a7882 */ /* 0x000fe20000000000 */
[----:B------:R-:W-:Y:S01]  /*459b0*/  UIMAD.WIDE.U32 UR8, UR8, UR9, URZ ;  /* 0x00000009080872a5 */ /* 0x000fe2000f8e003f */
[----:B------:R-:W-:Y:S01]  /*459c0*/  BSSY B0, `(.L_x_137) ;  /* 0x00000cb000007945 */ /* 0x000fe20003800000 */
[----:B------:R-:W-:Y:S01]  /*459d0*/  USHF.L.U32 UR6, UR6, UR5, URZ ;  /* 0x0000000506067299 */ /* 0x000fe2000800063f */
[----:B------:R-:W-:Y:S01]  /*459e0*/  IMAD.MOV.U32 R9, RZ, RZ, 0x1 ;  /* 0x00000001ff097424 */ /* 0x000fe200078e00ff */
[----:B------:R-:W-:Y:S01]  /*459f0*/  USHF.L.U32 UR19, UR10, UR5, URZ ;  /* 0x000000050a137299 */ /* 0x000fe2000800063f */
[----:B------:R-:W-:Y:S01]  /*45a00*/  IMAD.MOV.U32 R6, RZ, RZ, 0x1 ;  /* 0x00000001ff067424 */ /* 0x000fe200078e00ff */
[----:B------:R-:W-:Y:S01]  /*45a10*/  ULDC UR4, c[0x0][0x600] ;  /* 0x0001800000047ab9 */ /* 0x000fe20000000800 */
[----:B------:R-:W-:Y:S01]  /*45a20*/  ULDC UR5, c[0x0][0x14] ;  /* 0x0000050000057ab9 */ /* 0x000fe20000000800 */
[----:B------:R-:W-:Y:S01]  /*45a30*/  IMAD.MOV.U32 R7, RZ, RZ, RZ ;  /* 0x000000ffff077224 */ /* 0x000fe200078e00ff */
[----:B------:R-:W-:-:S02]  /*45a40*/  UIMAD.WIDE.U32 UR22, UR8, UR5, URZ ;  /* 0x00000005081672a5 */ /* 0x000fc4000f8e003f */
[----:B------:R-:W-:Y:S02]  /*45a50*/  UIMAD UR13, UR9, UR5, URZ ;  /* 0x00000005090d72a4 */ /* 0x000fe4000f8e023f */
[----:B------:R-:W-:Y:S02]  /*45a60*/  ULOP3.LUT UR21, UR7, 0x2, URZ, 0xfc, !UPT ;  /* 0x0000000207157892 */ /* 0x000fe4000f8efc3f */
[----:B------:R-:W-:Y:S01]  /*45a70*/  UIADD3 UR4, UR4, -0x1, URZ ;  /* 0xffffffff04047890 */ /* 0x000fe2000fffe03f */
[----:B0-----:R-:W-:Y:S01]  /*45a80*/  VIADD R0, R0, 0x3f ;  /* 0x0000003f00007836 */ /* 0x001fe20000000000 */
[----:B------:R-:W-:Y:S02]  /*45a90*/  ULOP3.LUT UR18, URZ, UR6, URZ, 0x33, !UPT ;  /* 0x000000063f127292 */ /* 0x000fe4000f8e333f */
[----:B------:R-:W-:Y:S02]  /*45aa0*/  UIADD3 UR13, UR23, UR13, URZ ;  /* 0x0000000d170d7290 */ /* 0x000fe4000fffe03f */
[----:B------:R-:W-:Y:S01]  /*45ab0*/  SHF.R.S32.HI R3, RZ, 0x1f, R0 ;  /* 0x0000001fff037819 */ /* 0x000fe20000011400 */
[----:B------:R-:W-:-:S03]  /*45ac0*/  ULDC.64 UR24, c[0x0][0x198] ;  /* 0x0000660000187ab9 */ /* 0x000fc60000000a00 */
[----:B------:R-:W-:Y:S02]  /*45ad0*/  LEA.HI R0, R3, R0, RZ, 0x6 ;  /* 0x0000000003007211 */ /* 0x000fe400078f30ff */
[C---:B-1----:R-:W-:Y:S02]  /*45ae0*/  LOP3.LUT P2, RZ, R2.reuse, 0x7f, RZ, 0xc0, !PT ;  /* 0x0000007f02ff7812 */ /* 0x042fe4000784c0ff */
[----:B------:R-:W-:Y:S02]  /*45af0*/  SHF.R.S32.HI R0, RZ, 0x6, R0 ;  /* 0x00000006ff007819 */ /* 0x000fe40000011400 */
[----:B------:R-:W-:-:S03]  /*45b00*/  LOP3.LUT P0, RZ, R2, 0x1f, RZ, 0xc0, !PT ;  /* 0x0000001f02ff7812 */ /* 0x000fc6000780c0ff */
[----:B------:R-:W-:Y:S01]  /*45b10*/  VIADD R14, R0, 0x1 ;  /* 0x00000001000e7836 */ /* 0x000fe20000000000 */
[----:B------:R-:W-:-:S13]  /*45b20*/  PLOP3.LUT P0, PT, P0, P2, PT, 0x8a, 0x0 ;  /* 0x000000000000781c */ /* 0x000fda0000705172 */
.L_x_149:
[----:B------:R-:W-:-:S03]  /*45b30*/  UMOV UR5, 0xffffffff ;  /* 0xffffffff00057882 */ /* 0x000fc60000000000 */
[----:B------:R-:W-:Y:S05]  /*45b40*/  BRA.DIV UR5, `(.L_x_138) ;  /* 0x0000000e05ec7947 */ /* 0x000fea000b800000 */
[----:B------:R-:W-:-:S13]  /*45b50*/  ELECT P1, URZ, PT ;  /* 0x00000000003f782f */ /* 0x000fda0003820000 */
.L_x_161:
[----:B------:R-:W0:Y:S01]  /*45b60*/  LDC R2, c[0x0][0x28c] ;  /* 0x0000a300ff027b82 */ /* 0x000e220000000800 */
[----:B------:R-:W-:Y:S01]  /*45b70*/  BSSY B1, `(.L_x_139) ;  /* 0x0000037000017945 */ /* 0x000fe20003800000 */
[----:B0-----:R-:W-:-:S13]  /*45b80*/  ISETP.LT.OR P1, PT, R2, 0x1, !P1 ;  /* 0x000000010200780c */ /* 0x001fda0004f21670 */
[----:B------:R-:W-:Y:S05]  /*45b90*/  @P1 BRA `(.L_x_140) ;  /* 0x0000000000d01947 */ /* 0x000fea0003800000 */
[----:B------:R-:W-:Y:S02]  /*45ba0*/  IMAD R4, R4, 0xc0, RZ ;  /* 0x000000c004047824 */ /* 0x000fe400078e02ff */
[----:B------:R-:W-:Y:S02]  /*45bb0*/  IMAD.SHL.U32 R8, R8, 0x200, RZ ;  /* 0x0000020008087824 */ /* 0x000fe400078e00ff */
[----:B------:R-:W-:Y:S02]  /*45bc0*/  IMAD.MOV.U32 R13, RZ, RZ, RZ ;  /* 0x000000ffff0d7224 */ /* 0x000fe400078e00ff */
[----:B------:R-:W-:Y:S02]  /*45bd0*/  IMAD.MOV.U32 R2, RZ, RZ, R14 ;  /* 0x000000ffff027224 */ /* 0x000fe400078e000e */
[----:B------:R-:W-:Y:S02]  /*45be0*/  IMAD.MOV.U32 R3, RZ, RZ, R6 ;  /* 0x000000ffff037224 */ /* 0x000fe400078e0006 */
[----:B------:R-:W-:-:S07]  /*45bf0*/  IMAD.MOV.U32 R5, RZ, RZ, R7 ;  /* 0x000000ffff057224 */ /* 0x000fce00078e0007 */
.L_x_144:
[----:B------:R-:W0:Y:S01]  /*45c00*/  S2R R12, SR_CgaCtaId ;  /* 0x00000000000c7919 */ /* 0x000e220000008800 */
[----:B------:R-:W-:-:S04]  /*45c10*/  MOV R11, 0x400 ;  /* 0x00000400000b7802 */ /* 0x000fc80000000f00 */
[----:B0-----:R-:W-:Y:S02]  /*45c20*/  LEA R18, R12, R11, 0x18 ;  /* 0x0000000b0c127211 */ /* 0x001fe400078ec0ff */
[----:B------:R-:W-:Y:S01]  /*45c30*/  SHF.L.U32 R11, R3, 0x1f, RZ ;  /* 0x0000001f030b7819 */ /* 0x000fe200000006ff */
[----:B------:R-:W0:Y:S02]  /*45c40*/  @!P2 LDC R12, c[0x0][0x500] ;  /* 0x00014000ff0cab82 */ /* 0x000e240000000800 */
[----:B------:R-:W-:-:S04]  /*45c50*/  IMAD R16, R5, 0x8, R18 ;  /* 0x0000000805107824 */ /* 0x000fc800078e0212 */
[----:B------:R-:W1:Y:S02]  /*45c60*/  SYNCS.PHASECHK.TRANS64.TRYWAIT P1, [R16+URZ+0x28], R11 ;  /* 0x0000280b100075a7 */ /* 0x000e64000802017f */
[----:B-1----:R-:W-:Y:S05]  /*45c70*/  @!P1 BRA `(.L_x_141) ;  /* 0x0000000c00c09947 */ /* 0x002fea0003800000 */
.L_x_162:
[----:B------:R-:W-:Y:S01]  /*45c80*/  UPRMT UR5, UR21, 0x9910, URZ ;  /* 0x0000991015057896 */ /* 0x000fe2000800003f */
[----:B0-----:R0:W-:Y:S03]  /*45c90*/  @!P2 SYNCS.ARRIVE.TRANS64 RZ, [R16+URZ], R12 ;  /* 0x0000000c10ffa9a7 */ /* 0x0011e6000800003f */
[----:B------:R-:W-:-:S06]  /*45ca0*/  UISETP.NE.AND UP0, UPT, UR5, 0x2, UPT ;  /* 0x000000020500788c */ /* 0x000fcc000bf05270 */
[----:B------:R-:W-:-:S13]  /*45cb0*/  PLOP3.LUT P1, PT, PT, PT, UP0, 0x80, 0x0 ;  /* 0x000000000000781c */ /* 0x000fda0003f2f008 */
[----:B0-----:R-:W-:Y:S05]  /*45cc0*/  @P1 BRA `(.L_x_142) ;  /* 0x0000000000041947 */ /* 0x001fea0003800000 */
[----:B------:R-:W-:Y:S01]  /*45cd0*/  BPT.TRAP 0x1 ;  /* 0x000000040000795c */ /* 0x000fe20000300000 */
.L_x_142:
[----:B------:R-:W-:Y:S05]  /*45ce0*/  @P0 BRA `(.L_x_143) ;  /* 0x0000000000040947 */ /* 0x000fea0003800000 */
[----:B------:R-:W-:Y:S01]  /*45cf0*/  BPT.TRAP 0x1 ;  /* 0x000000040000795c */ /* 0x000fe20000300000 */
.L_x_143:
[C-C-:B-1----:R-:W-:Y:S01]  /*45d00*/  IMAD R11, R5.reuse, 0x8000, R18.reuse ;  /* 0x00008000050b7824 */ /* 0x142fe200078e0212 */
[----:B------:R-:W-:Y:S01]  /*45d10*/  R2UR UR9, R16 ;  /* 0x00000000100972ca */ /* 0x000fe200000e0000 */
[----:B------:R-:W-:Y:S01]  /*45d20*/  IMAD R18, R5, 0x3000, R18 ;  /* 0x0000300005127824 */ /* 0x000fe200078e0212 */
[----:B------:R-:W-:Y:S01]  /*45d30*/  UIADD3 UR14, UP0, UR24, 0xf0, URZ ;  /* 0x000000f0180e7890 */ /* 0x000fe2000ff1e03f */
[----:B------:R-:W-:Y:S01]  /*45d40*/  VIADD R2, R2, 0xffffffff ;  /* 0xffffffff02027836 */ /* 0x000fe20000000000 */
[----:B------:R-:W-:Y:S01]  /*45d50*/  R2UR UR5, R11 ;  /* 0x000000000b0572ca */ /* 0x000fe200000e0000 */
[----:B------:R-:W-:Y:S01]  /*45d60*/  UIADD3 UR26, UP1, UR24, 0x1f0, URZ ;  /* 0x000001f0181a7890 */ /* 0x000fe2000ff3e03f */
[----:B------:R-:W-:Y:S01]  /*45d70*/  R2UR UR6, R18 ;  /* 0x00000000120672ca */ /* 0x000fe200000e0000 */
[----:B------:R-:W-:Y:S01]  /*45d80*/  UIADD3.X UR15, URZ, UR25, URZ, UP0, !UPT ;  /* 0x000000193f0f7290 */ /* 0x000fe200087fe43f */
[----:B------:R-:W-:Y:S01]  /*45d90*/  R2UR UR11, R8 ;  /* 0x00000000080b72ca */ /* 0x000fe200000e0000 */
[----:B------:R-:W-:Y:S01]  /*45da0*/  VIADD R5, R5, 0x1 ;  /* 0x0000000105057836 */ /* 0x000fe20000000000 */
[----:B------:R-:W-:Y:S01]  /*45db0*/  R2UR UR10, R13 ;  /* 0x000000000d0a72ca */ /* 0x000fe200000e0000 */
[----:B------:R-:W-:Y:S01]  /*45dc0*/  UIADD3.X UR27, URZ, UR25, URZ, UP1, !UPT ;  /* 0x000000193f1b7290 */ /* 0x000fe20008ffe43f */
[----:B------:R-:W-:Y:S01]  /*45dd0*/  R2UR UR12, R10 ;  /* 0x000000000a0c72ca */ /* 0x000fe200000e0000 */
[----:B------:R-:W-:Y:S01]  /*45de0*/  UMOV UR16, 0x0 ;  /* 0x0000000000107882 */ /* 0x000fe20000000000 */
[----:B------:R-:W-:Y:S01]  /*45df0*/  R2UR UR20, R4 ;  /* 0x00000000041472ca */ /* 0x000fe200000e0000 */
[----:B------:R-:W-:Y:S01]  /*45e00*/  UMOV UR17, 0x10000000 ;  /* 0x1000000000117882 */ /* 0x000fe20000000000 */
[----:B------:R-:W-:Y:S01]  /*45e10*/  ISETP.GT.AND P3, PT, R2, 0x1, PT ;  /* 0x000000010200780c */ /* 0x000fe20003f64270 */
[----:B------:R-:W-:Y:S01]  /*45e20*/  UIADD3 UR8, UR5, 0x100, URZ ;  /* 0x0000010005087890 */ /* 0x000fe2000fffe03f */
[----:B------:R-:W-:Y:S01]  /*45e30*/  ISETP.NE.AND P1, PT, R5, 0x5, PT ;  /* 0x000000050500780c */ /* 0x000fe20003f25270 */
[----:B------:R-:W-:Y:S01]  /*45e40*/  UIADD3 UR6, UR6, 0x28100, URZ ;  /* 0x0002810006067890 */ /* 0x000fe2000fffe03f */
[----:B------:R-:W-:-:S02]  /*45e50*/  VIADD R13, R13, 0x40 ;  /* 0x000000400d0d7836 */ /* 0x000fc40000000000 */
[----:B------:R-:W-:Y:S02]  /*45e60*/  SEL R12, RZ, 0x1, P1 ;  /* 0x00000001ff0c7807 */ /* 0x000fe40000800000 */
[----:B------:R-:W-:Y:S02]  /*45e70*/  SEL R5, R5, RZ, P1 ;  /* 0x000000ff05057207 */ /* 0x000fe40000800000 */
[----:B------:R0:W-:Y:S01]  /*45e80*/  UTMALDG.3D [UR8], [UR14], desc[UR16] ;  /* 0x000010080e0075b4 */ /* 0x0001e20008011000 */
[----:B------:R-:W-:Y:S01]  /*45e90*/  LOP3.LUT R3, R3, R12, RZ, 0x3c, !PT ;  /* 0x0000000c03037212 */ /* 0x000fe200078e3cff */
[----:B0-----:R-:W-:Y:S01]  /*45ea0*/  UMOV UR8, UR6 ;  /* 0x0000000600087c82 */ /* 0x001fe20008000000 */
[----:B------:R-:W-:Y:S02]  /*45eb0*/  UMOV UR11, UR20 ;  /* 0x00000014000b7c82 */ /* 0x000fe40008000000 */
[----:B------:R0:W-:Y:S02]  /*45ec0*/  UTMALDG.3D [UR8], [UR26], desc[UR16] ;  /* 0x000010081a0075b4 */ /* 0x0001e40008011000 */
[----:B0-----:R-:W-:Y:S05]  /*45ed0*/  @P3 BRA `(.L_x_144) ;  /* 0xfffffffc00483947 */ /* 0x001fea000383ffff */
.L_x_140:
[----:B------:R-:W-:Y:S05]  /*45ee0*/  BSYNC B1 ;  /* 0x0000000000017941 */ /* 0x000fea0003800000 */
.L_x_139:
[----:B------:R-:W2:Y:S01]  /*45ef0*/  LDL.LU R16, [R1+0x864] ;  /* 0x0008640001107983 */ /* 0x000ea20000300800 */
[----:B------:R-:W-:Y:S01]  /*45f00*/  LOP3.LUT P1, RZ, R9, 0xff, RZ, 0xc0, !PT ;  /* 0x000000ff09ff7812 */ /* 0x000fe2000782c0ff */
[C---:B------:R-:W-:Y:S01]  /*45f10*/  IMAD.IADD R4, R0.reuse, 0x1, R7 ;  /* 0x0000000100047824 */ /* 0x040fe200078e0207 */
[----:B------:R-:W-:Y:S01]  /*45f20*/  ULDC.64 UR8, c[0x0][0x650] ;  /* 0x0001940000087ab9 */ /* 0x000fe20000000a00 */
[----:B------:R-:W3:Y:S01]  /*45f30*/  LDL.LU R15, [R1+0x868] ;  /* 0x00086800010f7983 */ /* 0x000ee20000300800 */
[----:B------:R-:W-:Y:S01]  /*45f40*/  ISETP.GE.U32.AND P3, PT, R0, 0x5, PT ;  /* 0x000000050000780c */ /* 0x000fe20003f66070 */
[----:B------:R-:W-:Y:S01]  /*45f50*/  BSSY B1, `(.L_x_145) ;  /* 0x000006f000017945 */ /* 0x000fe20003800000 */
[----:B------:R-:W-:Y:S01]  /*45f60*/  IMAD.MOV.U32 R8, RZ, RZ, -0x1 ;  /* 0xffffffffff087424 */ /* 0x000fe200078e00ff */
[----:B------:R-:W-:Y:S01]  /*45f70*/  PRMT R9, RZ, 0x7610, R9 ;  /* 0x00007610ff097816 */ /* 0x000fe20000000009 */
[----:B------:R-:W-:-:S05]  /*45f80*/  IMAD.MOV.U32 R10, RZ, RZ, -0x1 ;  /* 0xffffffffff0a7424 */ /* 0x000fca00078e00ff */
[----:B------:R-:W0:Y:S01]  /*45f90*/  @P1 S2R R3, SR_CgaCtaId ;  /* 0x0000000000031919 */ /* 0x000e220000008800 */
[----:B------:R-:W-:-:S04]  /*45fa0*/  @P1 MOV R2, 0x400 ;  /* 0x0000040000021802 */ /* 0x000fc80000000f00 */
[----:B0-----:R-:W-:-:S04]  /*45fb0*/  @P1 LEA R2, R3, R2, 0x18 ;  /* 0x0000000203021211 */ /* 0x001fc800078ec0ff */
[----:B------:R0:W-:Y:S01]  /*45fc0*/  @P1 SYNCS.ARRIVE.TRANS64.A1T0 RZ, [R2+URZ+0x68], RZ ;  /* 0x000068ff02ff19a7 */ /* 0x0001e2000810003f */
[----:B------:R-:W-:-:S04]  /*45fd0*/  ISETP.GT.U32.AND P1, PT, R4, 0x4, PT ;  /* 0x000000040400780c */ /* 0x000fc80003f24070 */
[----:B------:R-:W-:Y:S01]  /*45fe0*/  ISETP.LT.U32.AND P1, PT, R0, 0x5, P1 ;  /* 0x000000050000780c */ /* 0x000fe20000f21070 */
[----:B0-----:R-:W-:-:S05]  /*45ff0*/  IMAD.WIDE.U32 R2, R4, -0x33333333, RZ ;  /* 0xcccccccd04027825 */ /* 0x001fca00078e00ff */
[----:B------:R-:W-:Y:S02]  /*46000*/  SHF.R.U32.HI R5, RZ, 0x2, R3 ;  /* 0x00000002ff057819 */ /* 0x000fe40000011603 */
[----:B------:R-:W-:Y:S02]  /*46010*/  SEL R3, RZ, 0x1, !P1 ;  /* 0x00000001ff037807 */ /* 0x000fe40004800000 */
[----:B------:R-:W-:Y:S01]  /*46020*/  PRMT R2, RZ, 0x7610, R2 ;  /* 0x00007610ff027816 */ /* 0x000fe20000000002 */
[----:B------:R-:W-:Y:S01]  /*46030*/  IMAD R7, R5, -0x5, R4 ;  /* 0xfffffffb05077824 */ /* 0x000fe200078e0204 */
[----:B------:R-:W-:Y:S01]  /*46040*/  LOP3.LUT R6, R6, R3, RZ, 0x3c, !PT ;  /* 0x0000000306067212 */ /* 0x000fe200078e3cff */
[----:B------:R-:W-:-:S03]  /*46050*/  IMAD.MOV.U32 R4, RZ, RZ, -0x1 ;  /* 0xffffffffff047424 */ /* 0x000fc600078e00ff */
[----:B------:R-:W-:Y:S02]  /*46060*/  @P3 LOP3.LUT R6, R6, 0x1, R5, 0x78, !PT ;  /* 0x0000000106063812 */ /* 0x000fe400078e7805 */
[----:B---3--:R-:W-:-:S04]  /*46070*/  IADD3 R15, P1, R15, UR22, RZ ;  /* 0x000000160f0f7c10 */ /* 0x008fc8000ff3e0ff */
[----:B--2---:R-:W-:Y:S01]  /*46080*/  IADD3.X R16, R16, UR13, RZ, P1, !PT ;  /* 0x0000000d10107c10 */ /* 0x004fe20008ffe4ff */
[----:B------:R0:W-:Y:S01]  /*46090*/  STL [R1+0x868], R15 ;  /* 0x0008680f01007387 */ /* 0x0001e20000100800 */
[----:B------:R-:W-:-:S03]  /*460a0*/  ISETP.GE.U32.AND P1, PT, R15, UR8, PT ;  /* 0x000000080f007c0c */ /* 0x000fc6000bf26070 */
[----:B------:R0:W-:Y:S01]  /*460b0*/  STL [R1+0x864], R16 ;  /* 0x0008641001007387 */ /* 0x0001e20000100800 */
[----:B------:R-:W-:-:S13]  /*460c0*/  ISETP.GE.U32.AND.EX P1, PT, R16, UR9, PT, P1 ;  /* 0x0000000910007c0c */ /* 0x000fda000bf26110 */
[----:B0-----:R-:W-:Y:S05]  /*460d0*/  @P1 BRA `(.L_x_146) ;  /* 0x0000000400581947 */ /* 0x001fea0003800000 */
[----:B------:R-:W0:Y:S01]  /*460e0*/  S2R R8, SR_CTAID.X ;  /* 0x0000000000087919 */ /* 0x000e220000002500 */
[----:B------:R-:W1:Y:S01]  /*460f0*/  LDC R11, c[0x0][0x65c] ;  /* 0x00019700ff0b7b82 */ /* 0x000e620000000800 */
[----:B------:R-:W-:Y:S01]  /*46100*/  ULDC UR5, c[0x0][0x150] ;  /* 0x0000540000057ab9 */ /* 0x000fe20000000800 */
[----:B------:R-:W-:Y:S01]  /*46110*/  ULDC.64 UR8, c[0x0][0x628] ;  /* 0x00018a0000087ab9 */ /* 0x000fe20000000a00 */
[----:B------:R-:W2:Y:S01]  /*46120*/  S2R R5, SR_CTAID.Y ;  /* 0x0000000000057919 */ /* 0x000ea20000002600 */
[----:B------:R-:W-:Y:S01]  /*46130*/  ISETP.NE.U32.AND P1, PT, RZ, UR8, PT ;  /* 0x00000008ff007c0c */ /* 0x000fe2000bf25070 */
[----:B------:R-:W-:-:S03]  /*46140*/  ULDC UR6, c[0x0][0x630] ;  /* 0x00018c0000067ab9 */ /* 0x000fc60000000800 */
[----:B------:R-:W3:Y:S01]  /*46150*/  LDC R3, c[0x0][0x144] ;  /* 0x00005100ff037b82 */ /* 0x000ee20000000800 */
[----:B------:R-:W-:-:S07]  /*46160*/  ISETP.NE.AND.EX P1, PT, RZ, UR9, PT, P1 ;  /* 0x00000009ff007c0c */ /* 0x000fce000bf25310 */
[----:B------:R-:W4:Y:S01]  /*46170*/  LDC R12, c[0x0][0x148] ;  /* 0x00005200ff0c7b82 */ /* 0x000f220000000800 */
[----:B-1----:R-:W-:Y:S02]  /*46180*/  ISETP.NE.AND P4, PT, R11, 0x1, PT ;  /* 0x000000010b00780c */ /* 0x002fe40003f85270 */
[----:B0-----:R-:W-:Y:S02]  /*46190*/  I2FP.F32.U32 R2, R8 ;  /* 0x0000000800027245 */ /* 0x001fe40000201000 */
[----:B--2---:R-:W-:-:S03]  /*461a0*/  I2FP.F32.U32 R4, R5 ;  /* 0x0000000500047245 */ /* 0x004fc60000201000 */
[----:B------:R-:W-:Y:S01]  /*461b0*/  FMUL R2, R2, UR5 ;  /* 0x0000000502027c20 */ /* 0x000fe20008400000 */
[----:B------:R-:W-:Y:S02]  /*461c0*/  ULDC UR5, c[0x0][0x154] ;  /* 0x0000550000057ab9 */ /* 0x000fe40000000800 */
[----:B------:R-:W-:-:S03]  /*461d0*/  FMUL R10, R4, UR5 ;  /* 0x00000005040a7c20 */ /* 0x000fc60008400000 */
[----:B------:R-:W0:Y:S08]  /*461e0*/  F2I.U32.TRUNC.NTZ R2, R2 ;  /* 0x0000000200027305 */ /* 0x000e30000020f000 */
[----:B------:R-:W1:Y:S01]  /*461f0*/  F2I.U32.TRUNC.NTZ R10, R10 ;  /* 0x0000000a000a7305 */ /* 0x000e62000020f000 */
[----:B0-----:R-:W-:Y:S02]  /*46200*/  IMAD.MOV R4, RZ, RZ, -R2 ;  /* 0x000000ffff047224 */ /* 0x001fe400078e0a02 */
[----:B------:R-:W-:-:S02]  /*46210*/  IMAD.MOV.U32 R2, RZ, RZ, R15 ;  /* 0x000000ffff027224 */ /* 0x000fc400078e000f */
[----:B---3--:R-:W-:Y:S02]  /*46220*/  IMAD R8, R3, R4, R8 ;  /* 0x0000000403087224 */ /* 0x008fe400078e0208 */
[----:B-1----:R-:W-:-:S04]  /*46230*/  IMAD.MOV R3, RZ, RZ, -R10 ;  /* 0x000000ffff037224 */ /* 0x002fc800078e0a0a */
[----:B----4-:R-:W-:Y:S02]  /*46240*/  @P4 IMAD R8, R12, R3, R5 ;  /* 0x000000030c084224 */ /* 0x010fe400078e0205 */
[----:B------:R-:W-:Y:S01]  /*46250*/  IMAD.MOV.U32 R3, RZ, RZ, R16 ;  /* 0x000000ffff037224 */ /* 0x000fe200078e0010 */
[----:B------:R-:W-:Y:S06]  /*46260*/  @!P1 BRA `(.L_x_147) ;  /* 0x0000000000289947 */ /* 0x000fec0003800000 */
[----:B------:R-:W-:Y:S02]  /*46270*/  ULDC UR5, c[0x0][0x634] ;  /* 0x00018d0000057ab9 */ /* 0x000fe40000000800 */
[----:B------:R-:W-:-:S05]  /*46280*/  IADD3 R3, P1, R15, UR5, RZ ;  /* 0x000000050f037c10 */ /* 0x000fca000ff3e0ff */
[----:B------:R-:W-:-:S04]  /*46290*/  IMAD.X R11, RZ, RZ, R16, P1 ;  /* 0x000000ffff0b7224 */ /* 0x000fc800008e0610 */
[----:B------:R-:W-:-:S04]  /*462a0*/  IMAD.WIDE.U32 R4, R11, UR8, RZ ;  /* 0x000000080b047c25 */ /* 0x000fc8000f8e00ff */
[----:B------:R-:W-:-:S04]  /*462b0*/  IMAD.WIDE.U32 R4, P1, R3, UR9, R4 ;  /* 0x0000000903047c25 */ /* 0x000fc8000f820004 */
[----:B------:R-:W-:-:S04]  /*462c0*/  IMAD.WIDE.U32 R2, R3, UR8, RZ ;  /* 0x0000000803027c25 */ /* 0x000fc8000f8e00ff */
[----:B------:R-:W-:Y:S01]  /*462d0*/  IMAD.MOV.U32 R2, RZ, RZ, R5 ;  /* 0x000000ffff027224 */ /* 0x000fe200078e0005 */
[----:B------:R-:W-:Y:S01]  /*462e0*/  IADD3 RZ, P3, R3, R4, RZ ;  /* 0x0000000403ff7210 */ /* 0x000fe20007f7e0ff */
[----:B------:R-:W-:-:S04]  /*462f0*/  IMAD.X R3, RZ, RZ, RZ, P1 ;  /* 0x000000ffff037224 */ /* 0x000fc800008e06ff */
[----:B------:R-:W-:-:S08]  /*46300*/  IMAD.WIDE.U32.X R2, R11, UR9, R2, P3 ;  /* 0x000000090b027c25 */ /* 0x000fd000098e0402 */
.L_x_147:
[--C-:B------:R-:W-:Y:S01]  /*46310*/  SHF.R.U64 R10, R2, UR6, R3.reuse ;  /* 0x00000006020a7c19 */ /* 0x100fe20008001203 */
[----:B------:R-:W-:Y:S01]  /*46320*/  ULDC.64 UR8, c[0x0][0x620] ;  /* 0x0001880000087ab9 */ /* 0x000fe20000000a00 */
[----:B------:R-:W-:Y:S01]  /*46330*/  SHF.R.U32.HI R2, RZ, UR6, R3 ;  /* 0x00000006ff027c19 */ /* 0x000fe20008011603 */
[----:B------:R-:W-:Y:S01]  /*46340*/  IMAD.MOV.U32 R3, RZ, RZ, R16 ;  /* 0x000000ffff037224 */ /* 0x000fe200078e0010 */
[----:B------:R-:W-:Y:S01]  /*46350*/  IADD3 R11, P1, RZ, -R10, RZ ;  /* 0x8000000aff0b7210 */ /* 0x000fe20007f3e0ff */
[----:B------:R-:W-:-:S04]  /*46360*/  ULDC UR5, c[0x0][0x618] ;  /* 0x0001860000057ab9 */ /* 0x000fc80000000800 */
[----:B------:R-:W-:-:S04]  /*46370*/  IMAD.X R2, RZ, RZ, ~R2, P1 ;  /* 0x000000ffff027224 */ /* 0x000fc800008e0e02 */
[----:B------:R-:W-:-:S04]  /*46380*/  IMAD R2, R2, UR8, RZ ;  /* 0x0000000802027c24 */ /* 0x000fc8000f8e02ff */
[----:B------:R-:W-:Y:S02]  /*46390*/  IMAD R5, R11, UR9, R2 ;  /* 0x000000090b057c24 */ /* 0x000fe4000f8e0202 */
[----:B------:R-:W-:-:S04]  /*463a0*/  IMAD.MOV.U32 R2, RZ, RZ, R15 ;  /* 0x000000ffff027224 */ /* 0x000fc800078e000f */
[----:B------:R-:W-:Y:S01]  /*463b0*/  IMAD.WIDE.U32 R2, R11, UR8, R2 ;  /* 0x000000080b027c25 */ /* 0x000fe2000f8e0002 */
[----:B------:R-:W-:Y:S02]  /*463c0*/  ULDC.64 UR8, c[0x0][0x640] ;  /* 0x0001900000087ab9 */ /* 0x000fe40000000a00 */
[----:B------:R-:W-:Y:S01]  /*463d0*/  ISETP.NE.U32.AND P1, PT, RZ, UR8, PT ;  /* 0x00000008ff007c0c */ /* 0x000fe2000bf25070 */
[----:B------:R-:W-:-:S03]  /*463e0*/  IMAD.IADD R3, R3, 0x1, R5 ;  /* 0x0000000103037824 */ /* 0x000fc600078e0205 */
[----:B------:R-:W-:Y:S02]  /*463f0*/  ISETP.NE.AND.EX P1, PT, RZ, UR9, PT, P1 ;  /* 0x00000009ff007c0c */ /* 0x000fe4000bf25310 */
[--C-:B------:R-:W-:Y:S02]  /*46400*/  SHF.R.U64 R11, R2, UR5, R3.reuse ;  /* 0x00000005020b7c19 */ /* 0x100fe40008001203 */
[----:B------:R-:W-:Y:S01]  /*46410*/  SHF.R.U32.HI R2, RZ, UR5, R3 ;  /* 0x00000005ff027c19 */ /* 0x000fe20008011603 */
[----:B------:R-:W-:-:S03]  /*46420*/  ULDC UR5, c[0x0][0x608] ;  /* 0x0001820000057ab9 */ /* 0x000fc60000000800 */
[--C-:B------:R-:W-:Y:S02]  /*46430*/  SHF.R.U64 R12, R11, UR5, R2.reuse ;  /* 0x000000050b0c7c19 */ /* 0x100fe40008001202 */
[----:B------:R-:W-:Y:S01]  /*46440*/  SHF.R.U32.HI R3, RZ, UR5, R2 ;  /* 0x00000005ff037c19 */ /* 0x000fe20008011602 */
[----:B------:R-:W-:-:S03]  /*46450*/  ULDC UR5, c[0x0][0x658] ;  /* 0x0001960000057ab9 */ /* 0x000fc60000000800 */
[--C-:B------:R-:W-:Y:S02]  /*46460*/  SHF.R.U64 R13, R12, UR5, R3.reuse ;  /* 0x000000050c0d7c19 */ /* 0x100fe40008001203 */
[----:B------:R-:W-:-:S03]  /*46470*/  SHF.R.U32.HI R15, RZ, UR5, R3 ;  /* 0x00000005ff0f7c19 */ /* 0x000fc60008011603 */
[----:B------:R-:W-:Y:S02]  /*46480*/  IMAD.MOV.U32 R2, RZ, RZ, R13 ;  /* 0x000000ffff027224 */ /* 0x000fe400078e000d */
        /* <DEDUP_REMOVED lines=12> */
.L_x_148:
[----:B------:R-:W-:Y:S01]  /*46550*/  ULDC UR5, c[0x0][0x648] ;  /* 0x0001920000057ab9 */ /* 0x000fe20000000800 */
[----:B------:R-:W-:Y:S02]  /*46560*/  LOP3.LUT R12, R12, UR18, RZ, 0xc0, !PT ;  /* 0x000000120c0c7c12 */ /* 0x000fe4000f8ec0ff */
[----:B------:R-:W-:Y:S01]  /*46570*/  SHF.R.U64 R3, R2, UR5, R3 ;  /* 0x0000000502037c19 */ /* 0x000fe20008001203 */
[----:B------:R-:W-:-:S04]  /*46580*/  ULDC UR5, c[0x0][0x638] ;  /* 0x00018e0000057ab9 */ /* 0x000fc80000000800 */
[----:B------:R-:W-:Y:S02]  /*46590*/  IMAD.MOV R2, RZ, RZ, -R3 ;  /* 0x000000ffff027224 */ /* 0x000fe400078e0a03 */
[----:B------:R-:W-:Y:S02]  /*465a0*/  IMAD R5, R3, UR19, R12 ;  /* 0x0000001303057c24 */ /* 0x000fe4000f8e020c */
[----:B------:R-:W-:Y:S01]  /*465b0*/  IMAD R13, R2, UR5, R13 ;  /* 0x00000005020d7c24 */ /* 0x000fe2000f8e020d */
[----:B------:R-:W-:Y:S01]  /*465c0*/  ULDC UR5, c[0x0][0x610] ;  /* 0x0001840000057ab9 */ /* 0x000fe20000000800 */
[----:B------:R-:W-:Y:S01]  /*465d0*/  LOP3.LUT R2, R11, UR4, RZ, 0xc0, !PT ;  /* 0x000000040b027c12 */ /* 0x000fe2000f8ec0ff */
[----:B------:R-:W-:Y:S01]  /*465e0*/  IMAD R8, R5, UR5, R8 ;  /* 0x0000000505087c24 */ /* 0x000fe2000f8e0208 */
[----:B------:R-:W-:-:S03]  /*465f0*/  ULDC UR5, c[0x0][0x600] ;  /* 0x0001800000057ab9 */ /* 0x000fc60000000800 */
[----:B------:R-:W-:Y:S02]  /*46600*/  IMAD R13, R13, UR5, R2 ;  /* 0x000000050d0d7c24 */ /* 0x000fe4000f8e0202 */
[----:B------:R-:W-:-:S03]  /*46610*/  IMAD.MOV.U32 R2, RZ, RZ, 0x1 ;  /* 0x00000001ff027424 */ /* 0x000fc600078e00ff */
[----:B------:R-:W-:Y:S02]  /*46620*/  SEL R4, R13, R8, !P4 ;  /* 0x000000080d047207 */ /* 0x000fe40006000000 */
[----:B------:R-:W-:-:S07]  /*46630*/  SEL R8, R8, R13, !P4 ;  /* 0x0000000d08087207 */ /* 0x000fce0006000000 */
.L_x_146:
[----:B------:R-:W-:Y:S05]  /*46640*/  BSYNC B1 ;  /* 0x0000000000017941 */ /* 0x000fea0003800000 */
.L_x_145:
[----:B------:R-:W-:-:S13]  /*46650*/  LOP3.LUT P1, RZ, R2, 0xff, RZ, 0xc0, !PT ;  /* 0x000000ff02ff7812 */ /* 0x000fda000782c0ff */
[----:B------:R-:W-:Y:S05]  /*46660*/  @P1 BRA `(.L_x_149) ;  /* 0xfffffff400301947 */ /* 0x000fea000383ffff */
[----:B------:R-:W-:Y:S05]  /*46670*/  BSYNC B0 ;  /* 0x0000000000007941 */ /* 0x000fea0003800000 */
.L_x_137:
[----:B------:R-:W-:-:S03]  /*46680*/  UMOV UR5, 0xffffffff ;  /* 0xffffffff00057882 */ /* 0x000fc60000000000 */
[----:B------:R-:W-:Y:S05]  /*46690*/  BRA.DIV UR5, `(.L_x_150) ;  /* 0x00000006054c7947 */ /* 0x000fea000b800000 */
[----:B------:R-:W-:-:S13]  /*466a0*/  ELECT P0, URZ, PT ;  /* 0x00000000003f782f */ /* 0x000fda0003800000 */
.L_x_165:
[----:B------:R-:W-:Y:S04]  /*466b0*/  BSSY B0, `(.L_x_151) ;  /* 0x0000035000007945 */ /* 0x000fe80003800000 */
[----:B------:R-:W-:Y:S05]  /*466c0*/  @!P0 BRA `(.L_x_152) ;  /* 0x0000000000cc8947 */ /* 0x000fea0003800000 */
[----:B------:R-:W-:-:S04]  /*466d0*/  ULOP3.LUT UR5, UR7, 0x2, URZ, 0xfc, !UPT ;  /* 0x0000000207057892 */ /* 0x000fc8000f8efc3f */
[----:B------:R-:W-:-:S06]  /*466e0*/  UISETP.NE.AND UP0, UPT, UR5, 0x3, UPT ;  /* 0x000000030500788c */ /* 0x000fcc000bf05270 */
[----:B------:R-:W-:-:S13]  /*466f0*/  PLOP3.LUT P0, PT, PT, PT, UP0, 0x80, 0x0 ;  /* 0x000000000000781c */ /* 0x000fda0003f0f008 */
[----:B------:R-:W-:Y:S05]  /*46700*/  @!P0 BRA `(.L_x_153) ;  /* 0x0000000000048947 */ /* 0x000fea0003800000 */
[----:B------:R-:W-:Y:S01]  /*46710*/  BPT.TRAP 0x1 ;  /* 0x000000040000795c */ /* 0x000fe20000300000 */
.L_x_153:
[----:B------:R-:W0:Y:S01]  /*46720*/  S2R R3, SR_CgaCtaId ;  /* 0x0000000000037919 */ /* 0x000e220000008800 */
[----:B------:R-:W-:Y:S02]  /*46730*/  MOV R0, 0x400 ;  /* 0x0000040000007802 */ /* 0x000fe40000000f00 */
[----:B------:R-:W-:Y:S02]  /*46740*/  SHF.L.U32 R2, R6, 0x1f, RZ ;  /* 0x0000001f06027819 */ /* 0x000fe400000006ff */
[----:B0-----:R-:W-:-:S05]  /*46750*/  LEA R0, R3, R0, 0x18 ;  /* 0x0000000003007211 */ /* 0x001fca00078ec0ff */
[----:B------:R-:W-:-:S04]  /*46760*/  VIADD R0, R0, 0x28 ;  /* 0x0000002800007836 */ /* 0x000fc80000000000 */
[----:B------:R-:W-:-:S04]  /*46770*/  IMAD R3, R7, 0x8, R0 ;  /* 0x0000000807037824 */ /* 0x000fc800078e0200 */
[----:B------:R-:W0:Y:S02]  /*46780*/  SYNCS.PHASECHK.TRANS64.TRYWAIT P0, [R3+URZ], R2 ;  /* 0x00000002030075a7 */ /* 0x000e24000800017f */
[----:B0-----:R-:W-:Y:S05]  /*46790*/  @!P0 BRA `(.L_x_154) ;  /* 0x0000000400308947 */ /* 0x001fea0003800000 */
.L_x_166:
[----:B------:R-:W-:-:S05]  /*467a0*/  VIADD R7, R7, 0x1 ;  /* 0x0000000107077836 */ /* 0x000fca0000000000 */
[----:B------:R-:W-:-:S04]  /*467b0*/  ISETP.NE.AND P0, PT, R7, 0x5, PT ;  /* 0x000000050700780c */ /* 0x000fc80003f05270 */
[----:B0-----:R-:W-:Y:S02]  /*467c0*/  SEL R3, RZ, 0x1, P0 ;  /* 0x00000001ff037807 */ /* 0x001fe40000000000 */
[----:B------:R-:W-:Y:S02]  /*467d0*/  SEL R7, R7, RZ, P0 ;  /* 0x000000ff07077207 */ /* 0x000fe40000000000 */
[----:B------:R-:W-:-:S03]  /*467e0*/  LOP3.LUT R6, R6, R3, RZ, 0x3c, !PT ;  /* 0x0000000306067212 */ /* 0x000fc600078e3cff */
[----:B------:R-:W-:Y:S01]  /*467f0*/  IMAD R3, R7, 0x8, R0 ;  /* 0x0000000807037824 */ /* 0x000fe200078e0200 */
[----:B------:R-:W-:-:S04]  /*46800*/  SHF.L.U32 R2, R6, 0x1f, RZ ;  /* 0x0000001f06027819 */ /* 0x000fc800000006ff */
[----:B------:R-:W0:Y:S02]  /*46810*/  SYNCS.PHASECHK.TRANS64.TRYWAIT P0, [R3+URZ], R2 ;  /* 0x00000002030075a7 */ /* 0x000e24000800017f */
[----:B0-----:R-:W-:Y:S05]  /*46820*/  @!P0 BRA `(.L_x_155) ;  /* 0x0000000400208947 */ /* 0x001fea0003800000 */
.L_x_167:
[----:B0-----:R-:W-:-:S05]  /*46830*/  VIADD R2, R7, 0x1 ;  /* 0x0000000107027836 */ /* 0x001fca0000000000 */
[----:B------:R-:W-:-:S04]  /*46840*/  ISETP.NE.AND P0, PT, R2, 0x5, PT ;  /* 0x000000050200780c */ /* 0x000fc80003f05270 */
[----:B------:R-:W-:Y:S02]  /*46850*/  SEL R3, RZ, 0x1, P0 ;  /* 0x00000001ff037807 */ /* 0x000fe40000000000 */
[----:B------:R-:W-:Y:S02]  /*46860*/  SEL R5, R2, RZ, P0 ;  /* 0x000000ff02057207 */ /* 0x000fe40000000000 */
[----:B------:R-:W-:-:S03]  /*46870*/  LOP3.LUT R6, R6, R3, RZ, 0x3c, !PT ;  /* 0x0000000306067212 */ /* 0x000fc600078e3cff */
[----:B------:R-:W-:Y:S01]  /*46880*/  IMAD R3, R5, 0x8, R0 ;  /* 0x0000000805037824 */ /* 0x000fe200078e0200 */
[----:B------:R-:W-:-:S04]  /*46890*/  SHF.L.U32 R2, R6, 0x1f, RZ ;  /* 0x0000001f06027819 */ /* 0x000fc800000006ff */
[----:B------:R-:W0:Y:S02]  /*468a0*/  SYNCS.PHASECHK.TRANS64.TRYWAIT P0, [R3+URZ], R2 ;  /* 0x00000002030075a7 */ /* 0x000e24000800017f */
[----:B0-----:R-:W-:Y:S05]  /*468b0*/  @!P0 BRA `(.L_x_156) ;  /* 0x0000000400108947 */ /* 0x001fea0003800000 */
.L_x_168:
        /* <DEDUP_REMOVED lines=9> */
.L_x_169:
[----:B0-----:R-:W-:-:S05]  /*46950*/  VIADD R2, R5, 0x1 ;  /* 0x0000000105027836 */ /* 0x001fca0000000000 */
[----:B------:R-:W-:-:S04]  /*46960*/  ISETP.NE.AND P0, PT, R2, 0x5, PT ;  /* 0x000000050200780c */ /* 0x000fc80003f05270 */
[----:B------:R-:W-:Y:S02]  /*46970*/  SEL R4, RZ, 0x1, P0 ;  /* 0x00000001ff047807 */ /* 0x000fe40000000000 */
[----:B------:R-:W-:Y:S02]  /*46980*/  SEL R3, R2, RZ, P0 ;  /* 0x000000ff02037207 */ /* 0x000fe40000000000 */
[----:B------:R-:W-:-:S03]  /*46990*/  LOP3.LUT R4, R7, R4, RZ, 0x3c, !PT ;  /* 0x0000000407047212 */ /* 0x000fc600078e3cff */
[----:B------:R-:W-:Y:S01]  /*469a0*/  IMAD R3, R3, 0x8, R0 ;  /* 0x0000000803037824 */ /* 0x000fe200078e0200 */
[----:B------:R-:W-:-:S07]  /*469b0*/  SHF.L.U32 R0, R4, 0x1f, RZ ;  /* 0x0000001f04007819 */ /* 0x000fce00000006ff */
.L_x_158:
[----:B0-----:R0:W1:Y:S02]  /*469c0*/  SYNCS.PHASECHK.TRANS64.TRYWAIT P0, [R3+URZ], R0 ;  /* 0x00000000030075a7 */ /* 0x001064000800017f */
[----:B-1----:R-:W-:Y:S05]  /*469d0*/  @!P0 NANOSLEEP.SYNCS 0x989680 ;  /* 0x009896800000895d */ /* 0x002fea0003900000 */
[----:B------:R-:W1:Y:S02]  /*469e0*/  @!P0 SYNCS.PHASECHK.TRANS64 P0, [R3+URZ], R0 ;  /* 0x00000000030085a7 */ /* 0x000e64000800007f */
[----:B-1----:R-:W-:Y:S05]  /*469f0*/  @!P0 BRA `(.L_x_158) ;  /* 0xfffffffc00f08947 */ /* 0x002fea000383ffff */
.L_x_152:
[----:B------:R-:W-:Y:S05]  /*46a00*/  BSYNC B0 ;  /* 0x0000000000007941 */ /* 0x000fea0003800000 */
.L_x_151:
[----:B------:R-:W-:Y:S05]  /*46a10*/  EXIT ;  /* 0x000000000000794d */ /* 0x000fea0003800000 */
.L_x_17:
[----:B-1----:R-:W-:-:S04]  /*46a20*/  IMAD.U32 R3, RZ, RZ, UR20 ;  /* 0x00000014ff037e24 */ /* 0x002fc8000f8e00ff */
[----:B------:R1:W4:Y:S03]  /*46a30*/  SYNCS.PHASECHK.TRANS64.TRYWAIT P0, [R3+URZ], R2 ;  /* 0x00000002030075a7 */ /* 0x000326000800017f */
[----:B----4-:R-:W-:Y:S05]  /*46a40*/  @!P0 NANOSLEEP.SYNCS 0x989680 ;  /* 0x009896800000895d */ /* 0x010fea0003900000 */
[----:B------:R-:W4:Y:S02]  /*46a50*/  @!P0 SYNCS.PHASECHK.TRANS64 P0, [R3+URZ], R2 ;  /* 0x00000002030085a7 */ /* 0x000f24000800007f */
[----:B----4-:R-:W-:Y:S05]  /*46a60*/  @!P0 BRA `(.L_x_17) ;  /* 0xfffffffc00ec8947 */ /* 0x010fea000383ffff */
[----:B------:R-:W-:Y:S05]  /*46a70*/  BRA `(.L_x_16) ;  /* 0xfffffbd000607947 */ /* 0x000fea000383ffff */
.L_x_23:
[----:B-----5:R1:W-:Y:S02]  /*46a80*/  STL [R1+0x870], R0 ;  /* 0x0008700001007387 */ /* 0x0203e40000100800 */
[----:B-1----:R-:W-:-:S04]  /*46a90*/  IMAD.U32 R0, RZ, RZ, UR22 ;  /* 0x00000016ff007e24 */ /* 0x002fc8000f8e00ff */
[----:B------:R1:W3:Y:S03]  /*46aa0*/  SYNCS.PHASECHK.TRANS64.TRYWAIT P0, [R0+URZ], R4 ;  /* 0x00000004000075a7 */ /* 0x0002e6000800017f */
[----:B---3--:R-:W-:Y:S05]  /*46ab0*/  @!P0 NANOSLEEP.SYNCS 0x989680 ;  /* 0x009896800000895d */ /* 0x008fea0003900000 */
[----:B------:R1:W3:Y:S02]  /*46ac0*/  @!P0 SYNCS.PHASECHK.TRANS64 P0, [R0+URZ], R4 ;  /* 0x00000004000085a7 */ /* 0x0002e4000800007f */
[----:B-1----:R1:W5:Y:S02]  /*46ad0*/  LDL.LU R0, [R1+0x870] ;  /* 0x0008700001007983 */ /* 0x0023640000300800 */
[----:B-1-3--:R-:W-:Y:S05]  /*46ae0*/  @!P0 BRA `(.L_x_23) ;  /* 0xfffffffc00e48947 */ /* 0x00afea000383ffff */
[----:B------:R-:W-:Y:S05]  /*46af0*/  BRA `(.L_x_22) ;  /* 0xfffffc4800f07947 */ /* 0x000fea000383ffff */
.L_x_138:
[----:B------:R-:W-:Y:S01]  /*46b00*/  BSSY B1, `(.L_x_159) ;  /* 0x0000006000017945 */ /* 0x000fe20003800000 */
[----:B------:R-:W-:-:S07]  /*46b10*/  IMAD.MOV.U32 R2, RZ, RZ, -0x1 ;  /* 0xffffffffff027424 */ /* 0x000fce00078e00ff */
[----:B------:R-:W-:Y:S05]  /*46b20*/  WARPSYNC.COLLECTIVE R2, `(.L_x_160) ;  /* 0x00000000020c7348 */ /* 0x000fea0003c00000 */
[----:B------:R-:W-:Y:S02]  /*46b30*/  ELECT P1, UR62, PT ;  /* 0x00000000003e782f */ /* 0x000fe40003820000 */
[----:B------:R-:W-:Y:S01]  /*46b40*/  MOV R2, UR62 ;  /* 0x0000003e00027c02 */ /* 0x000fe20008000f00 */
[----:B------:R-:W-:Y:S10]  /*46b50*/  ENDCOLLECTIVE ;  /* 0x000000000000791b */ /* 0x000ff40003800000 */
.L_x_160:
[----:B------:R-:W-:Y:S05]  /*46b60*/  BSYNC B1 ;  /* 0x0000000000017941 */ /* 0x000fea0003800000 */
.L_x_159:
[----:B------:R-:W-:Y:S05]  /*46b70*/  BRA `(.L_x_161) ;  /* 0xffffffec00f87947 */ /* 0x000fea000383ffff */
.L_x_141:
[----:B-1----:R1:W2:Y:S02]  /*46b80*/  SYNCS.PHASECHK.TRANS64.TRYWAIT P1, [R16+URZ+0x28], R11 ;  /* 0x0000280b100075a7 */ /* 0x0022a4000802017f */
[----:B--2---:R-:W-:Y:S05]  /*46b90*/  @!P1 NANOSLEEP.SYNCS 0x989680 ;  /* 0x009896800000995d */ /* 0x004fea0003900000 */
[----:B------:R-:W2:Y:S02]  /*46ba0*/  @!P1 SYNCS.PHASECHK.TRANS64 P1, [R16+URZ+0x28], R11 ;  /* 0x0000280b100095a7 */ /* 0x000ea4000802007f */
[----:B--2---:R-:W-:Y:S05]  /*46bb0*/  @!P1 BRA `(.L_x_141) ;  /* 0xfffffffc00f09947 */ /* 0x004fea000383ffff */
[----:B------:R-:W-:Y:S05]  /*46bc0*/  BRA `(.L_x_162) ;  /* 0xfffffff0002c7947 */ /* 0x000fea000383ffff */
.L_x_150:
[----:B------:R-:W-:Y:S01]  /*46bd0*/  BSSY B0, `(.L_x_163) ;  /* 0x0000006000007945 */ /* 0x000fe20003800000 */
[----:B------:R-:W-:-:S07]  /*46be0*/  IMAD.MOV.U32 R2, RZ, RZ, -0x1 ;  /* 0xffffffffff027424 */ /* 0x000fce00078e00ff */
[----:B------:R-:W-:Y:S05]  /*46bf0*/  WARPSYNC.COLLECTIVE R2, `(.L_x_164) ;  /* 0x00000000020c7348 */ /* 0x000fea0003c00000 */
[----:B------:R-:W-:Y:S02]  /*46c00*/  ELECT P1, UR62, PT ;  /* 0x00000000003e782f */ /* 0x000fe40003820000 */
[----:B------:R-:W-:Y:S01]  /*46c10*/  MOV R2, UR62 ;  /* 0x0000003e00027c02 */ /* 0x000fe20008000f00 */
[----:B------:R-:W-:Y:S10]  /*46c20*/  ENDCOLLECTIVE ;  /* 0x000000000000791b */ /* 0x000ff40003800000 */
.L_x_164:
[----:B------:R-:W-:Y:S05]  /*46c30*/  BSYNC B0 ;  /* 0x0000000000007941 */ /* 0x000fea0003800000 */
.L_x_163:
[----:B------:R-:W-:Y:S01]  /*46c40*/  PLOP3.LUT P0, PT, P1, PT, PT, 0x80, 0x0 ;  /* 0x000000000000781c */ /* 0x000fe20000f0f070 */
[----:B------:R-:W-:-:S12]  /*46c50*/  BRA `(.L_x_165) ;  /* 0xfffffff800947947 */ /* 0x000fd8000383ffff */
.L_x_154:
[----:B0-----:R0:W1:Y:S02]  /*46c60*/  SYNCS.PHASECHK.TRANS64.TRYWAIT P0, [R3+URZ], R2 ;  /* 0x00000002030075a7 */ /* 0x001064000800017f */
[----:B-1----:R-:W-:Y:S05]  /*46c70*/  @!P0 NANOSLEEP.SYNCS 0x989680 ;  /* 0x009896800000895d */ /* 0x002fea0003900000 */
[----:B------:R-:W1:Y:S02]  /*46c80*/  @!P0 SYNCS.PHASECHK.TRANS64 P0, [R3+URZ], R2 ;  /* 0x00000002030085a7 */ /* 0x000e64000800007f */
[----:B-1----:R-:W-:Y:S05]  /*46c90*/  @!P0 BRA `(.L_x_154) ;  /* 0xfffffffc00f08947 */ /* 0x002fea000383ffff */
[----:B------:R-:W-:Y:S05]  /*46ca0*/  BRA `(.L_x_166) ;  /* 0xfffffff800bc7947 */ /* 0x000fea000383ffff */
.L_x_155:
[----:B0-----:R0:W1:Y:S02]  /*46cb0*/  SYNCS.PHASECHK.TRANS64.TRYWAIT P0, [R3+URZ], R2 ;  /* 0x00000002030075a7 */ /* 0x001064000800017f */
[----:B-1----:R-:W-:Y:S05]  /*46cc0*/  @!P0 NANOSLEEP.SYNCS 0x989680 ;  /* 0x009896800000895d */ /* 0x002fea0003900000 */
[----:B------:R-:W1:Y:S02]  /*46cd0*/  @!P0 SYNCS.PHASECHK.TRANS64 P0, [R3+URZ], R2 ;  /* 0x00000002030085a7 */ /* 0x000e64000800007f */
[----:B-1----:R-:W-:Y:S05]  /*46ce0*/  @!P0 BRA `(.L_x_155) ;  /* 0xfffffffc00f08947 */ /* 0x002fea000383ffff */
[----:B------:R-:W-:Y:S05]  /*46cf0*/  BRA `(.L_x_167) ;  /* 0xfffffff800cc7947 */ /* 0x000fea000383ffff */
.L_x_156:
[----:B0-----:R0:W1:Y:S02]  /*46d00*/  SYNCS.PHASECHK.TRANS64.TRYWAIT P0, [R3+URZ], R2 ;  /* 0x00000002030075a7 */ /* 0x001064000800017f */
[----:B-1----:R-:W-:Y:S05]  /*46d10*/  @!P0 NANOSLEEP.SYNCS 0x989680 ;  /* 0x009896800000895d */ /* 0x002fea0003900000 */
[----:B------:R-:W1:Y:S02]  /*46d20*/  @!P0 SYNCS.PHASECHK.TRANS64 P0, [R3+URZ], R2 ;  /* 0x00000002030085a7 */ /* 0x000e64000800007f */
[----:B-1----:R-:W-:Y:S05]  /*46d30*/  @!P0 BRA `(.L_x_156) ;  /* 0xfffffffc00f08947 */ /* 0x002fea000383ffff */
[----:B------:R-:W-:Y:S05]  /*46d40*/  BRA `(.L_x_168) ;  /* 0xfffffff800dc7947 */ /* 0x000fea000383ffff */
.L_x_157:
[----:B0-----:R0:W1:Y:S02]  /*46d50*/  SYNCS.PHASECHK.TRANS64.TRYWAIT P0, [R3+URZ], R2 ;  /* 0x00000002030075a7 */ /* 0x001064000800017f */
[----:B-1----:R-:W-:Y:S05]  /*46d60*/  @!P0 NANOSLEEP.SYNCS 0x989680 ;  /* 0x009896800000895d */ /* 0x002fea0003900000 */
[----:B------:R-:W1:Y:S02]  /*46d70*/  @!P0 SYNCS.PHASECHK.TRANS64 P0, [R3+URZ], R2 ;  /* 0x00000002030085a7 */ /* 0x000e64000800007f */
[----:B-1----:R-:W-:Y:S05]  /*46d80*/  @!P0 BRA `(.L_x_157) ;  /* 0xfffffffc00f08947 */ /* 0x002fea000383ffff */
[----:B------:R-:W-:Y:S05]  /*46d90*/  BRA `(.L_x_169) ;  /* 0xfffffff800ec7947 */ /* 0x000fea000383ffff */
.L_x_170:
[----:B------:R-:W-:-:S00]  /*46da0*/  BRA `(.L_x_170) ;  /* 0xfffffffc00fc7947 */ /* 0x000fc0000383ffff */
[----:B------:R-:W-:-:S00]  /*46db0*/  NOP ;  /* 0x0000000000007918 */ /* 0x000fc00000000000 */
        /* <DEDUP_REMOVED lines=12> */
.L_x_171:


//--------------------- .nv.shared._ZN7cutlass13device_kernelINS_4gemm6kernel13GemmUniversalIN4cute5tupleIJiiiiEEENS1_10collective13CollectiveMmaINS1_37MainloopSm90TmaGmmaWarpSpecializedFP8ILi5ENS5_IJNS4_1CILi1EEESB_SB_EEENS1_35KernelTmaWarpSpecializedCooperativeEEENS5_IJNSA_ILi512EEENSA_ILi192EEENSA_ILi64EEEEEENS_12float_e4m3_tENS5_IJlSB_lEEESJ_SK_NS4_8TiledMMAINS4_8MMA_AtomIJNS4_4SM904GMMA31MMA_64x192x32_F32E4M3E4M3_SS_TNILNSO_7ScaleInE1ELSQ_1EEEEEENS4_6LayoutINS5_IJNSA_ILi2EEESB_SB_EEENS5_IJSB_NSA_ILi0EEESW_EEEEENS5_IJNS4_10UnderscoreESZ_SZ_EEEEENS4_13SM90_TMA_LOADENS4_14ComposedLayoutINS4_7SwizzleILi2ELi4ELi3EEENS4_18smem_ptr_flag_bitsILi8EEENST_INS5_IJNSA_ILi8EEESH_EEENS5_IJSH_SB_EEEEEEEvNS4_8identityES12_S1C_vS1D_EENS_8epilogue10collective6detail29Sm90TmaWarpSpecializedAdapterINS1G_15DefaultEpilogueISJ_SK_SK_NS1F_6thread17LinearCombinationISJ_Li1EffLNS1K_9ScaleType4KindE0ELNS_15FloatRoundStyleE2ESJ_EENS1_15EpilogueDefaultEEEEEvvEEEEvNT_6ParamsE --------------------------
	.section	.nv.shared._ZN7cutlass13device_kernelINS_4gemm6kernel13GemmUniversalIN4cute5tupleIJiiiiEEENS1_10collective13CollectiveMmaINS1_37MainloopSm90TmaGmmaWarpSpecializedFP8ILi5ENS5_IJNS4_1CILi1EEESB_SB_EEENS1_35KernelTmaWarpSpecializedCooperativeEEENS5_IJNSA_ILi512EEENSA_ILi192EEENSA_ILi64EEEEEENS_12float_e4m3_tENS5_IJlSB_lEEESJ_SK_NS4_8TiledMMAINS4_8MMA_AtomIJNS4_4SM904GMMA31MMA_64x192x32_F32E4M3E4M3_SS_TNILNSO_7ScaleInE1ELSQ_1EEEEEENS4_6LayoutINS5_IJNSA_ILi2EEESB_SB_EEENS5_IJSB_NSA_ILi0EEESW_EEEEENS5_IJNS4_10UnderscoreESZ_SZ_EEEEENS4_13SM90_TMA_LOADENS4_14ComposedLayoutINS4_7SwizzleILi2ELi4ELi3EEENS4_18smem_ptr_flag_bitsILi8EEENST_INS5_IJNSA_ILi8EEESH_EEENS5_IJSH_SB_EEEEEEEvNS4_8identityES12_S1C_vS1D_EENS_8epilogue10collective6detail29Sm90TmaWarpSpecializedAdapterINS1G_15DefaultEpilogueISJ_SK_SK_NS1F_6thread17LinearCombinationISJ_Li1EffLNS1K_9ScaleType4KindE0ELNS_15FloatRoundStyleE2ESJ_EENS1_15EpilogueDefaultEEEEEvvEEEEvNT_6ParamsE,"aw",@nobits
	.sectionflags	@""
	.align	16
	.zero		1024


//--------------------- .nv.shared.reserved.0     --------------------------
	.section	.nv.shared.reserved.0,"aw",@nobits
	.weak		__nv_reservedSMEM_offset_0_alias
	.size		__nv_reservedSMEM_offset_0_alias, 0, 0
	.other		__nv_reservedSMEM_offset_0_alias,@"STO_CUDA_RESERVED_SHARED STV_DEFAULT"
__nv_reservedSMEM_offset_0_alias:
	.zero		0


//--------------------- .nv.global                --------------------------
	.section	.nv.global,"aw",@nobits
.nv.global:
	.type		_ZN40_INTERNAL_2ada79c3_4_k_cu_001230e3_140144cute1_E,@object
	.size		_ZN40_INTERNAL_2ada79c3_4_k_cu_001230e3_140144cute1_E,(_ZN40_INTERNAL_2ada79c3_4_k_cu_001230e3_140144cuda3std3__45__cpo6cbeginE - _ZN40_INTERNAL_2ada79c3_4_k_cu_001230e3_140144cute1_E)
_ZN40_INTERNAL_2ada79c3_4_k_cu_001230e3_140144cute1_E:
	.zero		1
	.type		_ZN40_INTERNAL_2ada79c3_4_k_cu_001230e3_140144cuda3std3__45__cpo6cbeginE,@object
	.size		_ZN40_INTERNAL_2ada79c3_4_k_cu_001230e3_140144cuda3std3__45__cpo6cbeginE,(_ZN40_INTERNAL_2ada79c3_4_k_cu_001230e3_140144cuda3std3__48in_placeE - _ZN40_INTERNAL_2ada79c3_4_k_cu_001230e3_140144cuda3std3__45__cpo6cbeginE)
_ZN40_INTERNAL_2ada79c3_4_k_cu_001230e3_140144cuda3std3__45__cpo6cbeginE:
	.zero		1
	.type		_ZN40_INTERNAL_2ada79c3_4_k_cu_001230e3_140144cuda3std3__48in_placeE,@object
	.size		_ZN40_INTERNAL_2ada79c3_4_k_cu_001230e3_140144cuda3std3__48in_placeE,(_ZN40_INTERNAL_2ada79c3_4_k_cu_001230e3_140144cuda3std6ranges3__45__cpo9iter_moveE - _ZN40_INTERNAL_2ada79c3_4_k_cu_001230e3_140144cuda3std3__48in_placeE)
_ZN40_INTERNAL_2ada79c3_4_k_cu_001230e3_140144cuda3std3__48in_placeE:
	.zero		1
	.type		_ZN40_INTERNAL_2ada79c3_4_k_cu_001230e3_140144cuda3std6ranges3__45__cpo9iter_moveE,@object
	.size		_ZN40_INTERNAL_2ada79c3_4_k_cu_001230e3_140144cuda3std6ranges3__45__cpo9iter_moveE,(_ZN40_INTERNAL_2ada79c3_4_k_cu_001230e3_140144cuda3std3__45__cpo5beginE - _ZN40_INTERNAL_2ada79c3_4_k_cu_001230e3_140144cuda3std6ranges3__45__cpo9iter_moveE)
_ZN40_INTERNAL_2ada79c3_4_k_cu_001230e3_140144cuda3std6ranges3__45__cpo9iter_moveE:
	.zero		1
	.type		_ZN40_INTERNAL_2ada79c3_4_k_cu_001230e3_140144cuda3std3__45__cpo5beginE,@object
	.size		_ZN40_INTERNAL_2ada79c3_4_k_cu_001230e3_140144cuda3std3__45__cpo5beginE,(_ZN40_INTERNAL_2ada79c3_4_k_cu_001230e3_140144cuda3std3__442_GLOBAL__N__2ada79c3_4_k_cu_001230e3_140146ignoreE - _ZN40_INTERNAL_2ada79c3_4_k_cu_001230e3_140144cuda3std3__45__cpo5beginE)
_ZN40_INTERNAL_2ada79c3_4_k_cu_001230e3_140144cuda3std3__45__cpo5beginE:
	.zero		1
	.type		_ZN40_INTERNAL_2ada79c3_4_k_cu_001230e3_140144cuda3std3__442_GLOBAL__N__2ada79c3_4_k_cu_001230e3_140146ignoreE,@object
	.size		_ZN40_INTERNAL_2ada79c3_4_k_cu_001230e3_140144cuda3std3__442_GLOBAL__N__2ada79c3_4_k_cu_001230e3_140146ignoreE,(_ZN40_INTERNAL_2ada79c3_4_k_cu_001230e3_140144cute7productE - _ZN40_INTERNAL_2ada79c3_4_k_cu_001230e3_140144cuda3std3__442_GLOBAL__N__2ada79c3_4_k_cu_001230e3_140146ignoreE)
_ZN40_INTERNAL_2ada79c3_4_k_cu_001230e3_140144cuda3std3__442_GLOBAL__N__2ada79c3_4_k_cu_001230e3_140146ignoreE:
	.zero		1
	.type		_ZN40_INTERNAL_2ada79c3_4_k_cu_001230e3_140144cute7productE,@object
	.size		_ZN40_INTERNAL_2ada79c3_4_k_cu_001230e3_140144cute7productE,(_ZN40_INTERNAL_2ada79c3_4_k_cu_001230e3_140144cuda3std3__45__cpo3endE - _ZN40_INTERNAL_2ada79c3_4_k_cu_001230e3_140144cute7productE)
_ZN40_INTERNAL_2ada79c3_4_k_cu_001230e3_140144cute7productE:
	.zero		1
	.type		_ZN40_INTERNAL_2ada79c3_4_k_cu_001230e3_140144cuda3std3__45__cpo3endE,@object
	.size		_ZN40_INTERNAL_2ada79c3_4_k_cu_001230e3_140144cuda3std3__45__cpo3endE,(_ZN40_INTERNAL_2ada79c3_4_k_cu_001230e3_140144cuda3std3__419piecewise_constructE - _ZN40_INTERNAL_2ada79c3_4_k_cu_001230e3_140144cuda3std3__45__cpo3endE)
_ZN40_INTERNAL_2ada79c3_4_k_cu_001230e3_140144cuda3std3__45__cpo3endE:
	.zero		1
	.type		_ZN40_INTERNAL_2ada79c3_4_k_cu_001230e3_140144cuda3std3__419piecewise_constructE,@object
	.size		_ZN40_INTERNAL_2ada79c3_4_k_cu_001230e3_140144cuda3std3__419piecewise_constructE,(_ZN40_INTERNAL_2ada79c3_4_k_cu_001230e3_140144cuda3std3__45__cpo4cendE - _ZN40_INTERNAL_2ada79c3_4_k_cu_001230e3_140144cuda3std3__419piecewise_constructE)
_ZN40_INTERNAL_2ada79c3_4_k_cu_001230e3_140144cuda3std3__419piecewise_constructE:
	.zero		1
	.type		_ZN40_INTERNAL_2ada79c3_4_k_cu_001230e3_140144cuda3std3__45__cpo4cendE,@object
	.size		_ZN40_INTERNAL_2ada79c3_4_k_cu_001230e3_140144cuda3std3__45__cpo4cendE,(_ZN40_INTERNAL_2ada79c3_4_k_cu_001230e3_140144cuda3std6ranges3__45__cpo4swapE - _ZN40_INTERNAL_2ada79c3_4_k_cu_001230e3_140144cuda3std3__45__cpo4cendE)
_ZN40_INTERNAL_2ada79c3_4_k_cu_001230e3_140144cuda3std3__45__cpo4cendE:
	.zero		1
	.type		_ZN40_INTERNAL_2ada79c3_4_k_cu_001230e3_140144cuda3std6ranges3__45__cpo4swapE,@object
	.size		_ZN40_INTERNAL_2ada79c3_4_k_cu_001230e3_140144cuda3std6ranges3__45__cpo4swapE,(.L_7 - _ZN40_INTERNAL_2ada79c3_4_k_cu_001230e3_140144cuda3std6ranges3__45__cpo4swapE)
_ZN40_INTERNAL_2ada79c3_4_k_cu_001230e3_140144cuda3std6ranges3__45__cpo4swapE:
	.zero		1
.L_7:


//--------------------- .nv.constant0._ZN7cutlass13device_kernelINS_4gemm6kernel13GemmUniversalIN4cute5tupleIJiiiiEEENS1_10collective13CollectiveMmaINS1_37MainloopSm90TmaGmmaWarpSpecializedFP8ILi5ENS5_IJNS4_1CILi1EEESB_SB_EEENS1_35KernelTmaWarpSpecializedCooperativeEEENS5_IJNSA_ILi512EEENSA_ILi192EEENSA_ILi64EEEEEENS_12float_e4m3_tENS5_IJlSB_lEEESJ_SK_NS4_8TiledMMAINS4_8MMA_AtomIJNS4_4SM904GMMA31MMA_64x192x32_F32E4M3E4M3_SS_TNILNSO_7ScaleInE1ELSQ_1EEEEEENS4_6LayoutINS5_IJNSA_ILi2EEESB_SB_EEENS5_IJSB_NSA_ILi0EEESW_EEEEENS5_IJNS4_10UnderscoreESZ_SZ_EEEEENS4_13SM90_TMA_LOADENS4_14ComposedLayoutINS4_7SwizzleILi2ELi4ELi3EEENS4_18smem_ptr_flag_bitsILi8EEENST_INS5_IJNSA_ILi8EEESH_EEENS5_IJSH_SB_EEEEEEEvNS4_8identityES12_S1C_vS1D_EENS_8epilogue10collective6detail29Sm90TmaWarpSpecializedAdapterINS1G_15DefaultEpilogueISJ_SK_SK_NS1F_6thread17LinearCombinationISJ_Li1EffLNS1K_9ScaleType4KindE0ELNS_15FloatRoundStyleE2ESJ_EENS1_15EpilogueDefaultEEEEEvvEEEEvNT_6ParamsE --------------------------
	.section	.nv.constant0._ZN7cutlass13device_kernelINS_4gemm6kernel13GemmUniversalIN4cute5tupleIJiiiiEEENS1_10collective13CollectiveMmaINS1_37MainloopSm90TmaGmmaWarpSpecializedFP8ILi5ENS5_IJNS4_1CILi1EEESB_SB_EEENS1_35KernelTmaWarpSpecializedCooperativeEEENS5_IJNSA_ILi512EEENSA_ILi192EEENSA_ILi64EEEEEENS_12float_e4m3_tENS5_IJlSB_lEEESJ_SK_NS4_8TiledMMAINS4_8MMA_AtomIJNS4_4SM904GMMA31MMA_64x192x32_F32E4M3E4M3_SS_TNILNSO_7ScaleInE1ELSQ_1EEEEEENS4_6LayoutINS5_IJNSA_ILi2EEESB_SB_EEENS5_IJSB_NSA_ILi0EEESW_EEEEENS5_IJNS4_10UnderscoreESZ_SZ_EEEEENS4_13SM90_TMA_LOADENS4_14ComposedLayoutINS4_7SwizzleILi2ELi4ELi3EEENS4_18smem_ptr_flag_bitsILi8EEENST_INS5_IJNSA_ILi8EEESH_EEENS5_IJSH_SB_EEEEEEEvNS4_8identityES12_S1C_vS1D_EENS_8epilogue10collective6detail29Sm90TmaWarpSpecializedAdapterINS1G_15DefaultEpilogueISJ_SK_SK_NS1F_6thread17LinearCombinationISJ_Li1EffLNS1K_9ScaleType4KindE0ELNS_15FloatRoundStyleE2ESJ_EENS1_15EpilogueDefaultEEEEEvvEEEEvNT_6ParamsE,"a",@progbits
	.sectionflags	@""
	.align	4
.nv.constant0._ZN7cutlass13device_kernelINS_4gemm6kernel13GemmUniversalIN4cute5tupleIJiiiiEEENS1_10collective13CollectiveMmaINS1_37MainloopSm90TmaGmmaWarpSpecializedFP8ILi5ENS5_IJNS4_1CILi1EEESB_SB_EEENS1_35KernelTmaWarpSpecializedCooperativeEEENS5_IJNSA_ILi512EEENSA_ILi192EEENSA_ILi64EEEEEENS_12float_e4m3_tENS5_IJlSB_lEEESJ_SK_NS4_8TiledMMAINS4_8MMA_AtomIJNS4_4SM904GMMA31MMA_64x192x32_F32E4M3E4M3_SS_TNILNSO_7ScaleInE1ELSQ_1EEEEEENS4_6LayoutINS5_IJNSA_ILi2EEESB_SB_EEENS5_IJSB_NSA_ILi0EEESW_EEEEENS5_IJNS4_10UnderscoreESZ_SZ_EEEEENS4_13SM90_TMA_LOADENS4_14ComposedLayoutINS4_7SwizzleILi2ELi4ELi3EEENS4_18smem_ptr_flag_bitsILi8EEENST_INS5_IJNSA_ILi8EEESH_EEENS5_IJSH_SB_EEEEEEEvNS4_8identityES12_S1C_vS1D_EENS_8epilogue10collective6detail29Sm90TmaWarpSpecializedAdapterINS1G_15DefaultEpilogueISJ_SK_SK_NS1F_6thread17LinearCombinationISJ_Li1EffLNS1K_9ScaleType4KindE0ELNS_15FloatRoundStyleE2ESJ_EENS1_15EpilogueDefaultEEEEEvvEEEEvNT_6ParamsE:
	.zero		1664


//--------------------- SYMBOLS --------------------------

	.type		.nv.reservedSmem.offset0,@object
	.size		.nv.reservedSmem.offset0,0x4
